	.target	sm_90a

	.elftype	@"ET_EXEC"


//--------------------- .note.nv.tkinfo           --------------------------
	.section	.note.nv.tkinfo,"",@"SHT_NOTE"
	.sectionflags	@"SHF_NOTE_NV_TKINFO"
	.tkinfo
        /*0018*/ 	.word	0x00000002
        /*0030*/ 	.string	""
        /*0030*/ 	.string	"ptxas"
        /*0030*/ 	.string	"Cuda compilation tools, release 13.0, V13.0.88"
        /*0030*/ 	.string	"Build cuda_13.0.r13.0/compiler.36424714_0"
        /*0030*/ 	.string	"-v  -suppress-debug-info  -lineinfo  -arch sm_90a "



//--------------------- .note.nv.cuinfo           --------------------------
	.section	.note.nv.cuinfo,"",@"SHT_NOTE"
	.sectionflags	@"SHF_NOTE_NV_CUINFO"
        /*0018*/ 	.short	0x0002
        /*001a*/ 	.short	0x005a
        /*001c*/ 	.short	0x0082
	.zero		2


//--------------------- .nv.info                  --------------------------
	.section	.nv.info,"",@"SHT_CUDA_INFO"
	.align	4


	//----- nvinfo : EIATTR_REGCOUNT
	.align		4
        /*0000*/ 	.byte	0x04, 0x2f
        /*0002*/ 	.short	(.L_1 - .L_0)
	.align		4
.L_0:
        /*0004*/ 	.word	index@(matmul_kernel)
        /*0008*/ 	.word	0x000000ff


	//----- nvinfo : EIATTR_FRAME_SIZE
	.align		4
.L_1:
        /*000c*/ 	.byte	0x04, 0x11
        /*000e*/ 	.short	(.L_3 - .L_2)
	.align		4
.L_2:
        /*0010*/ 	.word	index@(matmul_kernel)
        /*0014*/ 	.word	0x00000a38


	//----- nvinfo : EIATTR_MIN_STACK_SIZE
	.align		4
.L_3:
        /*0018*/ 	.byte	0x04, 0x12
        /*001a*/ 	.short	(.L_5 - .L_4)
	.align		4
.L_4:
        /*001c*/ 	.word	index@(matmul_kernel)
        /*0020*/ 	.word	0x00000a38
.L_5:


//--------------------- .nv.compat                --------------------------
	.section	.nv.compat,"",@"SHT_CUDA_COMPAT_INFO"
	.align	4
        /*0000*/ 	.byte	0x02, 0x09, 0x01, 0x00, 0x02, 0x02, 0x04, 0x00, 0x02, 0x05, 0x05, 0x00, 0x03, 0x07, 0x01, 0x01
        /*0010*/ 	.byte	0x02, 0x03, 0x00, 0x00, 0x02, 0x06, 0x01, 0x00, 0x04, 0x0b, 0x08, 0x00, 0x00, 0x00, 0x00, 0x00
        /*0020*/ 	.byte	0x00, 0x00, 0x00, 0x00


//--------------------- .nv.info.matmul_kernel    --------------------------
	.section	.nv.info.matmul_kernel,"",@"SHT_CUDA_INFO"
	.sectionflags	@""
	.align	4


	//----- nvinfo : EIATTR_CUDA_API_VERSION
	.align		4
        /*0000*/ 	.byte	0x04, 0x37
        /*0002*/ 	.short	(.L_7 - .L_6)
.L_6:
        /*0004*/ 	.word	0x00000082


	//----- nvinfo : EIATTR_KPARAM_INFO
	.align		4
.L_7:
        /*0008*/ 	.byte	0x04, 0x17
        /*000a*/ 	.short	(.L_9 - .L_8)
.L_8:
        /*000c*/ 	.word	0x00000000
        /*0010*/ 	.short	0x000d
        /*0012*/ 	.short	0x0048
        /*0014*/ 	.byte	0x00, 0xf4, 0x21, 0x00


	//----- nvinfo : EIATTR_KPARAM_INFO
	.align		4
.L_9:
        /*0018*/ 	.byte	0x04, 0x17
        /*001a*/ 	.short	(.L_11 - .L_10)
.L_10:
        /*001c*/ 	.word	0x00000000
        /*0020*/ 	.short	0x000c
        /*0022*/ 	.short	0x0040
        /*0024*/ 	.byte	0x00, 0xf4, 0x21, 0x00


	//----- nvinfo : EIATTR_KPARAM_INFO
	.align		4
.L_11:
        /*0028*/ 	.byte	0x04, 0x17
        /*002a*/ 	.short	(.L_13 - .L_12)
.L_12:
        /*002c*/ 	.word	0x00000000
        /*0030*/ 	.short	0x000b
        /*0032*/ 	.short	0x0038
        /*0034*/ 	.byte	0x00, 0xf0, 0x11, 0x00


	//----- nvinfo : EIATTR_KPARAM_INFO
	.align		4
.L_13:
        /*0038*/ 	.byte	0x04, 0x17
        /*003a*/ 	.short	(.L_15 - .L_14)
.L_14:
        /*003c*/ 	.word	0x00000000
        /*0040*/ 	.short	0x000a
        /*0042*/ 	.short	0x0034
        /*0044*/ 	.byte	0x00, 0xf0, 0x11, 0x00


	//----- nvinfo : EIATTR_KPARAM_INFO
	.align		4
.L_15:
        /*0048*/ 	.byte	0x04, 0x17
        /*004a*/ 	.short	(.L_17 - .L_16)
.L_16:
        /*004c*/ 	.word	0x00000000
        /*0050*/ 	.short	0x0009
        /*0052*/ 	.short	0x0030
        /*0054*/ 	.byte	0x00, 0xf0, 0x11, 0x00


	//----- nvinfo : EIATTR_KPARAM_INFO
	.align		4
.L_17:
        /*0058*/ 	.byte	0x04, 0x17
        /*005a*/ 	.short	(.L_19 - .L_18)
.L_18:
        /*005c*/ 	.word	0x00000000
        /*0060*/ 	.short	0x0008
        /*0062*/ 	.short	0x002c
        /*0064*/ 	.byte	0x00, 0xf0, 0x11, 0x00


	//----- nvinfo : EIATTR_KPARAM_INFO
	.align		4
.L_19:
        /*0068*/ 	.byte	0x04, 0x17
        /*006a*/ 	.short	(.L_21 - .L_20)
.L_20:
        /*006c*/ 	.word	0x00000000
        /*0070*/ 	.short	0x0007
        /*0072*/ 	.short	0x0028
        /*0074*/ 	.byte	0x00, 0xf0, 0x11, 0x00


	//----- nvinfo : EIATTR_KPARAM_INFO
	.align		4
.L_21:
        /*0078*/ 	.byte	0x04, 0x17
        /*007a*/ 	.short	(.L_23 - .L_22)
.L_22:
        /*007c*/ 	.word	0x00000000
        /*0080*/ 	.short	0x0006
        /*0082*/ 	.short	0x0024
        /*0084*/ 	.byte	0x00, 0xf0, 0x11, 0x00


	//----- nvinfo : EIATTR_KPARAM_INFO
	.align		4
.L_23:
        /*0088*/ 	.byte	0x04, 0x17
        /*008a*/ 	.short	(.L_25 - .L_24)
.L_24:
        /*008c*/ 	.word	0x00000000
        /*0090*/ 	.short	0x0005
        /*0092*/ 	.short	0x0020
        /*0094*/ 	.byte	0x00, 0xf0, 0x11, 0x00


	//----- nvinfo : EIATTR_KPARAM_INFO
	.align		4
.L_25:
        /*0098*/ 	.byte	0x04, 0x17
        /*009a*/ 	.short	(.L_27 - .L_26)
.L_26:
        /*009c*/ 	.word	0x00000000
        /*00a0*/ 	.short	0x0004
        /*00a2*/ 	.short	0x001c
        /*00a4*/ 	.byte	0x00, 0xf0, 0x11, 0x00


	//----- nvinfo : EIATTR_KPARAM_INFO
	.align		4
.L_27:
        /*00a8*/ 	.byte	0x04, 0x17
        /*00aa*/ 	.short	(.L_29 - .L_28)
.L_28:
        /*00ac*/ 	.word	0x00000000
        /*00b0*/ 	.short	0x0003
        /*00b2*/ 	.short	0x0018
        /*00b4*/ 	.byte	0x00, 0xf0, 0x11, 0x00


	//----- nvinfo : EIATTR_KPARAM_INFO
	.align		4
.L_29:
        /*00b8*/ 	.byte	0x04, 0x17
        /*00ba*/ 	.short	(.L_31 - .L_30)
.L_30:
        /*00bc*/ 	.word	0x00000000
        /*00c0*/ 	.short	0x0002
        /*00c2*/ 	.short	0x0010
        /*00c4*/ 	.byte	0x00, 0xf4, 0x21, 0x00


	//----- nvinfo : EIATTR_KPARAM_INFO
	.align		4
.L_31:
        /*00c8*/ 	.byte	0x04, 0x17
        /*00ca*/ 	.short	(.L_33 - .L_32)
.L_32:
        /*00cc*/ 	.word	0x00000000
        /*00d0*/ 	.short	0x0001
        /*00d2*/ 	.short	0x0008
        /*00d4*/ 	.byte	0x00, 0xf4, 0x21, 0x00


	//----- nvinfo : EIATTR_KPARAM_INFO
	.align		4
.L_33:
        /*00d8*/ 	.byte	0x04, 0x17
        /*00da*/ 	.short	(.L_35 - .L_34)
.L_34:
        /*00dc*/ 	.word	0x00000000
        /*00e0*/ 	.short	0x0000
        /*00e2*/ 	.short	0x0000
        /*00e4*/ 	.byte	0x00, 0xf4, 0x21, 0x00


	//----- nvinfo : EIATTR_SPARSE_MMA_MASK
	.align		4
.L_35:
        /*00e8*/ 	.byte	0x03, 0x50
        /*00ea*/ 	.short	0x0000


	//----- nvinfo : EIATTR_MAXREG_COUNT
	.align		4
        /*00ec*/ 	.byte	0x03, 0x1b
        /*00ee*/ 	.short	0x00ff


	//----- nvinfo : EIATTR_NUM_BARRIERS
	.align		4
        /*00f0*/ 	.byte	0x02, 0x4c
        /*00f2*/ 	.byte	0x01
	.zero		1


	//----- nvinfo : EIATTR_ANNOTATIONS
	.align		4
        /*00f4*/ 	.byte	0x04, 0x55
        /*00f6*/ 	.short	(.L_37 - .L_36)


	//   ....[0]....
.L_36:
        /*00f8*/ 	.word	0x00000001
        /*00fc*/ 	.byte	0xa0, 0x00, 0x00, 0x00, 0x01, 0x00, 0x00, 0x00, 0xa0, 0x01, 0x00, 0x00, 0x01, 0x00, 0x00, 0x00
        /* <DEDUP_REMOVED lines=1106> */
        /*462c*/ 	.byte	0x50, 0x65, 0x02, 0x00


	//----- nvinfo : EIATTR_MERCURY_ISA_VERSION
	.align		4
.L_37:
        /*4630*/ 	.byte	0x03, 0x5f
        /*4632*/ 	.short	0x0101


	//----- nvinfo : EIATTR_EXIT_INSTR_OFFSETS
	.align		4
        /*4634*/ 	.byte	0x04, 0x1c
        /*4636*/ 	.short	(.L_39 - .L_38)


	//   ....[0]....
.L_38:
        /*4638*/ 	.word	0x00026800


	//   ....[1]....
        /*463c*/ 	.word	0x00026820


	//----- nvinfo : EIATTR_REQNTID
	.align		4
.L_39:
        /*4640*/ 	.byte	0x04, 0x10
        /*4642*/ 	.short	(.L_41 - .L_40)
.L_40:
        /*4644*/ 	.word	0x00000080
        /*4648*/ 	.word	0x00000001
        /*464c*/ 	.word	0x00000001


	//----- nvinfo : EIATTR_CBANK_PARAM_SIZE
	.align		4
.L_41:
        /*4650*/ 	.byte	0x03, 0x19
        /*4652*/ 	.short	0x0050


	//----- nvinfo : EIATTR_PARAM_CBANK
	.align		4
        /*4654*/ 	.byte	0x04, 0x0a
        /*4656*/ 	.short	(.L_43 - .L_42)
	.align		4
.L_42:
        /*4658*/ 	.word	index@(.nv.constant0.matmul_kernel)
        /*465c*/ 	.short	0x0210
        /*465e*/ 	.short	0x0050


	//----- nvinfo : EIATTR_SW_WAR
	.align		4
.L_43:
        /*4660*/ 	.byte	0x04, 0x36
        /*4662*/ 	.short	(.L_45 - .L_44)
.L_44:
        /*4664*/ 	.word	0x00000008
.L_45:


//--------------------- .nv.callgraph             --------------------------
	.section	.nv.callgraph,"",@"SHT_CUDA_CALLGRAPH"
	.align	4
	.sectionentsize	8
	.align		4
        /*0000*/ 	.word	0x00000000
	.align		4
        /*0004*/ 	.word	0xffffffff
	.align		4
        /*0008*/ 	.word	0x00000000
	.align		4
        /*000c*/ 	.word	0xfffffffe
	.align		4
        /*0010*/ 	.word	0x00000000
	.align		4
        /*0014*/ 	.word	0xfffffffd
	.align		4
        /*0018*/ 	.word	0x00000000
	.align		4
        /*001c*/ 	.word	0xfffffffc


//--------------------- .text.matmul_kernel       --------------------------
	.section	.text.matmul_kernel,"ax",@progbits
	.align	128
        .global         matmul_kernel
        .type           matmul_kernel,@function
        .size           matmul_kernel,(.L_x_3 - matmul_kernel)
        .other          matmul_kernel,@"STO_CUDA_ENTRY STV_DEFAULT"
matmul_kernel:
.text.matmul_kernel:
[----:B------:R-:W1:Y:S08]  /*0000*/  LDC R1, c[0x0][0x28] ;  /* 0x00000a00ff017b82 */ /* 0x000e700000000800 */
[----:B------:R-:W2:Y:S01]  /*0010*/  LDC.64 R188, c[0x0][0x228] ;  /* 0x00008a00ffbc7b82 */ /* 0x000ea20000000a00 */
[----:B------:R-:W3:Y:S01]  /*0020*/  S2R R5, SR_CTAID.X ;  /* 0x0000000000057919 */ /* 0x000ee20000002500 */
[----:B-1----:R-:W-:Y:S01]  /*0030*/  VIADD R1, R1, 0xfffff5c8 ;  /* 0xfffff5c801017836 */ /* 0x002fe20000000000 */
[----:B------:R-:W-:Y:S01]  /*0040*/  ULDC UR4, c[0x0][0x230] ;  /* 0x00008c0000047ab9 */ /* 0x000fe20000000800 */
[----:B------:R-:W-:Y:S01]  /*0050*/  ULDC UR6, c[0x0][0x230] ;  /* 0x00008c0000067ab9 */ /* 0x000fe20000000800 */
[----:B------:R-:W1:Y:S01]  /*0060*/  S2R R140, SR_TID.X ;  /* 0x00000000008c7919 */ /* 0x000e620000002100 */
[----:B------:R-:W-:Y:S01]  /*0070*/  ULDC UR5, c[0x0][0x230] ;  /* 0x00008c0000057ab9 */ /* 0x000fe20000000800 */
[----:B------:R-:W-:Y:S01]  /*0080*/  ULDC UR8, c[0x0][0x230] ;  /* 0x00008c0000087ab9 */ /* 0x000fe20000000800 */
[----:B------:R-:W-:Y:S01]  /*0090*/  ULDC UR23, c[0x0][0x230] ;  /* 0x00008c0000177ab9 */ /* 0x000fe20000000800 */
[----:B------:R4:W-:Y:S01]  /*00a0*/  STL [R1+0xa18], R6 ;  /* 0x000a180601007387 */ /* 0x0009e20000100800 */
[----:B------:R-:W-:Y:S01]  /*00b0*/  ULDC UR9, c[0x0][0x230] ;  /* 0x00008c0000097ab9 */ /* 0x000fe20000000800 */
        /* <DEDUP_REMOVED lines=13> */
[----:B--2---:R-:W-:Y:S01]  /*0190*/  VIADD R0, R189, 0xff ;  /* 0x000000ffbd007836 */ /* 0x004fe20000000000 */
[----:B------:R-:W-:Y:S01]  /*01a0*/  STL [R1+0xa1c], R188 ;  /* 0x000a1cbc01007387 */ /* 0x000fe20000100800 */
[----:B------:R-:W-:Y:S01]  /*01b0*/  ULDC UR16, c[0x0][0x230] ;  /* 0x00008c0000107ab9 */ /* 0x000fe20000000800 */
[----:B------:R-:W-:Y:S01]  /*01c0*/  ULDC UR31, c[0x0][0x230] ;  /* 0x00008c00001f7ab9 */ /* 0x000fe20000000800 */
[----:B------:R-:W-:Y:S01]  /*01d0*/  ULDC UR32, c[0x0][0x230] ;  /* 0x00008c0000207ab9 */ /* 0x000fe20000000800 */
[----:B------:R-:W-:Y:S01]  /*01e0*/  SHF.R.S32.HI R3, RZ, 0x1f, R0 ;  /* 0x0000001fff037819 */ /* 0x000fe20000011400 */
[----:B------:R-:W-:Y:S01]  /*01f0*/  ULDC UR17, c[0x0][0x230] ;  /* 0x00008c0000117ab9 */ /* 0x000fe20000000800 */
[----:B------:R-:W-:Y:S01]  /*0200*/  ULDC UR18, c[0x0][0x230] ;  /* 0x00008c0000127ab9 */ /* 0x000fe20000000800 */
[----:B------:R-:W-:Y:S01]  /*0210*/  ULDC UR33, c[0x0][0x230] ;  /* 0x00008c0000217ab9 */ /* 0x000fe20000000800 */
[----:B------:R-:W-:Y:S01]  /*0220*/  LEA.HI R3, R3, R0, RZ, 0x8 ;  /* 0x0000000003037211 */ /* 0x000fe200078f40ff */
[----:B------:R-:W-:Y:S01]  /*0230*/  ULDC UR34, c[0x0][0x230] ;  /* 0x00008c0000227ab9 */ /* 0x000fe20000000800 */
[----:B---3--:R-:W-:Y:S01]  /*0240*/  IABS R10, R5 ;  /* 0x00000005000a7213 */ /* 0x008fe20000000000 */
[----:B------:R-:W-:Y:S01]  /*0250*/  ULDC UR19, c[0x0][0x230] ;  /* 0x00008c0000137ab9 */ /* 0x000fe20000000800 */
[----:B------:R-:W-:Y:S01]  /*0260*/  SHF.R.S32.HI R3, RZ, 0x8, R3 ;  /* 0x00000008ff037819 */ /* 0x000fe20000011403 */
[----:B------:R-:W-:Y:S01]  /*0270*/  ULDC UR20, c[0x0][0x230] ;  /* 0x00008c0000147ab9 */ /* 0x000fe20000000800 */
[----:B-1----:R-:W-:Y:S01]  /*0280*/  LOP3.LUT R208, R140, 0x3f, RZ, 0xc0, !PT ;  /* 0x0000003f8cd07812 */ /* 0x002fe200078ec0ff */
[----:B------:R-:W-:Y:S01]  /*0290*/  ULDC UR35, c[0x0][0x230] ;  /* 0x00008c0000237ab9 */ /* 0x000fe20000000800 */
[----:B------:R-:W-:Y:S01]  /*02a0*/  ULDC UR36, c[0x0][0x230] ;  /* 0x00008c0000247ab9 */ /* 0x000fe20000000800 */
[----:B------:R-:W-:Y:S01]  /*02b0*/  IMAD.SHL.U32 R4, R3, 0x8, RZ ;  /* 0x0000000803047824 */ /* 0x000fe200078e00ff */
[----:B------:R-:W-:Y:S01]  /*02c0*/  ULDC UR21, c[0x0][0x230] ;  /* 0x00008c0000157ab9 */ /* 0x000fe20000000800 */
[----:B------:R-:W-:Y:S01]  /*02d0*/  ULDC UR22, c[0x0][0x230] ;  /* 0x00008c0000167ab9 */ /* 0x000fe20000000800 */
[----:B------:R-:W-:-:S02]  /*02e0*/  ULDC UR37, c[0x0][0x230] ;  /* 0x00008c0000257ab9 */ /* 0x000fc40000000800 */
[-C--:B------:R-:W-:Y:S02]  /*02f0*/  IABS R7, R4.reuse ;  /* 0x0000000400077213 */ /* 0x080fe40000000000 */
[----:B------:R-:W-:Y:S02]  /*0300*/  IABS R11, R4 ;  /* 0x00000004000b7213 */ /* 0x000fe40000000000 */
[----:B------:R-:W1:Y:S08]  /*0310*/  I2F.RP R0, R7 ;  /* 0x0000000700007306 */ /* 0x000e700000209400 */
[----:B-1----:R-:W1:Y:S02]  /*0320*/  MUFU.RCP R0, R0 ;  /* 0x0000000000007308 */ /* 0x002e640000001000 */
[----:B-1----:R-:W-:-:S02]  /*0330*/  VIADD R2, R0, 0xffffffe ;  /* 0x0ffffffe00027836 */ /* 0x002fc40000000000 */
[----:B------:R-:W-:Y:S01]  /*0340*/  IMAD.MOV R0, RZ, RZ, -R11 ;  /* 0x000000ffff007224 */ /* 0x000fe200078e0a0b */
[----:B------:R-:W-:-:S03]  /*0350*/  IABS R11, R188 ;  /* 0x000000bc000b7213 */ /* 0x000fc60000000000 */
[----:B------:R1:W2:Y:S02]  /*0360*/  F2I.FTZ.U32.TRUNC.NTZ R3, R2 ;  /* 0x0000000200037305 */ /* 0x0002a4000021f000 */
[----:B-1----:R-:W-:Y:S02]  /*0370*/  IMAD.MOV.U32 R2, RZ, RZ, RZ ;  /* 0x000000ffff027224 */ /* 0x002fe400078e00ff */
[----:B--2---:R-:W-:-:S04]  /*0380*/  IMAD.MOV R8, RZ, RZ, -R3 ;  /* 0x000000ffff087224 */ /* 0x004fc800078e0a03 */
[----:B------:R-:W-:Y:S02]  /*0390*/  IMAD R9, R8, R7, RZ ;  /* 0x0000000708097224 */ /* 0x000fe400078e02ff */
[----:B------:R-:W-:Y:S01]  /*03a0*/  IMAD.MOV.U32 R8, RZ, RZ, R10 ;  /* 0x000000ffff087224 */ /* 0x000fe200078e000a */
[----:B------:R-:W-:Y:S01]  /*03b0*/  IABS R10, R189 ;  /* 0x000000bd000a7213 */ /* 0x000fe20000000000 */
[----:B------:R-:W-:-:S06]  /*03c0*/  IMAD.HI.U32 R3, R3, R9, R2 ;  /* 0x0000000903037227 */ /* 0x000fcc00078e0002 */
[----:B------:R-:W-:-:S04]  /*03d0*/  IMAD.HI.U32 R3, R3, R8, RZ ;  /* 0x0000000803037227 */ /* 0x000fc800078e00ff */
[----:B------:R-:W-:-:S05]  /*03e0*/  IMAD R0, R3, R0, R8 ;  /* 0x0000000003007224 */ /* 0x000fca00078e0208 */
[----:B------:R-:W-:-:S13]  /*03f0*/  ISETP.GT.U32.AND P1, PT, R7, R0, PT ;  /* 0x000000000700720c */ /* 0x000fda0003f24070 */
[----:B------:R-:W-:Y:S02]  /*0400*/  @!P1 IMAD.IADD R0, R0, 0x1, -R7 ;  /* 0x0000000100009824 */ /* 0x000fe400078e0a07 */
[----:B------:R-:W-:Y:S01]  /*0410*/  @!P1 VIADD R3, R3, 0x1 ;  /* 0x0000000103039836 */ /* 0x000fe20000000000 */
[----:B------:R-:W-:Y:S02]  /*0420*/  ISETP.NE.AND P1, PT, R4, RZ, PT ;  /* 0x000000ff0400720c */ /* 0x000fe40003f25270 */
[----:B------:R-:W-:Y:S02]  /*0430*/  ISETP.GE.U32.AND P0, PT, R0, R7, PT ;  /* 0x000000070000720c */ /* 0x000fe40003f06070 */
[----:B------:R-:W-:-:S04]  /*0440*/  LOP3.LUT R0, R5, R4, RZ, 0x3c, !PT ;  /* 0x0000000405007212 */ /* 0x000fc800078e3cff */
[----:B------:R-:W-:Y:S01]  /*0450*/  ISETP.GE.AND P2, PT, R0, RZ, PT ;  /* 0x000000ff0000720c */ /* 0x000fe20003f46270 */
[----:B------:R-:W-:-:S06]  /*0460*/  VIADD R0, R188, 0x3f ;  /* 0x0000003fbc007836 */ /* 0x000fcc0000000000 */
[----:B------:R-:W-:-:S04]  /*0470*/  @P0 VIADD R3, R3, 0x1 ;  /* 0x0000000103030836 */ /* 0x000fc80000000000 */
[----:B------:R-:W-:Y:S01]  /*0480*/  IMAD.MOV.U32 R2, RZ, RZ, R3 ;  /* 0x000000ffff027224 */ /* 0x000fe200078e0003 */
[----:B------:R-:W-:-:S03]  /*0490*/  SHF.R.S32.HI R3, RZ, 0x1f, R0 ;  /* 0x0000001fff037819 */ /* 0x000fc60000011400 */
[----:B------:R-:W-:Y:S01]  /*04a0*/  @!P2 IMAD.MOV R2, RZ, RZ, -R2 ;  /* 0x000000ffff02a224 */ /* 0x000fe200078e0a02 */
[----:B------:R-:W-:Y:S02]  /*04b0*/  @!P1 LOP3.LUT R2, RZ, R4, RZ, 0x33, !PT ;  /* 0x00000004ff029212 */ /* 0x000fe400078e33ff */
[----:B------:R-:W-:-:S03]  /*04c0*/  LEA.HI R3, R3, R0, RZ, 0x6 ;  /* 0x0000000003037211 */ /* 0x000fc600078f30ff */
[----:B------:R-:W-:Y:S02]  /*04d0*/  IMAD.SHL.U32 R16, R2, 0x8, RZ ;  /* 0x0000000802107824 */ /* 0x000fe400078e00ff */
[----:B------:R-:W-:-:S03]  /*04e0*/  IMAD.MOV R2, RZ, RZ, -R2 ;  /* 0x000000ffff027224 */ /* 0x000fc600078e0a02 */
[----:B------:R-:W-:Y:S01]  /*04f0*/  LEA.HI.SX32 R3, R3, -R16, 0x1a ;  /* 0x8000001003037211 */ /* 0x000fe200078fd2ff */
[----:B------:R-:W-:Y:S02]  /*0500*/  IMAD R18, R4, R2, R5 ;  /* 0x0000000204127224 */ /* 0x000fe400078e0205 */
[----:B------:R-:W1:Y:S01]  /*0510*/  I2F.RP R5, R10 ;  /* 0x0000000a00057306 */ /* 0x000e620000209400 */
[----:B------:R-:W-:Y:S01]  /*0520*/  VIMNMX R15, R3, 0x8, PT ;  /* 0x00000008030f7848 */ /* 0x000fe20003fe0100 */
[----:B------:R-:W-:-:S03]  /*0530*/  IMAD.MOV.U32 R2, RZ, RZ, RZ ;  /* 0x000000ffff027224 */ /* 0x000fc600078e00ff */
[-C--:B------:R-:W-:Y:S02]  /*0540*/  IABS R7, R15.reuse ;  /* 0x0000000f00077213 */ /* 0x080fe40000000000 */
[----:B------:R-:W-:Y:S02]  /*0550*/  IABS R4, R15 ;  /* 0x0000000f00047213 */ /* 0x000fe40000000000 */
[----:B------:R-:W2:Y:S08]  /*0560*/  I2F.RP R0, R7 ;  /* 0x0000000700007306 */ /* 0x000eb00000209400 */
[----:B-1----:R-:W-:Y:S08]  /*0570*/  MUFU.RCP R5, R5 ;  /* 0x0000000500057308 */ /* 0x002ff00000001000 */
[----:B--2---:R-:W1:Y:S02]  /*0580*/  MUFU.RCP R0, R0 ;  /* 0x0000000000007308 */ /* 0x004e640000001000 */
[----:B-1----:R-:W-:Y:S01]  /*0590*/  VIADD R3, R0, 0xffffffe ;  /* 0x0ffffffe00037836 */ /* 0x002fe20000000000 */
[----:B------:R-:W-:-:S05]  /*05a0*/  IABS R0, R18 ;  /* 0x0000001200007213 */ /* 0x000fca0000000000 */
[----:B------:R-:W1:Y:S02]  /*05b0*/  F2I.FTZ.U32.TRUNC.NTZ R3, R3 ;  /* 0x0000000300037305 */ /* 0x000e64000021f000 */
[----:B-1----:R-:W-:-:S04]  /*05c0*/  IMAD.MOV R8, RZ, RZ, -R3 ;  /* 0x000000ffff087224 */ /* 0x002fc800078e0a03 */
[----:B------:R-:W-:Y:S02]  /*05d0*/  IMAD R9, R8, R7, RZ ;  /* 0x0000000708097224 */ /* 0x000fe400078e02ff */
[----:B------:R-:W-:Y:S02]  /*05e0*/  IMAD.MOV.U32 R8, RZ, RZ, R11 ;  /* 0x000000ffff087224 */ /* 0x000fe400078e000b */
[----:B------:R-:W-:-:S04]  /*05f0*/  IMAD.HI.U32 R2, R3, R9, R2 ;  /* 0x0000000903027227 */ /* 0x000fc800078e0002 */
[----:B------:R-:W-:Y:S02]  /*0600*/  IMAD.MOV.U32 R3, RZ, RZ, R0 ;  /* 0x000000ffff037224 */ /* 0x000fe400078e0000 */
[----:B------:R-:W-:Y:S02]  /*0610*/  IMAD.MOV R0, RZ, RZ, -R4 ;  /* 0x000000ffff007224 */ /* 0x000fe400078e0a04 */
[----:B------:R-:W-:Y:S01]  /*0620*/  IMAD.HI.U32 R2, R2, R3, RZ ;  /* 0x0000000302027227 */ /* 0x000fe200078e00ff */
[----:B------:R-:W1:Y:S03]  /*0630*/  I2F.RP R4, R8 ;  /* 0x0000000800047306 */ /* 0x000e660000209400 */
[----:B------:R-:W-:Y:S02]  /*0640*/  IMAD R0, R2, R0, R3 ;  /* 0x0000000002007224 */ /* 0x000fe400078e0203 */
[----:B------:R-:W-:-:S02]  /*0650*/  VIADD R3, R5, 0xffffffe ;  /* 0x0ffffffe05037836 */ /* 0x000fc40000000000 */
[----:B------:R-:W-:Y:S01]  /*0660*/  IMAD.SHL.U32 R5, R208, 0x80, RZ ;  /* 0x00000080d0057824 */ /* 0x000fe200078e00ff */
[----:B------:R-:W-:Y:S01]  /*0670*/  ISETP.GT.U32.AND P1, PT, R7, R0, PT ;  /* 0x000000000700720c */ /* 0x000fe20003f24070 */
[----:B------:R-:W-:Y:S02]  /*0680*/  IMAD.SHL.U32 R11, R140, 0x4, RZ ;  /* 0x000000048c0b7824 */ /* 0x000fe400078e00ff */
[----:B------:R-:W2:Y:S08]  /*0690*/  F2I.FTZ.U32.TRUNC.NTZ R3, R3 ;  /* 0x0000000300037305 */ /* 0x000eb0000021f000 */
[----:B-1----:R-:W1:Y:S02]  /*06a0*/  MUFU.RCP R4, R4 ;  /* 0x0000000400047308 */ /* 0x002e640000001000 */
[----:B------:R-:W-:-:S02]  /*06b0*/  @!P1 IMAD.IADD R0, R0, 0x1, -R7 ;  /* 0x0000000100009824 */ /* 0x000fc400078e0a07 */
[----:B------:R-:W-:Y:S01]  /*06c0*/  @!P1 VIADD R2, R2, 0x1 ;  /* 0x0000000102029836 */ /* 0x000fe20000000000 */
[----:B------:R-:W-:Y:S02]  /*06d0*/  ISETP.NE.AND P1, PT, R15, RZ, PT ;  /* 0x000000ff0f00720c */ /* 0x000fe40003f25270 */
[----:B------:R-:W-:Y:S01]  /*06e0*/  ISETP.GE.U32.AND P0, PT, R0, R7, PT ;  /* 0x000000070000720c */ /* 0x000fe20003f06070 */
[----:B--2---:R-:W-:Y:S01]  /*06f0*/  IMAD.MOV R7, RZ, RZ, -R3 ;  /* 0x000000ffff077224 */ /* 0x004fe200078e0a03 */
[----:B------:R-:W-:-:S03]  /*0700*/  LOP3.LUT R0, R18, R15, RZ, 0x3c, !PT ;  /* 0x0000000f12007212 */ /* 0x000fc600078e3cff */
[----:B------:R-:W-:Y:S01]  /*0710*/  IMAD R7, R7, R10, RZ ;  /* 0x0000000a07077224 */ /* 0x000fe200078e02ff */
[----:B------:R-:W-:Y:S02]  /*0720*/  ISETP.GE.AND P2, PT, R0, RZ, PT ;  /* 0x000000ff0000720c */ /* 0x000fe40003f46270 */
[----:B------:R-:W-:Y:S01]  /*0730*/  SHF.R.U32.HI R0, RZ, 0x6, R140 ;  /* 0x00000006ff007819 */ /* 0x000fe2000001168c */
[----:B-1----:R-:W-:-:S03]  /*0740*/  VIADD R4, R4, 0xffffffe ;  /* 0x0ffffffe04047836 */ /* 0x002fc60000000000 */
[----:B------:R-:W-:Y:S01]  /*0750*/  SGXT.U32 R0, R0, 0x1 ;  /* 0x000000010000781a */ /* 0x000fe20000000000 */
[----:B------:R-:W-:Y:S01]  /*0760*/  @P0 VIADD R2, R2, 0x1 ;  /* 0x0000000102020836 */ /* 0x000fe20000000000 */
[----:B------:R-:W1:Y:S03]  /*0770*/  F2I.FTZ.U32.TRUNC.NTZ R13, R4 ;  /* 0x00000004000d7305 */ /* 0x000e66000021f000 */
[----:B------:R-:W-:Y:S02]  /*0780*/  IMAD.MOV.U32 R17, RZ, RZ, R2 ;  /* 0x000000ffff117224 */ /* 0x000fe400078e0002 */
[----:B------:R-:W-:Y:S02]  /*0790*/  IMAD.MOV.U32 R2, RZ, RZ, RZ ;  /* 0x000000ffff027224 */ /* 0x000fe400078e00ff */
[----:B------:R-:W-:Y:S01]  /*07a0*/  @!P2 IMAD.MOV R17, RZ, RZ, -R17 ;  /* 0x000000ffff11a224 */ /* 0x000fe200078e0a11 */
[----:B------:R-:W-:Y:S01]  /*07b0*/  @!P1 LOP3.LUT R17, RZ, R15, RZ, 0x33, !PT ;  /* 0x0000000fff119212 */ /* 0x000fe200078e33ff */
[----:B------:R-:W-:Y:S01]  /*07c0*/  IMAD.HI.U32 R7, R3, R7, R2 ;  /* 0x0000000703077227 */ /* 0x000fe200078e0002 */
[----:B------:R-:W-:-:S02]  /*07d0*/  SHF.R.S32.HI R3, RZ, 0x6, R140 ;  /* 0x00000006ff037819 */ /* 0x000fc4000001148c */
[--C-:B------:R-:W-:Y:S01]  /*07e0*/  PRMT R2, R0, 0x6540, R17.reuse ;  /* 0x0000654000027816 */ /* 0x100fe20000000011 */
[----:B------:R-:W-:Y:S01]  /*07f0*/  IMAD.MOV R14, RZ, RZ, -R17 ;  /* 0x000000ffff0e7224 */ /* 0x000fe200078e0a11 */
[----:B------:R-:W-:Y:S01]  /*0800*/  SGXT R3, R3, 0x1 ;  /* 0x000000010303781a */ /* 0x000fe20000000200 */
[----:B-1----:R-:W-:Y:S01]  /*0810*/  IMAD.MOV R19, RZ, RZ, -R13 ;  /* 0x000000ffff137224 */ /* 0x002fe200078e0a0d */
[----:B------:R-:W-:Y:S02]  /*0820*/  IABS R46, R2 ;  /* 0x00000002002e7213 */ /* 0x000fe40000000000 */
[----:B------:R-:W-:Y:S02]  /*0830*/  LOP3.LUT R4, R140, 0x40, RZ, 0xc0, !PT ;  /* 0x000000408c047812 */ /* 0x000fe400078ec0ff */
[----:B------:R-:W-:Y:S01]  /*0840*/  LOP3.LUT R12, R3, 0x90, RZ, 0xc0, !PT ;  /* 0x00000090030c7812 */ /* 0x000fe200078ec0ff */
[----:B------:R-:W-:Y:S01]  /*0850*/  IMAD.HI.U32 R9, R7, R46, RZ ;  /* 0x0000002e07097227 */ /* 0x000fe200078e00ff */
[----:B------:R-:W-:-:S02]  /*0860*/  LEA.HI R3, R4, R5, RZ, 0x1c ;  /* 0x0000000504037211 */ /* 0x000fc400078fe0ff */
[----:B------:R-:W-:Y:S01]  /*0870*/  LOP3.LUT R4, R12, 0x7c, R11, 0x78, !PT ;  /* 0x0000007c0c047812 */ /* 0x000fe200078e780b */
[----:B------:R-:W-:Y:S01]  /*0880*/  IMAD R11, R19, R8, RZ ;  /* 0x00000008130b7224 */ /* 0x000fe200078e02ff */
[----:B------:R-:W-:Y:S01]  /*0890*/  LOP3.LUT R152, R2, 0xfe, RZ, 0xfc, !PT ;  /* 0x000000fe02987812 */ /* 0x000fe200078efcff */
[----:B------:R-:W-:Y:S02]  /*08a0*/  IMAD.MOV.U32 R12, RZ, RZ, RZ ;  /* 0x000000ffff0c7224 */ /* 0x000fe400078e00ff */
[----:B------:R-:W-:Y:S01]  /*08b0*/  IMAD R5, R15, R14, R18 ;  /* 0x0000000e0f057224 */ /* 0x000fe200078e0212 */
[----:B------:R-:W-:Y:S01]  /*08c0*/  IABS R48, R152 ;  /* 0x0000009800307213 */ /* 0x000fe20000000000 */
[----:B------:R-:W-:Y:S01]  /*08d0*/  IMAD.MOV R15, RZ, RZ, -R9 ;  /* 0x000000ffff0f7224 */ /* 0x000fe200078e0a09 */
[----:B------:R-:W-:Y:S01]  /*08e0*/  STL [R1+0x5f4], R152 ;  /* 0x0005f49801007387 */ /* 0x000fe20000100800 */
[----:B------:R-:W-:-:S04]  /*08f0*/  IMAD.HI.U32 R9, R13, R11, R12 ;  /* 0x0000000b0d097227 */ /* 0x000fc800078e000c */
[----:B------:R-:W-:Y:S02]  /*0900*/  IMAD.SHL.U32 R11, R17, 0x100, RZ ;  /* 0x00000100110b7824 */ /* 0x000fe400078e00ff */
[----:B------:R-:W-:Y:S02]  /*0910*/  IMAD.IADD R5, R16, 0x1, R5 ;  /* 0x0000000110057824 */ /* 0x000fe400078e0205 */
[----:B------:R-:W-:Y:S01]  /*0920*/  IMAD.HI.U32 R16, R7, R48, RZ ;  /* 0x0000003007107227 */ /* 0x000fe200078e00ff */
[C-C-:B------:R-:W-:Y:S02]  /*0930*/  LOP3.LUT R22, R11.reuse, 0x4, R0.reuse, 0xfe, !PT ;  /* 0x000000040b167812 */ /* 0x140fe400078efe00 */
[C---:B------:R-:W-:Y:S01]  /*0940*/  LOP3.LUT R23, R11.reuse, 0x2, R0, 0xfe, !PT ;  /* 0x000000020b177812 */ /* 0x040fe200078efe00 */
[----:B------:R-:W-:Y:S01]  /*0950*/  IMAD.MOV R19, RZ, RZ, -R16 ;  /* 0x000000ffff137224 */ /* 0x000fe200078e0a10 */
[----:B------:R-:W-:Y:S01]  /*0960*/  IABS R50, R22 ;  /* 0x0000001600327213 */ /* 0x000fe20000000000 */
[----:B------:R-:W-:Y:S01]  /*0970*/  IMAD R46, R10, R15, R46 ;  /* 0x0000000f0a2e7224 */ /* 0x000fe200078e022e */
[--C-:B------:R-:W-:Y:S01]  /*0980*/  LOP3.LUT R21, R11, 0x6, R0.reuse, 0xfe, !PT ;  /* 0x000000060b157812 */ /* 0x100fe200078efe00 */
[----:B------:R-:W-:Y:S01]  /*0990*/  STL [R1+0x58c], R23 ;  /* 0x00058c1701007387 */ /* 0x000fe20000100800 */
[----:B------:R-:W-:Y:S01]  /*09a0*/  IABS R49, R23 ;  /* 0x0000001700317213 */ /* 0x000fe20000000000 */
[----:B------:R-:W-:Y:S01]  /*09b0*/  IMAD.HI.U32 R13, R7, R50, RZ ;  /* 0x00000032070d7227 */ /* 0x000fe200078e00ff */
[----:B------:R-:W-:Y:S01]  /*09c0*/  IABS R52, R21 ;  /* 0x0000001500347213 */ /* 0x000fe20000000000 */
[----:B------:R1:W-:Y:S01]  /*09d0*/  STL [R1+0x5a0], R22 ;  /* 0x0005a01601007387 */ /* 0x0003e20000100800 */
[--C-:B----4-:R-:W-:Y:S01]  /*09e0*/  LOP3.LUT R6, R11, 0x12, R0.reuse, 0xfe, !PT ;  /* 0x000000120b067812 */ /* 0x110fe200078efe00 */
[----:B------:R-:W-:Y:S01]  /*09f0*/  IMAD.HI.U32 R12, R7, R49, RZ ;  /* 0x00000031070c7227 */ /* 0x000fe200078e00ff */
[--C-:B------:R-:W-:Y:S01]  /*0a00*/  LOP3.LUT R20, R11, 0x8, R0.reuse, 0xfe, !PT ;  /* 0x000000080b147812 */ /* 0x100fe200078efe00 */
[----:B------:R2:W-:Y:S01]  /*0a10*/  STL [R1+0x59c], R21 ;  /* 0x00059c1501007387 */ /* 0x0005e20000100800 */
[----:B------:R-:W-:Y:S01]  /*0a20*/  IABS R60, R6 ;  /* 0x00000006003c7213 */ /* 0x000fe20000000000 */
[----:B------:R-:W-:Y:S01]  /*0a30*/  IMAD.MOV R13, RZ, RZ, -R13 ;  /* 0x000000ffff0d7224 */ /* 0x000fe200078e0a0d */
[----:B------:R-:W-:Y:S01]  /*0a40*/  IABS R53, R20 ;  /* 0x0000001400357213 */ /* 0x000fe20000000000 */
[----:B------:R-:W-:Y:S01]  /*0a50*/  IMAD.HI.U32 R14, R7, R52, RZ ;  /* 0x00000034070e7227 */ /* 0x000fe200078e00ff */
[----:B------:R3:W-:Y:S01]  /*0a60*/  STL [R1+0x598], R20 ;  /* 0x0005981401007387 */ /* 0x0007e20000100800 */
[----:B-1----:R-:W-:-:S02]  /*0a70*/  LOP3.LUT R22, R11, 0xa, R0, 0xfe, !PT ;  /* 0x0000000a0b167812 */ /* 0x002fc400078efe00 */
[----:B------:R-:W-:Y:S01]  /*0a80*/  IMAD.MOV R12, RZ, RZ, -R12 ;  /* 0x000000ffff0c7224 */ /* 0x000fe200078e0a0c */
[C---:B------:R-:W-:Y:S01]  /*0a90*/  LOP3.LUT R18, R11.reuse, 0x10, R0, 0xfe, !PT ;  /* 0x000000100b127812 */ /* 0x040fe200078efe00 */
[C---:B------:R-:W-:Y:S01]  /*0aa0*/  IMAD R48, R10.reuse, R19, R48 ;  /* 0x000000130a307224 */ /* 0x040fe200078e0230 */
[C---:B--2---:R-:W-:Y:S01]  /*0ab0*/  LOP3.LUT R21, R11.reuse, 0xc, R0, 0xfe, !PT ;  /* 0x0000000c0b157812 */ /* 0x044fe200078efe00 */
[C---:B------:R-:W-:Y:S01]  /*0ac0*/  IMAD R50, R10.reuse, R13, R50 ;  /* 0x0000000d0a327224 */ /* 0x040fe200078e0232 */
[----:B------:R-:W-:Y:S01]  /*0ad0*/  IABS R54, R22 ;  /* 0x0000001600367213 */ /* 0x000fe20000000000 */
[----:B------:R-:W-:Y:S01]  /*0ae0*/  IMAD.MOV R17, RZ, RZ, -R14 ;  /* 0x000000ffff117224 */ /* 0x000fe200078e0a0e */
[----:B------:R-:W-:Y:S01]  /*0af0*/  IABS R56, R21 ;  /* 0x0000001500387213 */ /* 0x000fe20000000000 */
[C---:B------:R-:W-:Y:S01]  /*0b00*/  IMAD R49, R10.reuse, R12, R49 ;  /* 0x0000000c0a317224 */ /* 0x040fe200078e0231 */
[----:B---3--:R-:W-:Y:S01]  /*0b10*/  LOP3.LUT R20, R11, 0xe, R0, 0xfe, !PT ;  /* 0x0000000e0b147812 */ /* 0x008fe200078efe00 */
[C---:B------:R-:W-:Y:S01]  /*0b20*/  IMAD.HI.U32 R12, R7.reuse, R54, RZ ;  /* 0x00000036070c7227 */ /* 0x040fe200078e00ff */
[C---:B------:R-:W-:Y:S01]  /*0b30*/  ISETP.GT.U32.AND P2, PT, R10.reuse, R48, PT ;  /* 0x000000300a00720c */ /* 0x040fe20003f44070 */
[----:B------:R1:W-:Y:S01]  /*0b40*/  STL [R1+0x594], R22 ;  /* 0x0005941601007387 */ /* 0x0003e20000100800 */
[C---:B------:R-:W-:Y:S01]  /*0b50*/  ISETP.GT.U32.AND P0, PT, R10.reuse, R50, PT ;  /* 0x000000320a00720c */ /* 0x040fe20003f04070 */
[----:B------:R-:W-:Y:S01]  /*0b60*/  IMAD R52, R10, R17, R52 ;  /* 0x000000110a347224 */ /* 0x000fe200078e0234 */
[----:B------:R-:W-:Y:S01]  /*0b70*/  IABS R57, R20 ;  /* 0x0000001400397213 */ /* 0x000fe20000000000 */
[----:B------:R-:W-:Y:S01]  /*0b80*/  IMAD.HI.U32 R13, R7, R56, RZ ;  /* 0x00000038070d7227 */ /* 0x000fe200078e00ff */
[C-C-:B------:R-:W-:Y:S01]  /*0b90*/  LOP3.LUT R251, R11.reuse, 0x3e, R0.reuse, 0xfe, !PT ;  /* 0x0000003e0bfb7812 */ /* 0x140fe200078efe00 */
[----:B------:R2:W-:Y:S01]  /*0ba0*/  STL [R1+0x590], R21 ;  /* 0x0005901501007387 */ /* 0x0005e20000100800 */
[----:B------:R-:W-:Y:S01]  /*0bb0*/  LOP3.LUT R188, R11, 0x38, R0, 0xfe, !PT ;  /* 0x000000380bbc7812 */ /* 0x000fe200078efe00 */
[----:B------:R-:W-:-:S04]  /*0bc0*/  IMAD.HI.U32 R16, R7, R60, RZ ;  /* 0x0000003c07107227 */ /* 0x000fc800078e00ff */
[----:B------:R-:W-:Y:S01]  /*0bd0*/  IMAD R152, R5, 0x40, R208 ;  /* 0x0000004005987824 */ /* 0x000fe200078e02d0 */
[----:B-1----:R-:W-:Y:S01]  /*0be0*/  LOP3.LUT R22, R11, 0x14, R0, 0xfe, !PT ;  /* 0x000000140b167812 */ /* 0x002fe200078efe00 */
[----:B------:R-:W-:Y:S02]  /*0bf0*/  IMAD.MOV R17, RZ, RZ, -R12 ;  /* 0x000000ffff117224 */ /* 0x000fe400078e0a0c */
[C---:B------:R-:W-:Y:S01]  /*0c00*/  IMAD.HI.U32 R15, R7.reuse, R53, RZ ;  /* 0x00000035070f7227 */ /* 0x040fe200078e00ff */
[----:B------:R-:W-:Y:S01]  /*0c10*/  IABS R61, R22 ;  /* 0x00000016003d7213 */ /* 0x000fe20000000000 */
[----:B------:R1:W-:Y:S01]  /*0c20*/  STL [R1+0x588], R20 ;  /* 0x0005881401007387 */ /* 0x0003e20000100800 */
[C---:B------:R-:W-:Y:S01]  /*0c30*/  ISETP.GT.U32.AND P4, PT, R10.reuse, R46, PT ;  /* 0x0000002e0a00720c */ /* 0x040fe20003f84070 */
[----:B------:R-:W-:Y:S01]  /*0c40*/  IMAD.MOV R13, RZ, RZ, -R13 ;  /* 0x000000ffff0d7224 */ /* 0x000fe200078e0a0d */
[C---:B------:R-:W-:Y:S01]  /*0c50*/  ISETP.GT.U32.AND P3, PT, R10.reuse, R52, PT ;  /* 0x000000340a00720c */ /* 0x040fe20003f64070 */
[----:B------:R-:W-:Y:S01]  /*0c60*/  IMAD.MOV R19, RZ, RZ, -R16 ;  /* 0x000000ffff137224 */ /* 0x000fe200078e0a10 */
[----:B------:R-:W-:Y:S01]  /*0c70*/  IABS R5, R152 ;  /* 0x0000009800057213 */ /* 0x000fe20000000000 */
[C---:B------:R-:W-:Y:S01]  /*0c80*/  IMAD R54, R10.reuse, R17, R54 ;  /* 0x000000110a367224 */ /* 0x040fe200078e0236 */
[----:B------:R-:W-:Y:S01]  /*0c90*/  IABS R58, R18 ;  /* 0x00000012003a7213 */ /* 0x000fe20000000000 */
[C---:B------:R-:W-:Y:S01]  /*0ca0*/  IMAD R56, R10.reuse, R13, R56 ;  /* 0x0000000d0a387224 */ /* 0x040fe200078e0238 */
[C---:B------:R-:W-:Y:S01]  /*0cb0*/  ISETP.GT.U32.AND P1, PT, R10.reuse, R49, PT ;  /* 0x000000310a00720c */ /* 0x040fe20003f24070 */
[C---:B------:R-:W-:Y:S01]  /*0cc0*/  IMAD R60, R10.reuse, R19, R60 ;  /* 0x000000130a3c7224 */ /* 0x040fe200078e023c */
[----:B------:R-:W-:Y:S01]  /*0cd0*/  ISETP.GT.U32.AND P5, PT, R10, R54, PT ;  /* 0x000000360a00720c */ /* 0x000fe20003fa4070 */
[----:B------:R-:W-:Y:S01]  /*0ce0*/  IMAD.HI.U32 R14, R7, R57, RZ ;  /* 0x00000039070e7227 */ /* 0x000fe200078e00ff */
[C-C-:B--2---:R-:W-:Y:S01]  /*0cf0*/  LOP3.LUT R21, R11.reuse, 0x16, R0.reuse, 0xfe, !PT ;  /* 0x000000160b157812 */ /* 0x144fe200078efe00 */
[----:B------:R2:W-:Y:S01]  /*0d00*/  STL [R1+0x580], R18 ;  /* 0x0005801201007387 */ /* 0x0005e20000100800 */
[----:B-1----:R-:W-:Y:S01]  /*0d10*/  LOP3.LUT R20, R11, 0x18, R0, 0xfe, !PT ;  /* 0x000000180b147812 */ /* 0x002fe200078efe00 */
[----:B------:R-:W-:Y:S01]  /*0d20*/  IMAD.MOV R15, RZ, RZ, -R15 ;  /* 0x000000ffff0f7224 */ /* 0x000fe200078e0a0f */
[----:B------:R-:W-:Y:S01]  /*0d30*/  IABS R62, R21 ;  /* 0x00000015003e7213 */ /* 0x000fe20000000000 */
[----:B------:R-:W-:Y:S01]  /*0d40*/  IMAD.HI.U32 R12, R7, R61, RZ ;  /* 0x0000003d070c7227 */ /* 0x000fe200078e00ff */
[----:B------:R1:W-:Y:S01]  /*0d50*/  STL [R1+0x57c], R6 ;  /* 0x00057c0601007387 */ /* 0x0003e20000100800 */
[----:B------:R-:W-:-:S02]  /*0d60*/  IABS R64, R20 ;  /* 0x0000001400407213 */ /* 0x000fc40000000000 */
[--C-:B------:R-:W-:Y:S01]  /*0d70*/  @!P2 IMAD.IADD R48, R48, 0x1, -R10.reuse ;  /* 0x000000013030a824 */ /* 0x100fe200078e0a0a */
[----:B------:R-:W-:Y:S01]  /*0d80*/  ISETP.GT.U32.AND P2, PT, R10, R56, PT ;  /* 0x000000380a00720c */ /* 0x000fe20003f44070 */
[----:B------:R-:W-:Y:S01]  /*0d90*/  @!P0 IMAD.IADD R50, R50, 0x1, -R10 ;  /* 0x0000000132328824 */ /* 0x000fe200078e0a0a */
[C---:B------:R-:W-:Y:S01]  /*0da0*/  ISETP.GT.U32.AND P0, PT, R10.reuse, R60, PT ;  /* 0x0000003c0a00720c */ /* 0x040fe20003f04070 */
[----:B------:R-:W-:Y:S01]  /*0db0*/  IMAD.MOV R14, RZ, RZ, -R14 ;  /* 0x000000ffff0e7224 */ /* 0x000fe200078e0a0e */
[--C-:B--2---:R-:W-:Y:S01]  /*0dc0*/  LOP3.LUT R18, R11, 0x1a, R0.reuse, 0xfe, !PT ;  /* 0x0000001a0b127812 */ /* 0x104fe200078efe00 */
[----:B------:R-:W-:Y:S01]  /*0dd0*/  IMAD.HI.U32 R9, R9, R5, RZ ;  /* 0x0000000509097227 */ /* 0x000fe200078e00ff */
[----:B------:R-:W-:Y:S01]  /*0de0*/  STL [R1+0x578], R22 ;  /* 0x0005781601007387 */ /* 0x000fe20000100800 */
[----:B-1----:R-:W-:Y:S02]  /*0df0*/  LOP3.LUT R6, R11, 0x1c, R0, 0xfe, !PT ;  /* 0x0000001c0b067812 */ /* 0x002fe400078efe00 */
[C---:B------:R-:W-:Y:S01]  /*0e00*/  IMAD R53, R10.reuse, R15, R53 ;  /* 0x0000000f0a357224 */ /* 0x040fe200078e0235 */
[----:B------:R1:W-:Y:S01]  /*0e10*/  STL [R1+0x574], R21 ;  /* 0x0005741501007387 */ /* 0x0003e20000100800 */
[----:B------:R-:W-:Y:S01]  /*0e20*/  IMAD.MOV R12, RZ, RZ, -R12 ;  /* 0x000000ffff0c7224 */ /* 0x000fe200078e0a0c */
[----:B------:R-:W-:Y:S01]  /*0e30*/  IABS R65, R18 ;  /* 0x0000001200417213 */ /* 0x000fe20000000000 */
[C---:B------:R-:W-:Y:S01]  /*0e40*/  IMAD R57, R10.reuse, R14, R57 ;  /* 0x0000000e0a397224 */ /* 0x040fe200078e0239 */
[----:B------:R-:W-:Y:S01]  /*0e50*/  IABS R89, R251 ;  /* 0x000000fb00597213 */ /* 0x000fe20000000000 */
[----:B------:R-:W-:Y:S01]  /*0e60*/  IMAD.MOV R9, RZ, RZ, -R9 ;  /* 0x000000ffff097224 */ /* 0x000fe200078e0a09 */
[C---:B------:R-:W-:Y:S01]  /*0e70*/  ISETP.GT.U32.AND P6, PT, R10.reuse, R53, PT ;  /* 0x000000350a00720c */ /* 0x040fe20003fc4070 */
[----:B------:R-:W-:Y:S01]  /*0e80*/  IMAD R61, R10, R12, R61 ;  /* 0x0000000c0a3d7224 */ /* 0x000fe200078e023d */
[----:B------:R-:W-:Y:S01]  /*0e90*/  STL [R1+0x570], R20 ;  /* 0x0005701401007387 */ /* 0x000fe20000100800 */
[----:B------:R-:W-:Y:S01]  /*0ea0*/  IMAD.HI.U32 R15, R7, R58, RZ ;  /* 0x0000003a070f7227 */ /* 0x000fe200078e00ff */
[----:B-1----:R-:W-:-:S02]  /*0eb0*/  LOP3.LUT R21, R11, 0x20, R0, 0xfe, !PT ;  /* 0x000000200b157812 */ /* 0x002fc400078efe00 */
[----:B------:R1:W-:Y:S01]  /*0ec0*/  STL [R1+0x56c], R18 ;  /* 0x00056c1201007387 */ /* 0x0003e20000100800 */
[----:B------:R-:W-:Y:S01]  /*0ed0*/  IMAD R5, R8, R9, R5 ;  /* 0x0000000908057224 */ /* 0x000fe200078e0205 */
[----:B------:R-:W-:Y:S01]  /*0ee0*/  IABS R69, R21 ;  /* 0x0000001500457213 */ /* 0x000fe20000000000 */
[--C-:B------:R-:W-:Y:S01]  /*0ef0*/  @!P4 IMAD.IADD R46, R46, 0x1, -R10.reuse ;  /* 0x000000012e2ec824 */ /* 0x100fe200078e0a0a */
[----:B------:R-:W-:Y:S01]  /*0f00*/  ISETP.GT.U32.AND P4, PT, R10, R57, PT ;  /* 0x000000390a00720c */ /* 0x000fe20003f84070 */
[--C-:B------:R-:W-:Y:S01]  /*0f10*/  @!P3 IMAD.IADD R52, R52, 0x1, -R10.reuse ;  /* 0x000000013434b824 */ /* 0x100fe200078e0a0a */
[----:B------:R-:W-:Y:S01]  /*0f20*/  ISETP.GT.U32.AND P3, PT, R10, R61, PT ;  /* 0x0000003d0a00720c */ /* 0x000fe20003f64070 */
[----:B------:R-:W-:Y:S01]  /*0f30*/  @!P5 IMAD.IADD R54, R54, 0x1, -R10 ;  /* 0x000000013636d824 */ /* 0x000fe200078e0a0a */
[----:B------:R-:W-:Y:S01]  /*0f40*/  ISETP.GT.U32.AND P5, PT, R10, R48, PT ;  /* 0x000000300a00720c */ /* 0x000fe20003fa4070 */
[----:B------:R-:W-:Y:S01]  /*0f50*/  IMAD.MOV R15, RZ, RZ, -R15 ;  /* 0x000000ffff0f7224 */ /* 0x000fe200078e0a0f */
[C---:B------:R-:W-:Y:S01]  /*0f60*/  LOP3.LUT R22, R11.reuse, 0x1e, R0, 0xfe, !PT ;  /* 0x0000001e0b167812 */ /* 0x040fe200078efe00 */
[--C-:B------:R-:W-:Y:S01]  /*0f70*/  @!P2 IMAD.IADD R56, R56, 0x1, -R10.reuse ;  /* 0x000000013838a824 */ /* 0x100fe200078e0a0a */
[----:B------:R-:W-:Y:S01]  /*0f80*/  ISETP.GT.U32.AND P2, PT, R8, R5, PT ;  /* 0x000000050800720c */ /* 0x000fe20003f44070 */
[----:B------:R-:W-:Y:S01]  /*0f90*/  @!P0 IMAD.IADD R60, R60, 0x1, -R10 ;  /* 0x000000013c3c8824 */ /* 0x000fe200078e0a0a */
[C---:B------:R-:W-:Y:S01]  /*0fa0*/  ISETP.GT.U32.AND P0, PT, R10.reuse, R52, PT ;  /* 0x000000340a00720c */ /* 0x040fe20003f04070 */
[C---:B------:R-:W-:Y:S01]  /*0fb0*/  IMAD R58, R10.reuse, R15, R58 ;  /* 0x0000000f0a3a7224 */ /* 0x040fe200078e023a */
[----:B-1----:R-:W-:Y:S01]  /*0fc0*/  LOP3.LUT R18, R11, 0x24, R0, 0xfe, !PT ;  /* 0x000000240b127812 */ /* 0x002fe200078efe00 */
[----:B------:R-:W-:Y:S01]  /*0fd0*/  @!P1 IMAD.IADD R49, R49, 0x1, -R10 ;  /* 0x0000000131319824 */ /* 0x000fe200078e0a0a */
[----:B------:R-:W-:Y:S01]  /*0fe0*/  LOP3.LUT R20, R11, 0x22, R0, 0xfe, !PT ;  /* 0x000000220b147812 */ /* 0x000fe200078efe00 */
[--C-:B------:R-:W-:Y:S01]  /*0ff0*/  @!P6 IMAD.IADD R53, R53, 0x1, -R10.reuse ;  /* 0x000000013535e824 */ /* 0x100fe200078e0a0a */
[C---:B------:R-:W-:Y:S01]  /*1000*/  ISETP.GT.U32.AND P1, PT, R10.reuse, R58, PT ;  /* 0x0000003a0a00720c */ /* 0x040fe20003f24070 */
[----:B------:R-:W-:Y:S01]  /*1010*/  IMAD.HI.U32 R13, R7, R62, RZ ;  /* 0x0000003e070d7227 */ /* 0x000fe200078e00ff */
[C---:B------:R-:W-:Y:S01]  /*1020*/  ISETP.GT.U32.AND P6, PT, R10.reuse, R46, PT ;  /* 0x0000002e0a00720c */ /* 0x040fe20003fc4070 */
[----:B------:R1:W-:Y:S01]  /*1030*/  STL [R1+0x568], R6 ;  /* 0x0005680601007387 */ /* 0x0003e20000100800 */
[----:B------:R-:W-:Y:S01]  /*1040*/  IABS R66, R6 ;  /* 0x0000000600427213 */ /* 0x000fe20000000000 */
[--C-:B------:R-:W-:Y:S01]  /*1050*/  @!P4 IMAD.IADD R57, R57, 0x1, -R10.reuse ;  /* 0x000000013939c824 */ /* 0x100fe200078e0a0a */
[C---:B------:R-:W-:Y:S01]  /*1060*/  ISETP.GT.U32.AND P4, PT, R10.reuse, R49, PT ;  /* 0x000000310a00720c */ /* 0x040fe20003f84070 */
[--C-:B------:R-:W-:Y:S01]  /*1070*/  @!P3 IMAD.IADD R61, R61, 0x1, -R10.reuse ;  /* 0x000000013d3db824 */ /* 0x100fe200078e0a0a */
[----:B------:R-:W-:Y:S01]  /*1080*/  ISETP.GT.U32.AND P3, PT, R10, R53, PT ;  /* 0x000000350a00720c */ /* 0x000fe20003f64070 */
[----:B------:R-:W-:Y:S01]  /*1090*/  @!P5 IMAD.IADD R48, R48, 0x1, -R10 ;  /* 0x000000013030d824 */ /* 0x000fe200078e0a0a */
[----:B------:R-:W-:Y:S01]  /*10a0*/  ISETP.GT.U32.AND P5, PT, R10, R54, PT ;  /* 0x000000360a00720c */ /* 0x000fe20003fa4070 */
[----:B------:R-:W-:Y:S01]  /*10b0*/  IMAD.MOV R13, RZ, RZ, -R13 ;  /* 0x000000ffff0d7224 */ /* 0x000fe200078e0a0d */
[----:B------:R-:W-:Y:S01]  /*10c0*/  IABS R72, R18 ;  /* 0x0000001200487213 */ /* 0x000fe20000000000 */
[----:B------:R-:W-:Y:S01]  /*10d0*/  IMAD.HI.U32 R14, R7, R64, RZ ;  /* 0x00000040070e7227 */ /* 0x000fe200078e00ff */
[----:B------:R2:W-:Y:S01]  /*10e0*/  STL [R1+0x564], R22 ;  /* 0x0005641601007387 */ /* 0x0005e20000100800 */
[----:B-1----:R-:W-:-:S02]  /*10f0*/  LOP3.LUT R6, R11, 0x26, R0, 0xfe, !PT ;  /* 0x000000260b067812 */ /* 0x002fc400078efe00 */
[----:B------:R-:W-:Y:S01]  /*1100*/  IMAD.HI.U32 R15, R7, R65, RZ ;  /* 0x00000041070f7227 */ /* 0x000fe200078e00ff */
[----:B------:R-:W-:Y:S01]  /*1110*/  STL [R1+0x560], R21 ;  /* 0x0005601501007387 */ /* 0x000fe20000100800 */
[----:B------:R-:W-:Y:S02]  /*1120*/  IABS R68, R22 ;  /* 0x0000001600447213 */ /* 0x000fe40000000000 */
[----:B------:R-:W-:Y:S01]  /*1130*/  @!P2 IMAD.IADD R5, R5, 0x1, -R8 ;  /* 0x000000010505a824 */ /* 0x000fe200078e0a08 */
[----:B------:R-:W-:Y:S01]  /*1140*/  ISETP.GT.U32.AND P2, PT, R10, R56, PT ;  /* 0x000000380a00720c */ /* 0x000fe20003f44070 */
[----:B------:R-:W-:Y:S01]  /*1150*/  @!P0 IMAD.IADD R52, R52, 0x1, -R10 ;  /* 0x0000000134348824 */ /* 0x000fe200078e0a0a */
[C---:B------:R-:W-:Y:S01]  /*1160*/  ISETP.GT.U32.AND P0, PT, R10.reuse, R60, PT ;  /* 0x0000003c0a00720c */ /* 0x040fe20003f04070 */
[----:B------:R-:W-:Y:S01]  /*1170*/  IMAD R62, R10, R13, R62 ;  /* 0x0000000d0a3e7224 */ /* 0x000fe200078e023e */
[----:B------:R-:W-:Y:S01]  /*1180*/  STL [R1+0x55c], R20 ;  /* 0x00055c1401007387 */ /* 0x000fe20000100800 */
[----:B------:R-:W-:Y:S01]  /*1190*/  IMAD.MOV R17, RZ, RZ, -R14 ;  /* 0x000000ffff117224 */ /* 0x000fe200078e0a0e */
[----:B--2---:R-:W-:Y:S01]  /*11a0*/  LOP3.LUT R22, R11, 0x28, R0, 0xfe, !PT ;  /* 0x000000280b167812 */ /* 0x004fe200078efe00 */
[----:B------:R-:W-:Y:S01]  /*11b0*/  IMAD.MOV R15, RZ, RZ, -R15 ;  /* 0x000000ffff0f7224 */ /* 0x000fe200078e0a0f */
[----:B------:R1:W-:Y:S01]  /*11c0*/  STL [R1+0x558], R18 ;  /* 0x0005581201007387 */ /* 0x0003e20000100800 */
[----:B------:R-:W-:Y:S01]  /*11d0*/  IMAD.HI.U32 R13, R7, R69, RZ ;  /* 0x00000045070d7227 */ /* 0x000fe200078e00ff */
[----:B------:R-:W-:-:S02]  /*11e0*/  IABS R70, R20 ;  /* 0x0000001400467213 */ /* 0x000fc40000000000 */
[----:B------:R-:W-:Y:S01]  /*11f0*/  IABS R73, R6 ;  /* 0x0000000600497213 */ /* 0x000fe20000000000 */
[----:B------:R-:W-:Y:S01]  /*1200*/  @!P1 IMAD.IADD R58, R58, 0x1, -R10 ;  /* 0x000000013a3a9824 */ /* 0x000fe200078e0a0a */
[C---:B------:R-:W-:Y:S01]  /*1210*/  ISETP.GT.U32.AND P1, PT, R10.reuse, R50, PT ;  /* 0x000000320a00720c */ /* 0x040fe20003f24070 */
[C---:B------:R-:W-:Y:S01]  /*1220*/  IMAD R64, R10.reuse, R17, R64 ;  /* 0x000000110a407224 */ /* 0x040fe200078e0240 */
[----:B------:R-:W-:Y:S01]  /*1230*/  IABS R74, R22 ;  /* 0x00000016004a7213 */ /* 0x000fe20000000000 */
[C---:B------:R-:W-:Y:S01]  /*1240*/  IMAD R65, R10.reuse, R15, R65 ;  /* 0x0000000f0a417224 */ /* 0x040fe200078e0241 */
[C-C-:B-1----:R-:W-:Y:S01]  /*1250*/  LOP3.LUT R18, R11.reuse, 0x2e, R0.reuse, 0xfe, !PT ;  /* 0x0000002e0b127812 */ /* 0x142fe200078efe00 */
[----:B------:R-:W-:Y:S01]  /*1260*/  IMAD.MOV R13, RZ, RZ, -R13 ;  /* 0x000000ffff0d7224 */ /* 0x000fe200078e0a0d */
[--C-:B------:R-:W-:Y:S01]  /*1270*/  LOP3.LUT R21, R11, 0x2a, R0.reuse, 0xfe, !PT ;  /* 0x0000002a0b157812 */ /* 0x100fe200078efe00 */
[C---:B------:R-:W-:Y:S01]  /*1280*/  IMAD.HI.U32 R16, R7.reuse, R66, RZ ;  /* 0x0000004207107227 */ /* 0x040fe200078e00ff */
[----:B------:R-:W-:Y:S01]  /*1290*/  IABS R78, R18 ;  /* 0x00000012004e7213 */ /* 0x000fe20000000000 */
[----:B------:R1:W-:Y:S01]  /*12a0*/  STL [R1+0x554], R6 ;  /* 0x0005540601007387 */ /* 0x0003e20000100800 */
[----:B------:R-:W-:Y:S01]  /*12b0*/  IABS R76, R21 ;  /* 0x00000015004c7213 */ /* 0x000fe20000000000 */
[----:B------:R-:W-:Y:S01]  /*12c0*/  IMAD.HI.U32 R15, R7, R72, RZ ;  /* 0x00000048070f7227 */ /* 0x000fe200078e00ff */
[----:B------:R-:W-:Y:S01]  /*12d0*/  LOP3.LUT R20, R11, 0x2c, R0, 0xfe, !PT ;  /* 0x0000002c0b147812 */ /* 0x000fe200078efe00 */
[----:B------:R-:W-:Y:S01]  /*12e0*/  STL [R1+0x550], R22 ;  /* 0x0005501601007387 */ /* 0x000fe20000100800 */
[----:B------:R-:W-:Y:S01]  /*12f0*/  IABS R85, R188 ;  /* 0x000000bc00557213 */ /* 0x000fe20000000000 */
[----:B------:R-:W-:Y:S01]  /*1300*/  @!P4 IMAD.IADD R49, R49, 0x1, -R10 ;  /* 0x000000013131c824 */ /* 0x000fe200078e0a0a */
[C---:B------:R-:W-:Y:S01]  /*1310*/  ISETP.GT.U32.AND P4, PT, R10.reuse, R57, PT ;  /* 0x000000390a00720c */ /* 0x040fe20003f84070 */
[----:B------:R-:W-:Y:S01]  /*1320*/  IMAD.HI.U32 R12, R7, R68, RZ ;  /* 0x00000044070c7227 */ /* 0x000fe200078e00ff */
[----:B------:R-:W-:Y:S01]  /*1330*/  IABS R77, R20 ;  /* 0x00000014004d7213 */ /* 0x000fe20000000000 */
[----:B------:R2:W-:Y:S01]  /*1340*/  STL [R1+0x54c], R21 ;  /* 0x00054c1501007387 */ /* 0x0005e20000100800 */
[----:B-1----:R-:W-:Y:S01]  /*1350*/  LOP3.LUT R6, R11, 0x30, R0, 0xfe, !PT ;  /* 0x000000300b067812 */ /* 0x002fe200078efe00 */
[----:B------:R-:W-:-:S02]  /*1360*/  IMAD R69, R10, R13, R69 ;  /* 0x0000000d0a457224 */ /* 0x000fc400078e0245 */
        /* <DEDUP_REMOVED lines=8> */
[----:B------:R-:W-:Y:S01]  /*13f0*/  IMAD.MOV R15, RZ, RZ, -R15 ;  /* 0x000000ffff0f7224 */ /* 0x000fe200078e0a0f */
[----:B--2---:R-:W-:Y:S01]  /*1400*/  LOP3.LUT R21, R11, 0x32, R0, 0xfe, !PT ;  /* 0x000000320b157812 */ /* 0x004fe200078efe00 */
[C---:B------:R-:W-:Y:S01]  /*1410*/  IMAD.HI.U32 R14, R7.reuse, R70, RZ ;  /* 0x00000046070e7227 */ /* 0x040fe200078e00ff */
[----:B------:R1:W-:Y:S02]  /*1420*/  STL [R1+0x548], R20 ;  /* 0x0005481401007387 */ /* 0x0003e40000100800 */
[----:B------:R-:W-:Y:S01]  /*1430*/  IABS R81, R21 ;  /* 0x0000001500517213 */ /* 0x000fe20000000000 */
[----:B------:R-:W-:Y:S01]  /*1440*/  IMAD.HI.U32 R16, R7, R73, RZ ;  /* 0x0000004907107227 */ /* 0x000fe200078e00ff */
[----:B------:R2:W-:Y:S03]  /*1450*/  STL [R1+0x544], R18 ;  /* 0x0005441201007387 */ /* 0x0005e60000100800 */
[----:B------:R-:W-:Y:S01]  /*1460*/  @!P2 IMAD.IADD R56, R56, 0x1, -R10 ;  /* 0x000000013838a824 */ /* 0x000fe200078e0a0a */
[----:B------:R-:W-:Y:S01]  /*1470*/  ISETP.GT.U32.AND P2, PT, R10, R65, PT ;  /* 0x000000410a00720c */ /* 0x000fe20003f44070 */
[----:B------:R-:W-:Y:S01]  /*1480*/  IMAD.MOV R17, RZ, RZ, -R12 ;  /* 0x000000ffff117224 */ /* 0x000fe200078e0a0c */
[C---:B-1----:R-:W-:Y:S01]  /*1490*/  LOP3.LUT R20, R11.reuse, 0x34, R0, 0xfe, !PT ;  /* 0x000000340b147812 */ /* 0x042fe200078efe00 */
[----:B------:R-:W-:Y:S01]  /*14a0*/  @!P0 IMAD.IADD R60, R60, 0x1, -R10 ;  /* 0x000000013c3c8824 */ /* 0x000fe200078e0a0a */
[C---:B------:R-:W-:Y:S01]  /*14b0*/  ISETP.GT.U32.AND P0, PT, R10.reuse, R69, PT ;  /* 0x000000450a00720c */ /* 0x040fe20003f04070 */
[C---:B------:R-:W-:Y:S01]  /*14c0*/  IMAD R66, R10.reuse, R19, R66 ;  /* 0x000000130a427224 */ /* 0x040fe200078e0242 */
[----:B--2---:R-:W-:Y:S01]  /*14d0*/  LOP3.LUT R18, R11, 0x36, R0, 0xfe, !PT ;  /* 0x000000360b127812 */ /* 0x004fe200078efe00 */
[----:B------:R-:W-:Y:S01]  /*14e0*/  IMAD R72, R10, R15, R72 ;  /* 0x0000000f0a487224 */ /* 0x000fe200078e0248 */
[----:B------:R-:W-:Y:S01]  /*14f0*/  IABS R82, R20 ;  /* 0x0000001400527213 */ /* 0x000fe20000000000 */
[----:B------:R-:W-:Y:S01]  /*1500*/  IMAD.HI.U32 R12, R7, R74, RZ ;  /* 0x0000004a070c7227 */ /* 0x000fe200078e00ff */
[----:B------:R-:W-:Y:S01]  /*1510*/  IABS R84, R18 ;  /* 0x0000001200547213 */ /* 0x000fe20000000000 */
[----:B------:R1:W-:Y:S02]  /*1520*/  STL [R1+0x540], R6 ;  /* 0x0005400601007387 */ /* 0x0003e40000100800 */
[----:B------:R-:W-:-:S02]  /*1530*/  IMAD.MOV R19, RZ, RZ, -R14 ;  /* 0x000000ffff137224 */ /* 0x000fc400078e0a0e */
[----:B------:R-:W-:Y:S01]  /*1540*/  IMAD.MOV R16, RZ, RZ, -R16 ;  /* 0x000000ffff107224 */ /* 0x000fe200078e0a10 */
[C---:B------:R-:W-:Y:S01]  /*1550*/  LOP3.LUT R250, R2.reuse, 0x40, RZ, 0xfc, !PT ;  /* 0x0000004002fa7812 */ /* 0x040fe200078efcff */
[----:B------:R-:W-:Y:S01]  /*1560*/  IMAD.HI.U32 R15, R7, R78, RZ ;  /* 0x0000004e070f7227 */ /* 0x000fe200078e00ff */
[----:B------:R-:W-:Y:S01]  /*1570*/  LOP3.LUT R249, R2, 0x42, RZ, 0xfc, !PT ;  /* 0x0000004202f97812 */ /* 0x000fe200078efcff */
[----:B------:R-:W-:Y:S02]  /*1580*/  STL [R1+0x53c], R21 ;  /* 0x00053c1501007387 */ /* 0x000fe40000100800 */
[----:B------:R-:W-:Y:S01]  /*1590*/  IMAD R68, R10, R17, R68 ;  /* 0x000000110a447224 */ /* 0x000fe200078e0244 */
[----:B------:R-:W-:Y:S01]  /*15a0*/  LOP3.LUT R248, R2, 0x44, RZ, 0xfc, !PT ;  /* 0x0000004402f87812 */ /* 0x000fe200078efcff */
[----:B------:R-:W-:Y:S01]  /*15b0*/  IMAD.MOV R17, RZ, RZ, -R12 ;  /* 0x000000ffff117224 */ /* 0x000fe200078e0a0c */
[C---:B------:R-:W-:Y:S01]  /*15c0*/  LOP3.LUT R252, R11.reuse, 0x3c, R0, 0xfe, !PT ;  /* 0x0000003c0bfc7812 */ /* 0x040fe200078efe00 */
[----:B------:R-:W-:Y:S01]  /*15d0*/  @!P1 IMAD.IADD R50, R50, 0x1, -R10 ;  /* 0x0000000132329824 */ /* 0x000fe200078e0a0a */
[C---:B------:R-:W-:Y:S01]  /*15e0*/  ISETP.GT.U32.AND P1, PT, R10.reuse, R58, PT ;  /* 0x0000003a0a00720c */ /* 0x040fe20003f24070 */
[C---:B------:R-:W-:Y:S01]  /*15f0*/  IMAD R70, R10.reuse, R19, R70 ;  /* 0x000000130a467224 */ /* 0x040fe200078e0246 */
[----:B-1----:R-:W-:Y:S01]  /*1600*/  LOP3.LUT R6, R11, 0x3a, R0, 0xfe, !PT ;  /* 0x0000003a0b067812 */ /* 0x002fe200078efe00 */
[----:B------:R-:W-:-:S02]  /*1610*/  IMAD R73, R10, R16, R73 ;  /* 0x000000100a497224 */ /* 0x000fc400078e0249 */
[----:B------:R-:W-:Y:S02]  /*1620*/  IMAD.MOV R15, RZ, RZ, -R15 ;  /* 0x000000ffff0f7224 */ /* 0x000fe400078e0a0f */
[----:B------:R-:W-:Y:S01]  /*1630*/  @!P4 IMAD.IADD R57, R57, 0x1, -R10 ;  /* 0x000000013939c824 */ /* 0x000fe200078e0a0a */
[C---:B------:R-:W-:Y:S01]  /*1640*/  ISETP.GT.U32.AND P4, PT, R10.reuse, R66, PT ;  /* 0x000000420a00720c */ /* 0x040fe20003f84070 */
[C---:B------:R-:W-:Y:S02]  /*1650*/  IMAD R74, R10.reuse, R17, R74 ;  /* 0x000000110a4a7224 */ /* 0x040fe400078e024a */
[----:B------:R-:W-:Y:S01]  /*1660*/  @!P6 IMAD.IADD R61, R61, 0x1, -R10 ;  /* 0x000000013d3de824 */ /* 0x000fe200078e0a0a */
[C---:B------:R-:W-:Y:S01]  /*1670*/  ISETP.GT.U32.AND P6, PT, R10.reuse, R70, PT ;  /* 0x000000460a00720c */ /* 0x040fe20003fc4070 */
[----:B------:R-:W-:Y:S02]  /*1680*/  IMAD R78, R10, R15, R78 ;  /* 0x0000000f0a4e7224 */ /* 0x000fe400078e024e */
[--C-:B------:R-:W-:Y:S01]  /*1690*/  @!P3 IMAD.IADD R62, R62, 0x1, -R10.reuse ;  /* 0x000000013e3eb824 */ /* 0x100fe200078e0a0a */
[----:B------:R-:W-:Y:S01]  /*16a0*/  ISETP.GT.U32.AND P3, PT, R10, R72, PT ;  /* 0x000000480a00720c */ /* 0x000fe20003f64070 */
[----:B------:R-:W-:Y:S01]  /*16b0*/  @!P5 IMAD.IADD R64, R64, 0x1, -R10 ;  /* 0x000000014040d824 */ /* 0x000fe200078e0a0a */
[----:B------:R-:W-:Y:S01]  /*16c0*/  ISETP.GT.U32.AND P5, PT, R10, R73, PT ;  /* 0x000000490a00720c */ /* 0x000fe20003fa4070 */
[----:B------:R-:W-:-:S04]  /*16d0*/  IMAD.HI.U32 R13, R7, R76, RZ ;  /* 0x0000004c070d7227 */ /* 0x000fc800078e00ff */
[--C-:B------:R-:W-:Y:S01]  /*16e0*/  @!P2 IMAD.IADD R65, R65, 0x1, -R10.reuse ;  /* 0x000000014141a824 */ /* 0x100fe200078e0a0a */
[C---:B------:R-:W-:Y:S01]  /*16f0*/  ISETP.GT.U32.AND P2, PT, R10.reuse, R74, PT ;  /* 0x0000004a0a00720c */ /* 0x040fe20003f44070 */
[----:B------:R-:W-:Y:S01]  /*1700*/  @!P0 IMAD.IADD R69, R69, 0x1, -R10 ;  /* 0x0000000145458824 */ /* 0x000fe200078e0a0a */
[C---:B------:R-:W-:Y:S01]  /*1710*/  ISETP.GT.U32.AND P0, PT, R10.reuse, R78, PT ;  /* 0x0000004e0a00720c */ /* 0x040fe20003f04070 */
[----:B------:R-:W-:Y:S02]  /*1720*/  IMAD.MOV R13, RZ, RZ, -R13 ;  /* 0x000000ffff0d7224 */ /* 0x000fe400078e0a0d */
[----:B------:R-:W-:Y:S01]  /*1730*/  IMAD.HI.U32 R14, R7, R77, RZ ;  /* 0x0000004d070e7227 */ /* 0x000fe200078e00ff */
[----:B------:R-:W-:Y:S01]  /*1740*/  IABS R90, R250 ;  /* 0x000000fa005a7213 */ /* 0x000fe20000000000 */
[----:B------:R-:W-:Y:S02]  /*1750*/  STL [R1+0x538], R20 ;  /* 0x0005381401007387 */ /* 0x000fe40000100800 */
[----:B------:R-:W-:-:S02]  /*1760*/  IMAD R76, R10, R13, R76 ;  /* 0x0000000d0a4c7224 */ /* 0x000fc400078e024c */
[--C-:B------:R-:W-:Y:S01]  /*1770*/  @!P1 IMAD.IADD R58, R58, 0x1, -R10.reuse ;  /* 0x000000013a3a9824 */ /* 0x100fe200078e0a0a */
[----:B------:R-:W-:Y:S01]  /*1780*/  ISETP.GT.U32.AND P1, PT, R10, R68, PT ;  /* 0x000000440a00720c */ /* 0x000fe20003f24070 */
[--C-:B------:R-:W-:Y:S01]  /*1790*/  @!P4 IMAD.IADD R66, R66, 0x1, -R10.reuse ;  /* 0x000000014242c824 */ /* 0x100fe200078e0a0a */
[----:B------:R-:W-:Y:S01]  /*17a0*/  ISETP.GT.U32.AND P4, PT, R10, R76, PT ;  /* 0x0000004c0a00720c */ /* 0x000fe20003f84070 */
[--C-:B------:R-:W-:Y:S02]  /*17b0*/  @!P6 IMAD.IADD R70, R70, 0x1, -R10.reuse ;  /* 0x000000014646e824 */ /* 0x100fe400078e0a0a */
[----:B------:R-:W-:Y:S01]  /*17c0*/  IMAD.HI.U32 R12, R7, R81, RZ ;  /* 0x00000051070c7227 */ /* 0x000fe200078e00ff */
[----:B------:R-:W-:Y:S01]  /*17d0*/  IABS R92, R249 ;  /* 0x000000f9005c7213 */ /* 0x000fe20000000000 */
[----:B------:R-:W-:Y:S02]  /*17e0*/  STL [R1+0x534], R18 ;  /* 0x0005341201007387 */ /* 0x000fe40000100800 */
[--C-:B------:R-:W-:Y:S01]  /*17f0*/  @!P3 IMAD.IADD R72, R72, 0x1, -R10.reuse ;  /* 0x000000014848b824 */ /* 0x100fe200078e0a0a */
[C---:B------:R-:W-:Y:S01]  /*1800*/  ISETP.GT.U32.AND P3, PT, R10.reuse, R64, PT ;  /* 0x000000400a00720c */ /* 0x040fe20003f64070 */
[----:B------:R-:W-:Y:S01]  /*1810*/  @!P5 IMAD.IADD R73, R73, 0x1, -R10 ;  /* 0x000000014949d824 */ /* 0x000fe200078e0a0a */
[----:B------:R-:W-:Y:S01]  /*1820*/  ISETP.GT.U32.AND P5, PT, R10, R65, PT ;  /* 0x000000410a00720c */ /* 0x000fe20003fa4070 */
[----:B------:R-:W-:-:S02]  /*1830*/  IMAD.MOV R14, RZ, RZ, -R14 ;  /* 0x000000ffff0e7224 */ /* 0x000fc400078e0a0e */
[--C-:B------:R-:W-:Y:S01]  /*1840*/  @!P2 IMAD.IADD R74, R74, 0x1, -R10.reuse ;  /* 0x000000014a4aa824 */ /* 0x100fe200078e0a0a */
[----:B------:R-:W-:Y:S01]  /*1850*/  ISETP.GT.U32.AND P2, PT, R10, R66, PT ;  /* 0x000000420a00720c */ /* 0x000fe20003f44070 */
[----:B------:R-:W-:Y:S01]  /*1860*/  @!P0 IMAD.IADD R78, R78, 0x1, -R10 ;  /* 0x000000014e4e8824 */ /* 0x000fe200078e0a0a */
[C---:B------:R-:W-:Y:S01]  /*1870*/  ISETP.GT.U32.AND P0, PT, R10.reuse, R70, PT ;  /* 0x000000460a00720c */ /* 0x040fe20003f04070 */
[----:B------:R-:W-:Y:S02]  /*1880*/  IMAD R77, R10, R14, R77 ;  /* 0x0000000e0a4d7224 */ /* 0x000fe400078e024d */
[----:B------:R-:W-:-:S04]  /*1890*/  IMAD.HI.U32 R16, R7, R80, RZ ;  /* 0x0000005007107227 */ /* 0x000fc800078e00ff */
[----:B------:R-:W-:Y:S01]  /*18a0*/  @!P1 IMAD.IADD R68, R68, 0x1, -R10 ;  /* 0x0000000144449824 */ /* 0x000fe200078e0a0a */
[----:B------:R-:W-:Y:S01]  /*18b0*/  ISETP.GT.U32.AND P1, PT, R10, R77, PT ;  /* 0x0000004d0a00720c */ /* 0x000fe20003f24070 */
[----:B------:R-:W-:Y:S02]  /*18c0*/  IMAD.MOV R19, RZ, RZ, -R16 ;  /* 0x000000ffff137224 */ /* 0x000fe400078e0a10 */
[----:B------:R-:W-:Y:S01]  /*18d0*/  @!P4 IMAD.IADD R76, R76, 0x1, -R10 ;  /* 0x000000014c4cc824 */ /* 0x000fe200078e0a0a */
[C---:B------:R-:W-:Y:S01]  /*18e0*/  ISETP.GT.U32.AND P4, PT, R10.reuse, R68, PT ;  /* 0x000000440a00720c */ /* 0x040fe20003f84070 */
[----:B------:R-:W-:Y:S02]  /*18f0*/  IMAD R80, R10, R19, R80 ;  /* 0x000000130a507224 */ /* 0x000fe400078e0250 */
[----:B------:R-:W-:-:S04]  /*1900*/  IMAD.HI.U32 R13, R7, R82, RZ ;  /* 0x00000052070d7227 */ /* 0x000fc800078e00ff */
[----:B------:R-:W-:Y:S01]  /*1910*/  IMAD.HI.U32 R15, R7, R85, RZ ;  /* 0x00000055070f7227 */ /* 0x000fe200078e00ff */
[----:B------:R-:W-:Y:S01]  /*1920*/  IABS R93, R248 ;  /* 0x000000f8005d7213 */ /* 0x000fe20000000000 */
[----:B------:R-:W-:Y:S02]  /*1930*/  STL [R1+0x530], R188 ;  /* 0x000530bc01007387 */ /* 0x000fe40000100800 */
[--C-:B------:R-:W-:Y:S01]  /*1940*/  @!P3 IMAD.IADD R64, R64, 0x1, -R10.reuse ;  /* 0x000000014040b824 */ /* 0x100fe200078e0a0a */
[C---:B------:R-:W-:Y:S01]  /*1950*/  ISETP.GT.U32.AND P3, PT, R10.reuse, R72, PT ;  /* 0x000000480a00720c */ /* 0x040fe20003f64070 */
[----:B------:R-:W-:Y:S01]  /*1960*/  @!P5 IMAD.IADD R65, R65, 0x1, -R10 ;  /* 0x000000014141d824 */ /* 0x000fe200078e0a0a */
[----:B------:R-:W-:Y:S01]  /*1970*/  ISETP.GT.U32.AND P5, PT, R10, R73, PT ;  /* 0x000000490a00720c */ /* 0x000fe20003fa4070 */
[----:B------:R-:W-:Y:S01]  /*1980*/  IMAD.MOV R12, RZ, RZ, -R12 ;  /* 0x000000ffff0c7224 */ /* 0x000fe200078e0a0c */
[----:B------:R-:W-:Y:S01]  /*1990*/  IABS R88, R252 ;  /* 0x000000fc00587213 */ /* 0x000fe20000000000 */
[--C-:B------:R-:W-:Y:S01]  /*19a0*/  @!P2 IMAD.IADD R66, R66, 0x1, -R10.reuse ;  /* 0x000000014242a824 */ /* 0x100fe200078e0a0a */
[----:B------:R-:W-:Y:S01]  /*19b0*/  ISETP.GT.U32.AND P2, PT, R10, R74, PT ;  /* 0x0000004a0a00720c */ /* 0x000fe20003f44070 */
[----:B------:R-:W-:Y:S01]  /*19c0*/  @!P0 IMAD.IADD R70, R70, 0x1, -R10 ;  /* 0x0000000146468824 */ /* 0x000fe200078e0a0a */
[C---:B------:R-:W-:Y:S01]  /*19d0*/  ISETP.GT.U32.AND P0, PT, R10.reuse, R80, PT ;  /* 0x000000500a00720c */ /* 0x040fe20003f04070 */
[----:B------:R-:W-:Y:S01]  /*19e0*/  IMAD.HI.U32 R14, R7, R84, RZ ;  /* 0x00000054070e7227 */ /* 0x000fe200078e00ff */
[----:B------:R-:W-:Y:S01]  /*19f0*/  IABS R86, R6 ;  /* 0x0000000600567213 */ /* 0x000fe20000000000 */
[----:B------:R-:W-:Y:S02]  /*1a00*/  STL [R1+0x52c], R6 ;  /* 0x00052c0601007387 */ /* 0x000fe40000100800 */
[----:B------:R-:W-:-:S02]  /*1a10*/  IMAD R81, R10, R12, R81 ;  /* 0x0000000c0a517224 */ /* 0x000fc400078e0251 */
[----:B------:R-:W-:Y:S01]  /*1a20*/  IMAD.MOV R13, RZ, RZ, -R13 ;  /* 0x000000ffff0d7224 */ /* 0x000fe200078e0a0d */
[----:B------:R-:W-:Y:S01]  /*1a30*/  LOP3.LUT R247, R2, 0x46, RZ, 0xfc, !PT ;  /* 0x0000004602f77812 */ /* 0x000fe200078efcff */
[----:B------:R-:W-:Y:S01]  /*1a40*/  IMAD.HI.U32 R12, R7, R89, RZ ;  /* 0x00000059070c7227 */ /* 0x000fe200078e00ff */
[C---:B------:R-:W-:Y:S01]  /*1a50*/  ISETP.GT.U32.AND P6, PT, R10.reuse, R62, PT ;  /* 0x0000003e0a00720c */ /* 0x040fe20003fc4070 */
[----:B------:R1:W-:Y:S02]  /*1a60*/  STL [R1+0xa20], R188 ;  /* 0x000a20bc01007387 */ /* 0x0003e40000100800 */
[----:B------:R-:W-:Y:S02]  /*1a70*/  IMAD.MOV R17, RZ, RZ, -R14 ;  /* 0x000000ffff117224 */ /* 0x000fe400078e0a0e */
[----:B------:R-:W-:Y:S01]  /*1a80*/  @!P1 IMAD.IADD R77, R77, 0x1, -R10 ;  /* 0x000000014d4d9824 */ /* 0x000fe200078e0a0a */
[C---:B------:R-:W-:Y:S01]  /*1a90*/  ISETP.GT.U32.AND P1, PT, R10.reuse, R69, PT ;  /* 0x000000450a00720c */ /* 0x040fe20003f24070 */
[----:B------:R-:W-:-:S02]  /*1aa0*/  IMAD R82, R10, R13, R82 ;  /* 0x0000000d0a527224 */ /* 0x000fc400078e0252 */
[----:B------:R-:W-:Y:S02]  /*1ab0*/  IMAD.MOV R12, RZ, RZ, -R12 ;  /* 0x000000ffff0c7224 */ /* 0x000fe400078e0a0c */
[----:B------:R-:W-:Y:S02]  /*1ac0*/  IMAD R84, R10, R17, R84 ;  /* 0x000000110a547224 */ /* 0x000fe400078e0254 */
[--C-:B------:R-:W-:Y:S01]  /*1ad0*/  @!P4 IMAD.IADD R68, R68, 0x1, -R10.reuse ;  /* 0x000000014444c824 */ /* 0x100fe200078e0a0a */
[----:B------:R-:W-:Y:S01]  /*1ae0*/  ISETP.GT.U32.AND P4, PT, R10, R76, PT ;  /* 0x0000004c0a00720c */ /* 0x000fe20003f84070 */
[----:B------:R-:W-:Y:S02]  /*1af0*/  IMAD.MOV R15, RZ, RZ, -R15 ;  /* 0x000000ffff0f7224 */ /* 0x000fe400078e0a0f */
[----:B------:R-:W-:Y:S01]  /*1b00*/  @!P3 IMAD.IADD R72, R72, 0x1, -R10 ;  /* 0x000000014848b824 */ /* 0x000fe200078e0a0a */
[C---:B------:R-:W-:Y:S01]  /*1b10*/  ISETP.GT.U32.AND P3, PT, R10.reuse, R81, PT ;  /* 0x000000510a00720c */ /* 0x040fe20003f64070 */
[----:B------:R-:W-:-:S02]  /*1b20*/  IMAD R89, R10, R12, R89 ;  /* 0x0000000c0a597224 */ /* 0x000fc400078e0259 */
[----:B------:R-:W-:Y:S01]  /*1b30*/  @!P5 IMAD.IADD R73, R73, 0x1, -R10 ;  /* 0x000000014949d824 */ /* 0x000fe200078e0a0a */
[----:B------:R-:W-:Y:S01]  /*1b40*/  ISETP.GT.U32.AND P5, PT, R10, R82, PT ;  /* 0x000000520a00720c */ /* 0x000fe20003fa4070 */
[----:B------:R-:W-:-:S04]  /*1b50*/  IMAD.HI.U32 R13, R7, R90, RZ ;  /* 0x0000005a070d7227 */ /* 0x000fc800078e00ff */
[--C-:B------:R-:W-:Y:S02]  /*1b60*/  @!P2 IMAD.IADD R74, R74, 0x1, -R10.reuse ;  /* 0x000000014a4aa824 */ /* 0x100fe400078e0a0a */
[----:B------:R-:W-:Y:S02]  /*1b70*/  @!P0 IMAD.IADD R80, R80, 0x1, -R10 ;  /* 0x0000000150508824 */ /* 0x000fe400078e0a0a */
[C---:B------:R-:W-:Y:S01]  /*1b80*/  IMAD.HI.U32 R11, R7.reuse, R88, RZ ;  /* 0x00000058070b7227 */ /* 0x040fe200078e00ff */
[C---:B------:R-:W-:Y:S01]  /*1b90*/  ISETP.GT.U32.AND P2, PT, R10.reuse, R84, PT ;  /* 0x000000540a00720c */ /* 0x040fe20003f44070 */
[----:B-1----:R-:W2:Y:S02]  /*1ba0*/  LDL R188, [R1+0x594] ;  /* 0x0005940001bc7983 */ /* 0x002ea40000100800 */
[----:B------:R-:W-:Y:S01]  /*1bb0*/  IMAD.HI.U32 R14, R7, R92, RZ ;  /* 0x0000005c070e7227 */ /* 0x000fe200078e00ff */
[C---:B------:R-:W-:Y:S01]  /*1bc0*/  ISETP.GT.U32.AND P0, PT, R10.reuse, R89, PT ;  /* 0x000000590a00720c */ /* 0x040fe20003f04070 */
[----:B------:R1:W-:Y:S02]  /*1bd0*/  STL [R1+0xa24], R6 ;  /* 0x000a240601007387 */ /* 0x0003e40000100800 */
[----:B------:R-:W-:-:S02]  /*1be0*/  IMAD R85, R10, R15, R85 ;  /* 0x0000000f0a557224 */ /* 0x000fc400078e0255 */
[----:B------:R-:W-:Y:S01]  /*1bf0*/  IMAD.HI.U32 R15, R7, R93, RZ ;  /* 0x0000005d070f7227 */ /* 0x000fe200078e00ff */
[----:B------:R-:W-:Y:S01]  /*1c00*/  IABS R94, R247 ;  /* 0x000000f7005e7213 */ /* 0x000fe20000000000 */
[----:B------:R-:W3:Y:S02]  /*1c10*/  LDL R0, [R1+0x590] ;  /* 0x0005900001007983 */ /* 0x000ee40000100800 */
[----:B------:R-:W-:Y:S02]  /*1c20*/  IMAD.MOV R13, RZ, RZ, -R13 ;  /* 0x000000ffff0d7224 */ /* 0x000fe400078e0a0d */
[----:B------:R-:W-:Y:S01]  /*1c30*/  IMAD.MOV R17, RZ, RZ, -R14 ;  /* 0x000000ffff117224 */ /* 0x000fe200078e0a0e */
[C---:B------:R-:W-:Y:S01]  /*1c40*/  LOP3.LUT R246, R2.reuse, 0x48, RZ, 0xfc, !PT ;  /* 0x0000004802f67812 */ /* 0x040fe200078efcff */
[----:B------:R-:W-:Y:S01]  /*1c50*/  IMAD.MOV R15, RZ, RZ, -R15 ;  /* 0x000000ffff0f7224 */ /* 0x000fe200078e0a0f */
[----:B------:R-:W-:Y:S01]  /*1c60*/  LOP3.LUT R244, R2, 0x4c, RZ, 0xfc, !PT ;  /* 0x0000004c02f47812 */ /* 0x000fe200078efcff */
[----:B------:R-:W-:Y:S01]  /*1c70*/  @!P1 IMAD.IADD R69, R69, 0x1, -R10 ;  /* 0x0000000145459824 */ /* 0x000fe200078e0a0a */
[----:B------:R-:W-:Y:S01]  /*1c80*/  ISETP.GT.U32.AND P1, PT, R10, R77, PT ;  /* 0x0000004d0a00720c */ /* 0x000fe20003f24070 */
[----:B------:R-:W-:Y:S01]  /*1c90*/  IMAD.MOV R11, RZ, RZ, -R11 ;  /* 0x000000ffff0b7224 */ /* 0x000fe200078e0a0b */
[----:B------:R-:W-:Y:S01]  /*1ca0*/  LOP3.LUT R242, R2, 0x50, RZ, 0xfc, !PT ;  /* 0x0000005002f27812 */ /* 0x000fe200078efcff */
[----:B------:R-:W-:Y:S01]  /*1cb0*/  IMAD R90, R10, R13, R90 ;  /* 0x0000000d0a5a7224 */ /* 0x000fe200078e025a */
[----:B------:R-:W-:Y:S01]  /*1cc0*/  LOP3.LUT R245, R2, 0x4a, RZ, 0xfc, !PT ;  /* 0x0000004a02f57812 */ /* 0x000fe200078efcff */
[----:B------:R-:W-:Y:S01]  /*1cd0*/  IMAD R92, R10, R17, R92 ;  /* 0x000000110a5c7224 */ /* 0x000fe200078e025c */
[C---:B------:R-:W-:Y:S01]  /*1ce0*/  LOP3.LUT R243, R2.reuse, 0x4e, RZ, 0xfc, !PT ;  /* 0x0000004e02f37812 */ /* 0x040fe200078efcff */
[----:B------:R-:W-:Y:S01]  /*1cf0*/  IMAD.HI.U32 R16, R7, R86, RZ ;  /* 0x0000005607107227 */ /* 0x000fe200078e00ff */
[----:B------:R-:W-:Y:S01]  /*1d00*/  LOP3.LUT R241, R2, 0x52, RZ, 0xfc, !PT ;  /* 0x0000005202f17812 */ /* 0x000fe200078efcff */
[----:B-1----:R-:W4:Y:S02]  /*1d10*/  LDL R6, [R1+0x598] ;  /* 0x0005980001067983 */ /* 0x002f240000100800 */
[----:B------:R-:W-:-:S02]  /*1d20*/  IMAD R93, R10, R15, R93 ;  /* 0x0000000f0a5d7224 */ /* 0x000fc400078e025d */
[----:B------:R-:W-:Y:S01]  /*1d30*/  @!P4 IMAD.IADD R76, R76, 0x1, -R10 ;  /* 0x000000014c4cc824 */ /* 0x000fe200078e0a0a */
[C---:B------:R-:W-:Y:S01]  /*1d40*/  ISETP.GT.U32.AND P4, PT, R10.reuse, R85, PT ;  /* 0x000000550a00720c */ /* 0x040fe20003f84070 */
[C---:B------:R-:W-:Y:S02]  /*1d50*/  IMAD R88, R10.reuse, R11, R88 ;  /* 0x0000000b0a587224 */ /* 0x040fe400078e0258 */
[--C-:B------:R-:W-:Y:S01]  /*1d60*/  @!P3 IMAD.IADD R81, R81, 0x1, -R10.reuse ;  /* 0x000000015151b824 */ /* 0x100fe200078e0a0a */
[----:B------:R-:W-:Y:S01]  /*1d70*/  ISETP.GT.U32.AND P3, PT, R10, R90, PT ;  /* 0x0000005a0a00720c */ /* 0x000fe20003f64070 */
[----:B------:R-:W-:Y:S01]  /*1d80*/  @!P5 IMAD.IADD R82, R82, 0x1, -R10 ;  /* 0x000000015252d824 */ /* 0x000fe200078e0a0a */
[----:B------:R-:W-:Y:S01]  /*1d90*/  ISETP.GT.U32.AND P5, PT, R10, R92, PT ;  /* 0x0000005c0a00720c */ /* 0x000fe20003fa4070 */
[----:B------:R-:W-:Y:S02]  /*1da0*/  IMAD.MOV R19, RZ, RZ, -R16 ;  /* 0x000000ffff137224 */ /* 0x000fe400078e0a10 */
[----:B------:R-:W-:Y:S01]  /*1db0*/  IMAD.HI.U32 R11, R7, R94, RZ ;  /* 0x0000005e070b7227 */ /* 0x000fe200078e00ff */
[----:B------:R-:W-:-:S03]  /*1dc0*/  IABS R96, R246 ;  /* 0x000000f600607213 */ /* 0x000fc60000000000 */
[--C-:B------:R-:W-:Y:S01]  /*1dd0*/  @!P2 IMAD.IADD R84, R84, 0x1, -R10.reuse ;  /* 0x000000015454a824 */ /* 0x100fe200078e0a0a */
[C---:B------:R-:W-:Y:S01]  /*1de0*/  ISETP.GT.U32.AND P2, PT, R10.reuse, R93, PT ;  /* 0x0000005d0a00720c */ /* 0x040fe20003f44070 */
[----:B------:R-:W-:Y:S01]  /*1df0*/  @!P0 IMAD.IADD R89, R89, 0x1, -R10 ;  /* 0x0000000159598824 */ /* 0x000fe200078e0a0a */
[C---:B------:R-:W-:Y:S01]  /*1e00*/  ISETP.GT.U32.AND P0, PT, R10.reuse, R81, PT ;  /* 0x000000510a00720c */ /* 0x040fe20003f04070 */
[----:B------:R-:W-:Y:S02]  /*1e10*/  IMAD R86, R10, R19, R86 ;  /* 0x000000130a567224 */ /* 0x000fe400078e0256 */
[----:B------:R-:W-:Y:S02]  /*1e20*/  IMAD.MOV R11, RZ, RZ, -R11 ;  /* 0x000000ffff0b7224 */ /* 0x000fe400078e0a0b */
[----:B------:R-:W-:Y:S01]  /*1e30*/  @!P6 IMAD.IADD R62, R62, 0x1, -R10 ;  /* 0x000000013e3ee824 */ /* 0x000fe200078e0a0a */
[C---:B------:R-:W-:Y:S01]  /*1e40*/  ISETP.GT.U32.AND P6, PT, R10.reuse, R78, PT ;  /* 0x0000004e0a00720c */ /* 0x040fe20003fc4070 */
[----:B------:R-:W-:-:S02]  /*1e50*/  IMAD R94, R10, R11, R94 ;  /* 0x0000000b0a5e7224 */ /* 0x000fc400078e025e */
[----:B------:R-:W-:Y:S01]  /*1e60*/  @!P1 IMAD.IADD R77, R77, 0x1, -R10 ;  /* 0x000000014d4d9824 */ /* 0x000fe200078e0a0a */
[----:B------:R-:W-:Y:S01]  /*1e70*/  ISETP.GT.U32.AND P1, PT, R10, R86, PT ;  /* 0x000000560a00720c */ /* 0x000fe20003f24070 */
[----:B------:R-:W-:Y:S01]  /*1e80*/  IMAD.HI.U32 R12, R7, R96, RZ ;  /* 0x00000060070c7227 */ /* 0x000fe200078e00ff */
[----:B------:R-:W-:-:S03]  /*1e90*/  IABS R98, R244 ;  /* 0x000000f400627213 */ /* 0x000fc60000000000 */
[--C-:B------:R-:W-:Y:S01]  /*1ea0*/  @!P4 IMAD.IADD R85, R85, 0x1, -R10.reuse ;  /* 0x000000015555c824 */ /* 0x100fe200078e0a0a */
[----:B------:R-:W-:Y:S01]  /*1eb0*/  ISETP.GT.U32.AND P4, PT, R10, R94, PT ;  /* 0x0000005e0a00720c */ /* 0x000fe20003f84070 */
[--C-:B------:R-:W-:Y:S01]  /*1ec0*/  @!P3 IMAD.IADD R90, R90, 0x1, -R10.reuse ;  /* 0x000000015a5ab824 */ /* 0x100fe200078e0a0a */
[----:B------:R-:W-:Y:S01]  /*1ed0*/  ISETP.GT.U32.AND P3, PT, R10, R82, PT ;  /* 0x000000520a00720c */ /* 0x000fe20003f64070 */
[----:B------:R-:W-:Y:S01]  /*1ee0*/  @!P5 IMAD.IADD R92, R92, 0x1, -R10 ;  /* 0x000000015c5cd824 */ /* 0x000fe200078e0a0a */
[C---:B------:R-:W-:Y:S01]  /*1ef0*/  ISETP.GT.U32.AND P5, PT, R10.reuse, R84, PT ;  /* 0x000000540a00720c */ /* 0x040fe20003fa4070 */
[----:B------:R-:W-:Y:S02]  /*1f00*/  IMAD.MOV R17, RZ, RZ, -R12 ;  /* 0x000000ffff117224 */ /* 0x000fe400078e0a0c */
[--C-:B------:R-:W-:Y:S01]  /*1f10*/  @!P2 IMAD.IADD R93, R93, 0x1, -R10.reuse ;  /* 0x000000015d5da824 */ /* 0x100fe200078e0a0a */
[C---:B------:R-:W-:Y:S01]  /*1f20*/  ISETP.GT.U32.AND P2, PT, R10.reuse, R85, PT ;  /* 0x000000550a00720c */ /* 0x040fe20003f44070 */
[----:B------:R-:W-:Y:S01]  /*1f30*/  @!P0 IMAD.IADD R81, R81, 0x1, -R10 ;  /* 0x0000000151518824 */ /* 0x000fe200078e0a0a */
[C---:B------:R-:W-:Y:S01]  /*1f40*/  ISETP.GT.U32.AND P0, PT, R10.reuse, R89, PT ;  /* 0x000000590a00720c */ /* 0x040fe20003f04070 */
[----:B------:R-:W-:Y:S01]  /*1f50*/  IMAD R96, R10, R17, R96 ;  /* 0x000000110a607224 */ /* 0x000fe200078e0260 */
[----:B------:R-:W-:Y:S01]  /*1f60*/  IABS R101, R242 ;  /* 0x000000f200657213 */ /* 0x000fe20000000000 */
[----:B------:R-:W-:Y:S01]  /*1f70*/  @!P6 IMAD.IADD R78, R78, 0x1, -R10 ;  /* 0x000000014e4ee824 */ /* 0x000fe200078e0a0a */
[----:B------:R-:W-:Y:S01]  /*1f80*/  ISETP.GT.U32.AND P6, PT, R10, R88, PT ;  /* 0x000000580a00720c */ /* 0x000fe20003fc4070 */
[----:B------:R-:W-:Y:S01]  /*1f90*/  IMAD.HI.U32 R14, R7, R98, RZ ;  /* 0x00000062070e7227 */ /* 0x000fe200078e00ff */
[----:B------:R-:W-:-:S03]  /*1fa0*/  IABS R97, R245 ;  /* 0x000000f500617213 */ /* 0x000fc60000000000 */
[----:B------:R-:W-:Y:S01]  /*1fb0*/  @!P1 IMAD.IADD R86, R86, 0x1, -R10 ;  /* 0x0000000156569824 */ /* 0x000fe200078e0a0a */
[----:B------:R-:W-:Y:S01]  /*1fc0*/  ISETP.GT.U32.AND P1, PT, R10, R96, PT ;  /* 0x000000600a00720c */ /* 0x000fe20003f24070 */
[----:B------:R-:W-:Y:S01]  /*1fd0*/  IMAD.MOV R19, RZ, RZ, -R14 ;  /* 0x000000ffff137224 */ /* 0x000fe200078e0a0e */
[----:B------:R-:W-:Y:S01]  /*1fe0*/  IABS R100, R243 ;  /* 0x000000f300647213 */ /* 0x000fe20000000000 */
[C---:B------:R-:W-:Y:S01]  /*1ff0*/  IMAD.HI.U32 R11, R7.reuse, R101, RZ ;  /* 0x00000065070b7227 */ /* 0x040fe200078e00ff */
[C---:B------:R-:W-:Y:S02]  /*2000*/  LOP3.LUT R237, R2.reuse, 0x5a, RZ, 0xfc, !PT ;  /* 0x0000005a02ed7812 */ /* 0x040fe400078efcff */
[----:B------:R-:W-:Y:S01]  /*2010*/  LOP3.LUT R240, R2, 0x54, RZ, 0xfc, !PT ;  /* 0x0000005402f07812 */ /* 0x000fe200078efcff */
[----:B------:R-:W-:Y:S01]  /*2020*/  IMAD.HI.U32 R13, R7, R97, RZ ;  /* 0x00000061070d7227 */ /* 0x000fe200078e00ff */
[----:B------:R-:W-:-:S03]  /*2030*/  IABS R102, R241 ;  /* 0x000000f100667213 */ /* 0x000fc60000000000 */
[----:B------:R-:W-:Y:S01]  /*2040*/  @!P4 IMAD.IADD R94, R94, 0x1, -R10 ;  /* 0x000000015e5ec824 */ /* 0x000fe200078e0a0a */
[C---:B------:R-:W-:Y:S01]  /*2050*/  ISETP.GT.U32.AND P4, PT, R10.reuse, R86, PT ;  /* 0x000000560a00720c */ /* 0x040fe20003f84070 */
[----:B------:R-:W-:Y:S01]  /*2060*/  IMAD R98, R10, R19, R98 ;  /* 0x000000130a627224 */ /* 0x000fe200078e0262 */
[----:B------:R-:W-:Y:S01]  /*2070*/  LOP3.LUT R239, R2, 0x56, RZ, 0xfc, !PT ;  /* 0x0000005602ef7812 */ /* 0x000fe200078efcff */
[--C-:B------:R-:W-:Y:S01]  /*2080*/  @!P3 IMAD.IADD R82, R82, 0x1, -R10.reuse ;  /* 0x000000015252b824 */ /* 0x100fe200078e0a0a */
[----:B------:R-:W-:Y:S01]  /*2090*/  IABS R108, R237 ;  /* 0x000000ed006c7213 */ /* 0x000fe20000000000 */
[----:B------:R-:W-:Y:S01]  /*20a0*/  @!P5 IMAD.IADD R84, R84, 0x1, -R10 ;  /* 0x000000015454d824 */ /* 0x000fe200078e0a0a */
[C---:B------:R-:W-:Y:S01]  /*20b0*/  ISETP.GT.U32.AND P3, PT, R10.reuse, R90, PT ;  /* 0x0000005a0a00720c */ /* 0x040fe20003f64070 */
[----:B------:R-:W-:Y:S01]  /*20c0*/  IMAD.MOV R11, RZ, RZ, -R11 ;  /* 0x000000ffff0b7224 */ /* 0x000fe200078e0a0b */
[----:B------:R-:W-:Y:S01]  /*20d0*/  ISETP.GT.U32.AND P5, PT, R10, R92, PT ;  /* 0x0000005c0a00720c */ /* 0x000fe20003fa4070 */
[----:B------:R-:W-:Y:S01]  /*20e0*/  IMAD.HI.U32 R15, R7, R100, RZ ;  /* 0x00000064070f7227 */ /* 0x000fe200078e00ff */
[----:B------:R-:W-:-:S03]  /*20f0*/  IABS R104, R240 ;  /* 0x000000f000687213 */ /* 0x000fc60000000000 */
[----:B------:R-:W-:Y:S02]  /*2100*/  IMAD.MOV R13, RZ, RZ, -R13 ;  /* 0x000000ffff0d7224 */ /* 0x000fe400078e0a0d */
[--C-:B------:R-:W-:Y:S01]  /*2110*/  @!P2 IMAD.IADD R85, R85, 0x1, -R10.reuse ;  /* 0x000000015555a824 */ /* 0x100fe200078e0a0a */
[C---:B------:R-:W-:Y:S01]  /*2120*/  ISETP.GT.U32.AND P2, PT, R10.reuse, R93, PT ;  /* 0x0000005d0a00720c */ /* 0x040fe20003f44070 */
[----:B------:R-:W-:Y:S01]  /*2130*/  @!P0 IMAD.IADD R89, R89, 0x1, -R10 ;  /* 0x0000000159598824 */ /* 0x000fe200078e0a0a */
[----:B------:R-:W-:Y:S01]  /*2140*/  IABS R105, R239 ;  /* 0x000000ef00697213 */ /* 0x000fe20000000000 */
[----:B------:R-:W-:Y:S01]  /*2150*/  IMAD.HI.U32 R12, R7, R102, RZ ;  /* 0x00000066070c7227 */ /* 0x000fe200078e00ff */
[----:B------:R-:W-:-:S03]  /*2160*/  ISETP.GT.U32.AND P0, PT, R10, R98, PT ;  /* 0x000000620a00720c */ /* 0x000fc60003f04070 */
[----:B------:R-:W-:Y:S02]  /*2170*/  IMAD R101, R10, R11, R101 ;  /* 0x0000000b0a657224 */ /* 0x000fe400078e0265 */
[----:B------:R-:W-:Y:S01]  /*2180*/  @!P6 IMAD.IADD R88, R88, 0x1, -R10 ;  /* 0x000000015858e824 */ /* 0x000fe200078e0a0a */
[C---:B------:R-:W-:Y:S01]  /*2190*/  LOP3.LUT R236, R2.reuse, 0x5c, RZ, 0xfc, !PT ;  /* 0x0000005c02ec7812 */ /* 0x040fe200078efcff */
[----:B------:R-:W-:Y:S01]  /*21a0*/  IMAD.MOV R15, RZ, RZ, -R15 ;  /* 0x000000ffff0f7224 */ /* 0x000fe200078e0a0f */
[----:B------:R-:W-:Y:S01]  /*21b0*/  LOP3.LUT R235, R2, 0x5e, RZ, 0xfc, !PT ;  /* 0x0000005e02eb7812 */ /* 0x000fe200078efcff */
[----:B------:R-:W-:Y:S02]  /*21c0*/  IMAD R97, R10, R13, R97 ;  /* 0x0000000d0a617224 */ /* 0x000fe400078e0261 */
[----:B------:R-:W-:Y:S01]  /*21d0*/  IMAD.HI.U32 R11, R7, R108, RZ ;  /* 0x0000006c070b7227 */ /* 0x000fe200078e00ff */
[----:B------:R-:W-:-:S03]  /*21e0*/  LOP3.LUT R234, R2, 0x60, RZ, 0xfc, !PT ;  /* 0x0000006002ea7812 */ /* 0x000fc600078efcff */
[----:B------:R-:W-:Y:S01]  /*21f0*/  IMAD.HI.U32 R13, R7, R104, RZ ;  /* 0x00000068070d7227 */ /* 0x000fe200078e00ff */
[----:B------:R-:W-:-:S03]  /*2200*/  ISETP.GT.U32.AND P6, PT, R10, R80, PT ;  /* 0x000000500a00720c */ /* 0x000fc60003fc4070 */
[----:B------:R-:W-:Y:S02]  /*2210*/  IMAD.MOV R17, RZ, RZ, -R12 ;  /* 0x000000ffff117224 */ /* 0x000fe400078e0a0c */
[----:B------:R-:W-:Y:S01]  /*2220*/  @!P1 IMAD.IADD R96, R96, 0x1, -R10 ;  /* 0x0000000160609824 */ /* 0x000fe200078e0a0a */
[C---:B------:R-:W-:Y:S01]  /*2230*/  ISETP.GT.U32.AND P1, PT, R10.reuse, R88, PT ;  /* 0x000000580a00720c */ /* 0x040fe20003f24070 */
[----:B------:R-:W-:Y:S01]  /*2240*/  IMAD R100, R10, R15, R100 ;  /* 0x0000000f0a647224 */ /* 0x000fe200078e0264 */
[----:B------:R-:W-:Y:S01]  /*2250*/  LOP3.LUT R238, R2, 0x58, RZ, 0xfc, !PT ;  /* 0x0000005802ee7812 */ /* 0x000fe200078efcff */
[----:B------:R-:W-:Y:S01]  /*2260*/  IMAD.HI.U32 R14, R7, R105, RZ ;  /* 0x00000069070e7227 */ /* 0x000fe200078e00ff */
[----:B------:R-:W-:Y:S02]  /*2270*/  IABS R109, R236 ;  /* 0x000000ec006d7213 */ /* 0x000fe40000000000 */
[----:B------:R-:W-:Y:S01]  /*2280*/  IABS R110, R235 ;  /* 0x000000eb006e7213 */ /* 0x000fe20000000000 */
[----:B------:R-:W-:-:S02]  /*2290*/  IMAD.MOV R11, RZ, RZ, -R11 ;  /* 0x000000ffff0b7224 */ /* 0x000fc400078e0a0b */
[----:B------:R-:W-:Y:S01]  /*22a0*/  IMAD.MOV R13, RZ, RZ, -R13 ;  /* 0x000000ffff0d7224 */ /* 0x000fe200078e0a0d */
[----:B------:R-:W-:Y:S01]  /*22b0*/  IABS R112, R234 ;  /* 0x000000ea00707213 */ /* 0x000fe20000000000 */
[----:B------:R-:W-:Y:S02]  /*22c0*/  IMAD R102, R10, R17, R102 ;  /* 0x000000110a667224 */ /* 0x000fe400078e0266 */
[----:B------:R-:W-:Y:S01]  /*22d0*/  @!P4 IMAD.IADD R86, R86, 0x1, -R10 ;  /* 0x000000015656c824 */ /* 0x000fe200078e0a0a */
[C---:B------:R-:W-:Y:S01]  /*22e0*/  ISETP.GT.U32.AND P4, PT, R10.reuse, R94, PT ;  /* 0x0000005e0a00720c */ /* 0x040fe20003f84070 */
[----:B------:R-:W-:Y:S01]  /*22f0*/  IMAD.MOV R14, RZ, RZ, -R14 ;  /* 0x000000ffff0e7224 */ /* 0x000fe200078e0a0e */
[----:B------:R-:W-:Y:S01]  /*2300*/  IABS R106, R238 ;  /* 0x000000ee006a7213 */ /* 0x000fe20000000000 */
[----:B------:R-:W-:Y:S02]  /*2310*/  IMAD R108, R10, R11, R108 ;  /* 0x0000000b0a6c7224 */ /* 0x000fe400078e026c */
[--C-:B------:R-:W-:Y:S01]  /*2320*/  @!P3 IMAD.IADD R90, R90, 0x1, -R10.reuse ;  /* 0x000000015a5ab824 */ /* 0x100fe200078e0a0a */
[----:B------:R-:W-:Y:S01]  /*2330*/  ISETP.GT.U32.AND P3, PT, R10, R100, PT ;  /* 0x000000640a00720c */ /* 0x000fe20003f64070 */
[----:B------:R-:W-:Y:S01]  /*2340*/  @!P5 IMAD.IADD R92, R92, 0x1, -R10 ;  /* 0x000000015c5cd824 */ /* 0x000fe200078e0a0a */
[C---:B------:R-:W-:Y:S01]  /*2350*/  ISETP.GT.U32.AND P5, PT, R10.reuse, R101, PT ;  /* 0x000000650a00720c */ /* 0x040fe20003fa4070 */
[----:B------:R-:W-:-:S02]  /*2360*/  IMAD R104, R10, R13, R104 ;  /* 0x0000000d0a687224 */ /* 0x000fc400078e0268 */
[----:B------:R-:W-:-:S04]  /*2370*/  IMAD.HI.U32 R12, R7, R109, RZ ;  /* 0x0000006d070c7227 */ /* 0x000fc800078e00ff */
[----:B------:R-:W-:Y:S01]  /*2380*/  IMAD.HI.U32 R13, R7, R110, RZ ;  /* 0x0000006e070d7227 */ /* 0x000fe200078e00ff */
[----:B------:R-:W-:-:S03]  /*2390*/  LOP3.LUT R233, R2, 0x62, RZ, 0xfc, !PT ;  /* 0x0000006202e97812 */ /* 0x000fc600078efcff */
[--C-:B------:R-:W-:Y:S01]  /*23a0*/  @!P2 IMAD.IADD R93, R93, 0x1, -R10.reuse ;  /* 0x000000015d5da824 */ /* 0x100fe200078e0a0a */
[C---:B------:R-:W-:Y:S01]  /*23b0*/  ISETP.GT.U32.AND P2, PT, R10.reuse, R102, PT ;  /* 0x000000660a00720c */ /* 0x040fe20003f44070 */
[----:B------:R-:W-:Y:S02]  /*23c0*/  IMAD R105, R10, R14, R105 ;  /* 0x0000000e0a697224 */ /* 0x000fe400078e0269 */
[----:B------:R-:W-:Y:S01]  /*23d0*/  @!P0 IMAD.IADD R98, R98, 0x1, -R10 ;  /* 0x0000000162628824 */ /* 0x000fe200078e0a0a */
[----:B------:R-:W-:Y:S01]  /*23e0*/  ISETP.GT.U32.AND P0, PT, R10, R108, PT ;  /* 0x0000006c0a00720c */ /* 0x000fe20003f04070 */
[----:B------:R-:W-:-:S04]  /*23f0*/  IMAD.HI.U32 R14, R7, R112, RZ ;  /* 0x00000070070e7227 */ /* 0x000fc800078e00ff */
[----:B------:R-:W-:-:S04]  /*2400*/  IMAD.HI.U32 R15, R7, R106, RZ ;  /* 0x0000006a070f7227 */ /* 0x000fc800078e00ff */
[----:B------:R-:W-:Y:S02]  /*2410*/  IMAD.MOV R12, RZ, RZ, -R12 ;  /* 0x000000ffff0c7224 */ /* 0x000fe400078e0a0c */
[----:B------:R-:W-:Y:S01]  /*2420*/  IMAD.MOV R13, RZ, RZ, -R13 ;  /* 0x000000ffff0d7224 */ /* 0x000fe200078e0a0d */
[----:B------:R-:W-:Y:S01]  /*2430*/  IABS R113, R233 ;  /* 0x000000e900717213 */ /* 0x000fe20000000000 */
[----:B------:R-:W-:Y:S02]  /*2440*/  IMAD.MOV R17, RZ, RZ, -R14 ;  /* 0x000000ffff117224 */ /* 0x000fe400078e0a0e */
[--C-:B------:R-:W-:Y:S01]  /*2450*/  @!P6 IMAD.IADD R80, R80, 0x1, -R10.reuse ;  /* 0x000000015050e824 */ /* 0x100fe200078e0a0a */
[----:B------:R-:W-:Y:S01]  /*2460*/  ISETP.GT.U32.AND P6, PT, R10, R96, PT ;  /* 0x000000600a00720c */ /* 0x000fe20003fc4070 */
[----:B------:R-:W-:Y:S01]  /*2470*/  @!P1 IMAD.IADD R88, R88, 0x1, -R10 ;  /* 0x0000000158589824 */ /* 0x000fe200078e0a0a */
[----:B------:R-:W-:Y:S01]  /*2480*/  ISETP.GT.U32.AND P1, PT, R10, R97, PT ;  /* 0x000000610a00720c */ /* 0x000fe20003f24070 */
[----:B------:R-:W-:-:S02]  /*2490*/  IMAD.MOV R15, RZ, RZ, -R15 ;  /* 0x000000ffff0f7224 */ /* 0x000fc400078e0a0f */
[C---:B------:R-:W-:Y:S02]  /*24a0*/  IMAD R109, R10.reuse, R12, R109 ;  /* 0x0000000c0a6d7224 */ /* 0x040fe400078e026d */
[C---:B------:R-:W-:Y:S02]  /*24b0*/  IMAD R110, R10.reuse, R13, R110 ;  /* 0x0000000d0a6e7224 */ /* 0x040fe400078e026e */
[----:B------:R-:W-:Y:S02]  /*24c0*/  IMAD R112, R10, R17, R112 ;  /* 0x000000110a707224 */ /* 0x000fe400078e0270 */
[----:B------:R-:W-:Y:S01]  /*24d0*/  @!P4 IMAD.IADD R94, R94, 0x1, -R10 ;  /* 0x000000015e5ec824 */ /* 0x000fe200078e0a0a */
[C---:B------:R-:W-:Y:S01]  /*24e0*/  ISETP.GT.U32.AND P4, PT, R10.reuse, R104, PT ;  /* 0x000000680a00720c */ /* 0x040fe20003f84070 */
[----:B------:R-:W-:Y:S02]  /*24f0*/  IMAD R106, R10, R15, R106 ;  /* 0x0000000f0a6a7224 */ /* 0x000fe400078e026a */
[--C-:B------:R-:W-:Y:S01]  /*2500*/  @!P3 IMAD.IADD R100, R100, 0x1, -R10.reuse ;  /* 0x000000016464b824 */ /* 0x100fe200078e0a0a */
[C---:B------:R-:W-:Y:S01]  /*2510*/  ISETP.GT.U32.AND P3, PT, R10.reuse, R109, PT ;  /* 0x0000006d0a00720c */ /* 0x040fe20003f64070 */
[----:B------:R-:W-:Y:S01]  /*2520*/  @!P5 IMAD.IADD R101, R101, 0x1, -R10 ;  /* 0x000000016565d824 */ /* 0x000fe200078e0a0a */
[----:B------:R-:W-:Y:S01]  /*2530*/  ISETP.GT.U32.AND P5, PT, R10, R110, PT ;  /* 0x0000006e0a00720c */ /* 0x000fe20003fa4070 */
[----:B------:R-:W-:-:S04]  /*2540*/  IMAD.HI.U32 R15, R7, R113, RZ ;  /* 0x00000071070f7227 */ /* 0x000fc800078e00ff */
[--C-:B------:R-:W-:Y:S01]  /*2550*/  @!P2 IMAD.IADD R102, R102, 0x1, -R10.reuse ;  /* 0x000000016666a824 */ /* 0x100fe200078e0a0a */
[----:B------:R-:W-:Y:S01]  /*2560*/  ISETP.GT.U32.AND P2, PT, R10, R112, PT ;  /* 0x000000700a00720c */ /* 0x000fe20003f44070 */
[--C-:B------:R-:W-:Y:S01]  /*2570*/  @!P0 IMAD.IADD R108, R108, 0x1, -R10.reuse ;  /* 0x000000016c6c8824 */ /* 0x100fe200078e0a0a */
[----:B------:R-:W-:Y:S01]  /*2580*/  ISETP.GT.U32.AND P0, PT, R10, R100, PT ;  /* 0x000000640a00720c */ /* 0x000fe20003f04070 */
[----:B------:R-:W-:Y:S02]  /*2590*/  IMAD.MOV R15, RZ, RZ, -R15 ;  /* 0x000000ffff0f7224 */ /* 0x000fe400078e0a0f */
[--C-:B------:R-:W-:Y:S01]  /*25a0*/  @!P6 IMAD.IADD R96, R96, 0x1, -R10.reuse ;  /* 0x000000016060e824 */ /* 0x100fe200078e0a0a */
[C---:B------:R-:W-:Y:S01]  /*25b0*/  ISETP.GT.U32.AND P6, PT, R10.reuse, R105, PT ;  /* 0x000000690a00720c */ /* 0x040fe20003fc4070 */
[C---:B------:R-:W-:Y:S02]  /*25c0*/  IMAD R113, R10.reuse, R15, R113 ;  /* 0x0000000f0a717224 */ /* 0x040fe400078e0271 */
[----:B------:R-:W-:Y:S01]  /*25d0*/  @!P1 IMAD.IADD R97, R97, 0x1, -R10 ;  /* 0x0000000161619824 */ /* 0x000fe200078e0a0a */
[----:B------:R-:W-:-:S02]  /*25e0*/  ISETP.GT.U32.AND P1, PT, R10, R106, PT ;  /* 0x0000006a0a00720c */ /* 0x000fc40003f24070 */
[----:B------:R-:W-:Y:S01]  /*25f0*/  LOP3.LUT R230, R2, 0x68, RZ, 0xfc, !PT ;  /* 0x0000006802e67812 */ /* 0x000fe200078efcff */
[--C-:B------:R-:W-:Y:S01]  /*2600*/  @!P4 IMAD.IADD R104, R104, 0x1, -R10.reuse ;  /* 0x000000016868c824 */ /* 0x100fe200078e0a0a */
[----:B------:R-:W-:Y:S01]  /*2610*/  ISETP.GT.U32.AND P4, PT, R10, R113, PT ;  /* 0x000000710a00720c */ /* 0x000fe20003f84070 */
[--C-:B------:R-:W-:Y:S01]  /*2620*/  @!P3 IMAD.IADD R109, R109, 0x1, -R10.reuse ;  /* 0x000000016d6db824 */ /* 0x100fe200078e0a0a */
[----:B------:R-:W-:Y:S01]  /*2630*/  LOP3.LUT R232, R2, 0x64, RZ, 0xfc, !PT ;  /* 0x0000006402e87812 */ /* 0x000fe200078efcff */
[--C-:B------:R-:W-:Y:S01]  /*2640*/  @!P5 IMAD.IADD R110, R110, 0x1, -R10.reuse ;  /* 0x000000016e6ed824 */ /* 0x100fe200078e0a0a */
[----:B------:R-:W-:Y:S02]  /*2650*/  IABS R117, R230 ;  /* 0x000000e600757213 */ /* 0x000fe40000000000 */
[C---:B------:R-:W-:Y:S02]  /*2660*/  ISETP.GT.U32.AND P3, PT, R10.reuse, R101, PT ;  /* 0x000000650a00720c */ /* 0x040fe40003f64070 */
[----:B------:R-:W-:Y:S01]  /*2670*/  ISETP.GT.U32.AND P5, PT, R10, R102, PT ;  /* 0x000000660a00720c */ /* 0x000fe20003fa4070 */
[--C-:B------:R-:W-:Y:S01]  /*2680*/  @!P2 IMAD.IADD R112, R112, 0x1, -R10.reuse ;  /* 0x000000017070a824 */ /* 0x100fe200078e0a0a */
[----:B------:R-:W-:Y:S01]  /*2690*/  LOP3.LUT R228, R2, 0x6c, RZ, 0xfc, !PT ;  /* 0x0000006c02e47812 */ /* 0x000fe200078efcff */
[----:B------:R-:W-:Y:S01]  /*26a0*/  @!P0 IMAD.IADD R100, R100, 0x1, -R10 ;  /* 0x0000000164648824 */ /* 0x000fe200078e0a0a */
[----:B------:R-:W-:Y:S01]  /*26b0*/  ISETP.GT.U32.AND P2, PT, R10, R104, PT ;  /* 0x000000680a00720c */ /* 0x000fe20003f44070 */
[----:B------:R-:W-:Y:S01]  /*26c0*/  IMAD.HI.U32 R13, R7, R117, RZ ;  /* 0x00000075070d7227 */ /* 0x000fe200078e00ff */
[----:B------:R-:W-:-:S02]  /*26d0*/  IABS R114, R232 ;  /* 0x000000e800727213 */ /* 0x000fc40000000000 */
[----:B------:R-:W-:Y:S02]  /*26e0*/  ISETP.GT.U32.AND P0, PT, R10, R108, PT ;  /* 0x0000006c0a00720c */ /* 0x000fe40003f04070 */
[----:B------:R-:W-:Y:S02]  /*26f0*/  IABS R120, R228 ;  /* 0x000000e400787213 */ /* 0x000fe40000000000 */
[C---:B------:R-:W-:Y:S01]  /*2700*/  LOP3.LUT R229, R2.reuse, 0x6a, RZ, 0xfc, !PT ;  /* 0x0000006a02e57812 */ /* 0x040fe200078efcff */
[--C-:B------:R-:W-:Y:S01]  /*2710*/  @!P6 IMAD.IADD R105, R105, 0x1, -R10.reuse ;  /* 0x000000016969e824 */ /* 0x100fe200078e0a0a */
[----:B------:R-:W-:Y:S01]  /*2720*/  LOP3.LUT R227, R2, 0x6e, RZ, 0xfc, !PT ;  /* 0x0000006e02e37812 */ /* 0x000fe200078efcff */
[----:B------:R-:W-:Y:S01]  /*2730*/  @!P1 IMAD.IADD R106, R106, 0x1, -R10 ;  /* 0x000000016a6a9824 */ /* 0x000fe200078e0a0a */
[----:B------:R-:W-:Y:S01]  /*2740*/  ISETP.GT.U32.AND P1, PT, R10, R98, PT ;  /* 0x000000620a00720c */ /* 0x000fe20003f24070 */
[----:B------:R-:W-:Y:S01]  /*2750*/  IMAD.HI.U32 R11, R7, R114, RZ ;  /* 0x00000072070b7227 */ /* 0x000fe200078e00ff */
[----:B------:R-:W-:-:S02]  /*2760*/  LOP3.LUT R231, R2, 0x66, RZ, 0xfc, !PT ;  /* 0x0000006602e77812 */ /* 0x000fc400078efcff */
[----:B------:R-:W-:Y:S01]  /*2770*/  IABS R118, R229 ;  /* 0x000000e500767213 */ /* 0x000fe20000000000 */
[----:B------:R-:W-:Y:S01]  /*2780*/  IMAD.MOV R13, RZ, RZ, -R13 ;  /* 0x000000ffff0d7224 */ /* 0x000fe200078e0a0d */
[----:B------:R-:W-:Y:S01]  /*2790*/  LOP3.LUT R223, R2, 0x76, RZ, 0xfc, !PT ;  /* 0x0000007602df7812 */ /* 0x000fe200078efcff */
[----:B------:R-:W-:Y:S01]  /*27a0*/  IMAD.HI.U32 R15, R7, R120, RZ ;  /* 0x00000078070f7227 */ /* 0x000fe200078e00ff */
[----:B------:R-:W-:Y:S02]  /*27b0*/  IABS R121, R227 ;  /* 0x000000e300797213 */ /* 0x000fe40000000000 */
[C---:B------:R-:W-:Y:S01]  /*27c0*/  ISETP.GT.U32.AND P6, PT, R10.reuse, R97, PT ;  /* 0x000000610a00720c */ /* 0x040fe20003fc4070 */
[--C-:B------:R-:W-:Y:S01]  /*27d0*/  @!P4 IMAD.IADD R113, R113, 0x1, -R10.reuse ;  /* 0x000000017171c824 */ /* 0x100fe200078e0a0a */
[C---:B------:R-:W-:Y:S01]  /*27e0*/  ISETP.GT.U32.AND P4, PT, R10.reuse, R105, PT ;  /* 0x000000690a00720c */ /* 0x040fe20003f84070 */
[----:B------:R-:W-:Y:S01]  /*27f0*/  IMAD.MOV R11, RZ, RZ, -R11 ;  /* 0x000000ffff0b7224 */ /* 0x000fe200078e0a0b */
[----:B------:R-:W-:Y:S01]  /*2800*/  IABS R116, R231 ;  /* 0x000000e700747213 */ /* 0x000fe20000000000 */
        /* <DEDUP_REMOVED lines=9> */
[----:B------:R-:W-:-:S03]  /*28a0*/  LOP3.LUT R226, R2, 0x70, RZ, 0xfc, !PT ;  /* 0x0000007002e27812 */ /* 0x000fc600078efcff */
[----:B------:R-:W-:Y:S01]  /*28b0*/  @!P2 IMAD.IADD R104, R104, 0x1, -R10 ;  /* 0x000000016868a824 */ /* 0x000fe200078e0a0a */
[C---:B------:R-:W-:Y:S01]  /*28c0*/  ISETP.GT.U32.AND P2, PT, R10.reuse, R112, PT ;  /* 0x000000700a00720c */ /* 0x040fe20003f44070 */
[----:B------:R-:W-:Y:S01]  /*28d0*/  IMAD R114, R10, R11, R114 ;  /* 0x0000000b0a727224 */ /* 0x000fe200078e0272 */
[----:B------:R-:W-:Y:S01]  /*28e0*/  IABS R124, R225 ;  /* 0x000000e1007c7213 */ /* 0x000fe20000000000 */
[----:B------:R-:W-:Y:S01]  /*28f0*/  @!P0 IMAD.IADD R108, R108, 0x1, -R10 ;  /* 0x000000016c6c8824 */ /* 0x000fe200078e0a0a */
[C---:B------:R-:W-:Y:S01]  /*2900*/  ISETP.GT.U32.AND P0, PT, R10.reuse, R117, PT ;  /* 0x000000750a00720c */ /* 0x040fe20003f04070 */
[----:B------:R-:W-:Y:S01]  /*2910*/  IMAD R120, R10, R15, R120 ;  /* 0x0000000f0a787224 */ /* 0x000fe200078e0278 */
[----:B------:R-:W-:Y:S01]  /*2920*/  IABS R122, R226 ;  /* 0x000000e2007a7213 */ /* 0x000fe20000000000 */
[C---:B------:R-:W-:Y:S01]  /*2930*/  IMAD.HI.U32 R11, R7.reuse, R121, RZ ;  /* 0x00000079070b7227 */ /* 0x040fe200078e00ff */
[C---:B------:R-:W-:Y:S02]  /*2940*/  LOP3.LUT R222, R2.reuse, 0x78, RZ, 0xfc, !PT ;  /* 0x0000007802de7812 */ /* 0x040fe400078efcff */
[----:B------:R-:W-:Y:S01]  /*2950*/  LOP3.LUT R221, R2, 0x7a, RZ, 0xfc, !PT ;  /* 0x0000007a02dd7812 */ /* 0x000fe200078efcff */
[----:B------:R-:W-:-:S04]  /*2960*/  IMAD.HI.U32 R12, R7, R116, RZ ;  /* 0x00000074070c7227 */ /* 0x000fc800078e00ff */
[----:B------:R-:W-:Y:S02]  /*2970*/  IMAD.MOV R19, RZ, RZ, -R14 ;  /* 0x000000ffff137224 */ /* 0x000fe400078e0a0e */
[----:B------:R-:W-:Y:S01]  /*2980*/  IMAD.HI.U32 R15, R7, R126, RZ ;  /* 0x0000007e070f7227 */ /* 0x000fe200078e00ff */
[----:B------:R-:W-:-:S03]  /*2990*/  LOP3.LUT R220, R2, 0x7c, RZ, 0xfc, !PT ;  /* 0x0000007c02dc7812 */ /* 0x000fc600078efcff */
[----:B------:R-:W-:Y:S02]  /*29a0*/  IMAD.MOV R11, RZ, RZ, -R11 ;  /* 0x000000ffff0b7224 */ /* 0x000fe400078e0a0b */
[----:B------:R-:W-:Y:S01]  /*29b0*/  @!P1 IMAD.IADD R98, R98, 0x1, -R10 ;  /* 0x0000000162629824 */ /* 0x000fe200078e0a0a */
[C---:B------:R-:W-:Y:S01]  /*29c0*/  ISETP.GT.U32.AND P1, PT, R10.reuse, R106, PT ;  /* 0x0000006a0a00720c */ /* 0x040fe20003f24070 */
[----:B------:R-:W-:Y:S01]  /*29d0*/  IMAD.MOV R17, RZ, RZ, -R12 ;  /* 0x000000ffff117224 */ /* 0x000fe200078e0a0c */
[----:B------:R-:W-:Y:S01]  /*29e0*/  IABS R128, R222 ;  /* 0x000000de00807213 */ /* 0x000fe20000000000 */
[----:B------:R-:W-:Y:S01]  /*29f0*/  IMAD R118, R10, R19, R118 ;  /* 0x000000130a767224 */ /* 0x000fe200078e0276 */
[----:B------:R-:W-:Y:S01]  /*2a00*/  IABS R129, R221 ;  /* 0x000000dd00817213 */ /* 0x000fe20000000000 */
[----:B------:R-:W-:-:S04]  /*2a10*/  IMAD.HI.U32 R13, R7, R124, RZ ;  /* 0x0000007c070d7227 */ /* 0x000fc800078e00ff */
[----:B------:R-:W-:Y:S02]  /*2a20*/  IMAD.MOV R15, RZ, RZ, -R15 ;  /* 0x000000ffff0f7224 */ /* 0x000fe400078e0a0f */
[----:B------:R-:W-:Y:S01]  /*2a30*/  IMAD.HI.U32 R12, R7, R122, RZ ;  /* 0x0000007a070c7227 */ /* 0x000fe200078e00ff */
[----:B------:R-:W-:-:S03]  /*2a40*/  IABS R130, R220 ;  /* 0x000000dc00827213 */ /* 0x000fc60000000000 */
[C---:B------:R-:W-:Y:S02]  /*2a50*/  IMAD R121, R10.reuse, R11, R121 ;  /* 0x0000000b0a797224 */ /* 0x040fe400078e0279 */
[--C-:B------:R-:W-:Y:S01]  /*2a60*/  @!P6 IMAD.IADD R97, R97, 0x1, -R10.reuse ;  /* 0x000000016161e824 */ /* 0x100fe200078e0a0a */
[C---:B------:R-:W-:Y:S01]  /*2a70*/  ISETP.GT.U32.AND P6, PT, R10.reuse, R113, PT ;  /* 0x000000710a00720c */ /* 0x040fe20003fc4070 */
[----:B------:R-:W-:Y:S01]  /*2a80*/  @!P4 IMAD.IADD R105, R105, 0x1, -R10 ;  /* 0x000000016969c824 */ /* 0x000fe200078e0a0a */
[C---:B------:R-:W-:Y:S01]  /*2a90*/  ISETP.GT.U32.AND P4, PT, R10.reuse, R114, PT ;  /* 0x000000720a00720c */ /* 0x040fe20003f84070 */
[C---:B------:R-:W-:Y:S02]  /*2aa0*/  IMAD R116, R10.reuse, R17, R116 ;  /* 0x000000110a747224 */ /* 0x040fe400078e0274 */
[----:B------:R-:W-:Y:S02]  /*2ab0*/  IMAD.MOV R13, RZ, RZ, -R13 ;  /* 0x000000ffff0d7224 */ /* 0x000fe400078e0a0d */
[----:B------:R-:W-:-:S02]  /*2ac0*/  IMAD R126, R10, R15, R126 ;  /* 0x0000000f0a7e7224 */ /* 0x000fc400078e027e */
[--C-:B------:R-:W-:Y:S01]  /*2ad0*/  @!P3 IMAD.IADD R109, R109, 0x1, -R10.reuse ;  /* 0x000000016d6db824 */ /* 0x100fe200078e0a0a */
[----:B------:R-:W-:Y:S01]  /*2ae0*/  ISETP.GT.U32.AND P3, PT, R10, R118, PT ;  /* 0x000000760a00720c */ /* 0x000fe20003f64070 */
[----:B------:R-:W-:Y:S01]  /*2af0*/  @!P5 IMAD.IADD R110, R110, 0x1, -R10 ;  /* 0x000000016e6ed824 */ /* 0x000fe200078e0a0a */
[----:B------:R-:W-:Y:S01]  /*2b00*/  ISETP.GT.U32.AND P5, PT, R10, R120, PT ;  /* 0x000000780a00720c */ /* 0x000fe20003fa4070 */
[----:B------:R-:W-:Y:S01]  /*2b10*/  IMAD.MOV R17, RZ, RZ, -R12 ;  /* 0x000000ffff117224 */ /* 0x000fe200078e0a0c */
[----:B------:R-:W-:Y:S01]  /*2b20*/  LOP3.LUT R224, R2, 0x74, RZ, 0xfc, !PT ;  /* 0x0000007402e07812 */ /* 0x000fe200078efcff */
[C---:B------:R-:W-:Y:S01]  /*2b30*/  IMAD.HI.U32 R11, R7.reuse, R128, RZ ;  /* 0x00000080070b7227 */ /* 0x040fe200078e00ff */
[----:B------:R-:W-:Y:S03]  /*2b40*/  STL [R1+0x528], R252 ;  /* 0x000528fc01007387 */ /* 0x000fe60000100800 */
[----:B------:R-:W-:Y:S01]  /*2b50*/  IMAD.HI.U32 R12, R7, R129, RZ ;  /* 0x00000081070c7227 */ /* 0x000fe200078e00ff */
[----:B------:R-:W-:Y:S03]  /*2b60*/  STL [R1+0x524], R251 ;  /* 0x000524fb01007387 */ /* 0x000fe60000100800 */
[----:B------:R-:W-:Y:S01]  /*2b70*/  @!P2 IMAD.IADD R112, R112, 0x1, -R10 ;  /* 0x000000017070a824 */ /* 0x000fe200078e0a0a */
[C---:B------:R-:W-:Y:S01]  /*2b80*/  ISETP.GT.U32.AND P2, PT, R10.reuse, R121, PT ;  /* 0x000000790a00720c */ /* 0x040fe20003f44070 */
[----:B------:R-:W-:-:S02]  /*2b90*/  IMAD R124, R10, R13, R124 ;  /* 0x0000000d0a7c7224 */ /* 0x000fc400078e027c */
[----:B------:R-:W-:Y:S01]  /*2ba0*/  @!P0 IMAD.IADD R117, R117, 0x1, -R10 ;  /* 0x0000000175758824 */ /* 0x000fe200078e0a0a */
[C---:B------:R-:W-:Y:S01]  /*2bb0*/  ISETP.GT.U32.AND P0, PT, R10.reuse, R126, PT ;  /* 0x0000007e0a00720c */ /* 0x040fe20003f04070 */
[----:B------:R-:W-:Y:S01]  /*2bc0*/  IMAD.HI.U32 R13, R7, R130, RZ ;  /* 0x00000082070d7227 */ /* 0x000fe200078e00ff */
[----:B------:R1:W-:Y:S01]  /*2bd0*/  STL [R1+0xa28], R252 ;  /* 0x000a28fc01007387 */ /* 0x0003e20000100800 */
[----:B------:R-:W-:Y:S02]  /*2be0*/  IABS R125, R224 ;  /* 0x000000e0007d7213 */ /* 0x000fe40000000000 */
[----:B------:R-:W-:Y:S02]  /*2bf0*/  IMAD.MOV R11, RZ, RZ, -R11 ;  /* 0x000000ffff0b7224 */ /* 0x000fe400078e0a0b */
[----:B------:R-:W-:Y:S02]  /*2c00*/  IMAD.MOV R12, RZ, RZ, -R12 ;  /* 0x000000ffff0c7224 */ /* 0x000fe400078e0a0c */
[----:B------:R-:W-:Y:S01]  /*2c10*/  IMAD R122, R10, R17, R122 ;  /* 0x000000110a7a7224 */ /* 0x000fe200078e027a */
[----:B-1----:R-:W2:Y:S01]  /*2c20*/  LDL R252, [R1+0x59c] ;  /* 0x00059c0001fc7983 */ /* 0x002ea20000100800 */
[----:B------:R-:W-:-:S02]  /*2c30*/  IMAD.MOV R13, RZ, RZ, -R13 ;  /* 0x000000ffff0d7224 */ /* 0x000fc400078e0a0d */
[----:B------:R-:W-:Y:S01]  /*2c40*/  @!P1 IMAD.IADD R106, R106, 0x1, -R10 ;  /* 0x000000016a6a9824 */ /* 0x000fe200078e0a0a */
[----:B------:R-:W-:Y:S01]  /*2c50*/  STL [R1+0x520], R250 ;  /* 0x000520fa01007387 */ /* 0x000fe20000100800 */
[C---:B------:R-:W-:Y:S01]  /*2c60*/  IMAD R128, R10.reuse, R11, R128 ;  /* 0x0000000b0a807224 */ /* 0x040fe200078e0280 */
[C---:B------:R-:W-:Y:S01]  /*2c70*/  ISETP.GT.U32.AND P1, PT, R10.reuse, R116, PT ;  /* 0x000000740a00720c */ /* 0x040fe20003f24070 */
[----:B------:R-:W-:Y:S01]  /*2c80*/  IMAD R129, R10, R12, R129 ;  /* 0x0000000c0a817224 */ /* 0x000fe200078e0281 */
[----:B------:R1:W-:Y:S01]  /*2c90*/  STL [R1+0xa2c], R251 ;  /* 0x000a2cfb01007387 */ /* 0x0003e20000100800 */
[----:B------:R-:W-:-:S04]  /*2ca0*/  IMAD.HI.U32 R14, R7, R125, RZ ;  /* 0x0000007d070e7227 */ /* 0x000fc800078e00ff */
[----:B------:R-:W-:Y:S02]  /*2cb0*/  IMAD R130, R10, R13, R130 ;  /* 0x0000000d0a827224 */ /* 0x000fe400078e0282 */
[--C-:B------:R-:W-:Y:S01]  /*2cc0*/  @!P6 IMAD.IADD R113, R113, 0x1, -R10.reuse ;  /* 0x000000017171e824 */ /* 0x100fe200078e0a0a */
[----:B-1----:R-:W3:Y:S01]  /*2cd0*/  LDL R251, [R1+0x58c] ;  /* 0x00058c0001fb7983 */ /* 0x002ee20000100800 */
[----:B------:R-:W-:-:S03]  /*2ce0*/  @!P4 IMAD.IADD R114, R114, 0x1, -R10 ;  /* 0x000000017272c824 */ /* 0x000fc600078e0a0a */
[----:B------:R-:W-:Y:S01]  /*2cf0*/  STL [R1+0x6bc], R249 ;  /* 0x0006bcf901007387 */ /* 0x000fe20000100800 */
[----:B------:R-:W-:Y:S01]  /*2d00*/  ISETP.GT.U32.AND P6, PT, R10, R122, PT ;  /* 0x0000007a0a00720c */ /* 0x000fe20003fc4070 */
[--C-:B------:R-:W-:Y:S02]  /*2d10*/  @!P3 IMAD.IADD R118, R118, 0x1, -R10.reuse ;  /* 0x000000017676b824 */ /* 0x100fe400078e0a0a */
[----:B------:R1:W-:Y:S01]  /*2d20*/  STL [R1+0xa30], R250 ;  /* 0x000a30fa01007387 */ /* 0x0003e20000100800 */
[----:B------:R-:W-:Y:S01]  /*2d30*/  ISETP.GT.U32.AND P4, PT, R10, R124, PT ;  /* 0x0000007c0a00720c */ /* 0x000fe20003f84070 */
[----:B------:R-:W-:Y:S01]  /*2d40*/  @!P5 IMAD.IADD R120, R120, 0x1, -R10 ;  /* 0x000000017878d824 */ /* 0x000fe200078e0a0a */
[C---:B------:R-:W-:Y:S01]  /*2d50*/  ISETP.GT.U32.AND P3, PT, R10.reuse, R128, PT ;  /* 0x000000800a00720c */ /* 0x040fe20003f64070 */
[----:B------:R-:W-:Y:S01]  /*2d60*/  IMAD.MOV R14, RZ, RZ, -R14 ;  /* 0x000000ffff0e7224 */ /* 0x000fe200078e0a0e */
[C---:B------:R-:W-:Y:S01]  /*2d70*/  ISETP.GT.U32.AND P5, PT, R10.reuse, R129, PT ;  /* 0x000000810a00720c */ /* 0x040fe20003fa4070 */
[--C-:B------:R-:W-:Y:S01]  /*2d80*/  @!P2 IMAD.IADD R121, R121, 0x1, -R10.reuse ;  /* 0x000000017979a824 */ /* 0x100fe200078e0a0a */
[----:B-1----:R-:W4:Y:S01]  /*2d90*/  LDL R250, [R1+0x5f4] ;  /* 0x0005f40001fa7983 */ /* 0x002f220000100800 */
[----:B------:R-:W-:Y:S01]  /*2da0*/  ISETP.GT.U32.AND P2, PT, R10, R130, PT ;  /* 0x000000820a00720c */ /* 0x000fe20003f44070 */
[--C-:B------:R-:W-:Y:S01]  /*2db0*/  @!P0 IMAD.IADD R126, R126, 0x1, -R10.reuse ;  /* 0x000000017e7e8824 */ /* 0x100fe200078e0a0a */
[C---:B------:R-:W-:Y:S01]  /*2dc0*/  ISETP.GT.U32.AND P0, PT, R10.reuse, R118, PT ;  /* 0x000000760a00720c */ /* 0x040fe20003f04070 */
[----:B------:R-:W-:Y:S01]  /*2dd0*/  IMAD R125, R10, R14, R125 ;  /* 0x0000000e0a7d7224 */ /* 0x000fe200078e027d */
[----:B------:R-:W-:Y:S01]  /*2de0*/  LOP3.LUT R219, R2, 0x7e, RZ, 0xfc, !PT ;  /* 0x0000007e02db7812 */ /* 0x000fe200078efcff */
[----:B------:R-:W-:Y:S01]  /*2df0*/  @!P1 IMAD.IADD R116, R116, 0x1, -R10 ;  /* 0x0000000174749824 */ /* 0x000fe200078e0a0a */
[----:B------:R-:W-:-:S02]  /*2e00*/  LOP3.LUT R216, R2, 0x84, RZ, 0xfc, !PT ;  /* 0x0000008402d87812 */ /* 0x000fc400078efcff */
[----:B------:R-:W-:Y:S02]  /*2e10*/  IABS R132, R219 ;  /* 0x000000db00847213 */ /* 0x000fe40000000000 */
[----:B------:R-:W-:Y:S01]  /*2e20*/  ISETP.GT.U32.AND P1, PT, R10, R125, PT ;  /* 0x0000007d0a00720c */ /* 0x000fe20003f24070 */
[--C-:B------:R-:W-:Y:S02]  /*2e30*/  @!P6 IMAD.IADD R122, R122, 0x1, -R10.reuse ;  /* 0x000000017a7ae824 */ /* 0x100fe400078e0a0a */
[--C-:B------:R-:W-:Y:S01]  /*2e40*/  @!P4 IMAD.IADD R124, R124, 0x1, -R10.reuse ;  /* 0x000000017c7cc824 */ /* 0x100fe200078e0a0a */
[----:B------:R-:W-:Y:S01]  /*2e50*/  ISETP.GT.U32.AND P4, PT, R10, R116, PT ;  /* 0x000000740a00720c */ /* 0x000fe20003f84070 */
[--C-:B------:R-:W-:Y:S01]  /*2e60*/  @!P3 IMAD.IADD R128, R128, 0x1, -R10.reuse ;  /* 0x000000018080b824 */ /* 0x100fe200078e0a0a */
[----:B------:R-:W-:Y:S01]  /*2e70*/  LOP3.LUT R217, R2, 0x82, RZ, 0xfc, !PT ;  /* 0x0000008202d97812 */ /* 0x000fe200078efcff */
[----:B------:R-:W-:Y:S01]  /*2e80*/  @!P5 IMAD.IADD R129, R129, 0x1, -R10 ;  /* 0x000000018181d824 */ /* 0x000fe200078e0a0a */
[----:B------:R-:W-:Y:S01]  /*2e90*/  IABS R136, R216 ;  /* 0x000000d800887213 */ /* 0x000fe20000000000 */
[----:B------:R-:W-:Y:S01]  /*2ea0*/  IMAD.HI.U32 R14, R7, R132, RZ ;  /* 0x00000084070e7227 */ /* 0x000fe200078e00ff */
[----:B------:R-:W-:-:S02]  /*2eb0*/  ISETP.GT.U32.AND P3, PT, R10, R120, PT ;  /* 0x000000780a00720c */ /* 0x000fc40003f64070 */
[----:B------:R-:W-:Y:S01]  /*2ec0*/  ISETP.GT.U32.AND P5, PT, R10, R121, PT ;  /* 0x000000790a00720c */ /* 0x000fe20003fa4070 */
[--C-:B------:R-:W-:Y:S01]  /*2ed0*/  @!P2 IMAD.IADD R130, R130, 0x1, -R10.reuse ;  /* 0x000000018282a824 */ /* 0x100fe200078e0a0a */
[----:B------:R-:W-:Y:S01]  /*2ee0*/  LOP3.LUT R218, R2, 0x80, RZ, 0xfc, !PT ;  /* 0x0000008002da7812 */ /* 0x000fe200078efcff */
[----:B------:R-:W-:Y:S01]  /*2ef0*/  @!P0 IMAD.IADD R118, R118, 0x1, -R10 ;  /* 0x0000000176768824 */ /* 0x000fe200078e0a0a */
[C---:B------:R-:W-:Y:S01]  /*2f00*/  ISETP.GT.U32.AND P2, PT, R10.reuse, R122, PT ;  /* 0x0000007a0a00720c */ /* 0x040fe20003f44070 */
[----:B------:R-:W-:Y:S01]  /*2f10*/  IMAD.MOV R17, RZ, RZ, -R14 ;  /* 0x000000ffff117224 */ /* 0x000fe200078e0a0e */
[----:B------:R-:W-:Y:S01]  /*2f20*/  IABS R134, R217 ;  /* 0x000000d900867213 */ /* 0x000fe20000000000 */
[----:B------:R-:W-:Y:S01]  /*2f30*/  IMAD.HI.U32 R12, R7, R136, RZ ;  /* 0x00000088070c7227 */ /* 0x000fe200078e00ff */
[----:B------:R-:W-:Y:S02]  /*2f40*/  ISETP.GT.U32.AND P0, PT, R10, R126, PT ;  /* 0x0000007e0a00720c */ /* 0x000fe40003f04070 */
[----:B------:R-:W-:-:S02]  /*2f50*/  LOP3.LUT R214, R2, 0x88, RZ, 0xfc, !PT ;  /* 0x0000008802d67812 */ /* 0x000fc400078efcff */
[----:B------:R-:W-:Y:S02]  /*2f60*/  IABS R133, R218 ;  /* 0x000000da00857213 */ /* 0x000fe40000000000 */
[----:B------:R-:W-:Y:S01]  /*2f70*/  LOP3.LUT R215, R2, 0x86, RZ, 0xfc, !PT ;  /* 0x0000008602d77812 */ /* 0x000fe200078efcff */
[----:B------:R-:W-:Y:S01]  /*2f80*/  IMAD R132, R10, R17, R132 ;  /* 0x000000110a847224 */ /* 0x000fe200078e0284 */
[----:B------:R-:W-:Y:S01]  /*2f90*/  IABS R44, R214 ;  /* 0x000000d6002c7213 */ /* 0x000fe20000000000 */
[----:B------:R-:W-:Y:S01]  /*2fa0*/  @!P1 IMAD.IADD R125, R125, 0x1, -R10 ;  /* 0x000000017d7d9824 */ /* 0x000fe200078e0a0a */
[----:B------:R-:W-:Y:S01]  /*2fb0*/  LOP3.LUT R212, R2, 0x8c, RZ, 0xfc, !PT ;  /* 0x0000008c02d47812 */ /* 0x000fe200078efcff */
[C---:B------:R-:W-:Y:S01]  /*2fc0*/  IMAD.HI.U32 R11, R7.reuse, R134, RZ ;  /* 0x00000086070b7227 */ /* 0x040fe200078e00ff */
[----:B------:R-:W-:Y:S02]  /*2fd0*/  ISETP.GT.U32.AND P1, PT, R10, R117, PT ;  /* 0x000000750a00720c */ /* 0x000fe40003f24070 */
[----:B------:R-:W-:Y:S01]  /*2fe0*/  IABS R42, R215 ;  /* 0x000000d7002a7213 */ /* 0x000fe20000000000 */
[----:B------:R-:W-:Y:S01]  /*2ff0*/  IMAD.MOV R17, RZ, RZ, -R12 ;  /* 0x000000ffff117224 */ /* 0x000fe200078e0a0c */
[----:B------:R-:W-:Y:S01]  /*3000*/  LOP3.LUT R209, R2, 0x92, RZ, 0xfc, !PT ;  /* 0x0000009202d17812 */ /* 0x000fe200078efcff */
[----:B------:R-:W-:Y:S01]  /*3010*/  IMAD.HI.U32 R15, R7, R133, RZ ;  /* 0x00000085070f7227 */ /* 0x000fe200078e00ff */
[----:B------:R-:W-:-:S02]  /*3020*/  ISETP.GT.U32.AND P6, PT, R10, R114, PT ;  /* 0x000000720a00720c */ /* 0x000fc40003fc4070 */
[----:B------:R-:W-:Y:S01]  /*3030*/  LOP3.LUT R213, R2, 0x8a, RZ, 0xfc, !PT ;  /* 0x0000008a02d57812 */ /* 0x000fe200078efcff */
[----:B------:R-:W-:Y:S01]  /*3040*/  @!P4 IMAD.IADD R116, R116, 0x1, -R10 ;  /* 0x000000017474c824 */ /* 0x000fe200078e0a0a */
[----:B------:R-:W-:Y:S01]  /*3050*/  IABS R40, R212 ;  /* 0x000000d400287213 */ /* 0x000fe20000000000 */
[----:B------:R-:W-:Y:S01]  /*3060*/  IMAD.MOV R11, RZ, RZ, -R11 ;  /* 0x000000ffff0b7224 */ /* 0x000fe200078e0a0b */
[C---:B------:R-:W-:Y:S01]  /*3070*/  ISETP.GT.U32.AND P4, PT, R10.reuse, R124, PT ;  /* 0x0000007c0a00720c */ /* 0x040fe20003f84070 */
[----:B------:R-:W-:Y:S01]  /*3080*/  IMAD R136, R10, R17, R136 ;  /* 0x000000110a887224 */ /* 0x000fe200078e0288 */
[----:B------:R-:W-:Y:S01]  /*3090*/  IABS R37, R209 ;  /* 0x000000d100257213 */ /* 0x000fe20000000000 */
[--C-:B------:R-:W-:Y:S01]  /*30a0*/  @!P3 IMAD.IADD R120, R120, 0x1, -R10.reuse ;  /* 0x000000017878b824 */ /* 0x100fe200078e0a0a */
[C---:B------:R-:W-:Y:S01]  /*30b0*/  ISETP.GT.U32.AND P3, PT, R10.reuse, R128, PT ;  /* 0x000000800a00720c */ /* 0x040fe20003f64070 */
[----:B------:R-:W-:Y:S01]  /*30c0*/  @!P5 IMAD.IADD R121, R121, 0x1, -R10 ;  /* 0x000000017979d824 */ /* 0x000fe200078e0a0a */
[----:B------:R-:W-:Y:S01]  /*30d0*/  ISETP.GT.U32.AND P5, PT, R10, R129, PT ;  /* 0x000000810a00720c */ /* 0x000fe20003fa4070 */
[----:B------:R-:W-:Y:S01]  /*30e0*/  IMAD.HI.U32 R14, R7, R44, RZ ;  /* 0x0000002c070e7227 */ /* 0x000fe200078e00ff */
[----:B------:R-:W-:-:S03]  /*30f0*/  IABS R45, R213 ;  /* 0x000000d5002d7213 */ /* 0x000fc60000000000 */
[----:B------:R-:W-:Y:S02]  /*3100*/  IMAD.MOV R15, RZ, RZ, -R15 ;  /* 0x000000ffff0f7224 */ /* 0x000fe400078e0a0f */
[----:B------:R-:W-:Y:S01]  /*3110*/  IMAD.HI.U32 R13, R7, R42, RZ ;  /* 0x0000002a070d7227 */ /* 0x000fe200078e00ff */
[----:B------:R-:W-:-:S03]  /*3120*/  LOP3.LUT R211, R2, 0x8e, RZ, 0xfc, !PT ;  /* 0x0000008e02d37812 */ /* 0x000fc600078efcff */
[----:B------:R-:W-:Y:S01]  /*3130*/  @!P2 IMAD.IADD R122, R122, 0x1, -R10 ;  /* 0x000000017a7aa824 */ /* 0x000fe200078e0a0a */
[C---:B------:R-:W-:Y:S01]  /*3140*/  ISETP.GT.U32.AND P2, PT, R10.reuse, R132, PT ;  /* 0x000000840a00720c */ /* 0x040fe20003f44070 */
[----:B------:R-:W-:Y:S02]  /*3150*/  IMAD R134, R10, R11, R134 ;  /* 0x0000000b0a867224 */ /* 0x000fe400078e0286 */
[----:B------:R-:W-:Y:S01]  /*3160*/  @!P0 IMAD.IADD R126, R126, 0x1, -R10 ;  /* 0x000000017e7e8824 */ /* 0x000fe200078e0a0a */
[----:B------:R-:W-:Y:S01]  /*3170*/  ISETP.GT.U32.AND P0, PT, R10, R136, PT ;  /* 0x000000880a00720c */ /* 0x000fe20003f04070 */
[----:B------:R-:W-:Y:S02]  /*3180*/  IMAD.MOV R19, RZ, RZ, -R14 ;  /* 0x000000ffff137224 */ /* 0x000fe400078e0a0e */
[----:B------:R-:W-:Y:S01]  /*3190*/  IMAD.HI.U32 R11, R7, R40, RZ ;  /* 0x00000028070b7227 */ /* 0x000fe200078e00ff */
[C---:B------:R-:W-:Y:S02]  /*31a0*/  LOP3.LUT R207, R2.reuse, 0x94, RZ, 0xfc, !PT ;  /* 0x0000009402cf7812 */ /* 0x040fe400078efcff */
[----:B------:R-:W-:Y:S01]  /*31b0*/  LOP3.LUT R206, R2, 0x96, RZ, 0xfc, !PT ;  /* 0x0000009602ce7812 */ /* 0x000fe200078efcff */
[----:B------:R-:W-:-:S02]  /*31c0*/  IMAD R133, R10, R15, R133 ;  /* 0x0000000f0a857224 */ /* 0x000fc400078e0285 */
[----:B------:R-:W-:Y:S02]  /*31d0*/  IMAD.MOV R13, RZ, RZ, -R13 ;  /* 0x000000ffff0d7224 */ /* 0x000fe400078e0a0d */
[----:B------:R-:W-:Y:S01]  /*31e0*/  IMAD.HI.U32 R14, R7, R37, RZ ;  /* 0x00000025070e7227 */ /* 0x000fe200078e00ff */
[----:B------:R-:W-:-:S03]  /*31f0*/  IABS R41, R211 ;  /* 0x000000d300297213 */ /* 0x000fc60000000000 */
[----:B------:R-:W-:Y:S01]  /*3200*/  IMAD.HI.U32 R15, R7, R45, RZ ;  /* 0x0000002d070f7227 */ /* 0x000fe200078e00ff */
[----:B------:R-:W-:-:S03]  /*3210*/  IABS R36, R207 ;  /* 0x000000cf00247213 */ /* 0x000fc60000000000 */
[----:B------:R-:W-:Y:S02]  /*3220*/  IMAD.MOV R11, RZ, RZ, -R11 ;  /* 0x000000ffff0b7224 */ /* 0x000fe400078e0a0b */
[----:B------:R-:W-:Y:S01]  /*3230*/  @!P1 IMAD.IADD R117, R117, 0x1, -R10 ;  /* 0x0000000175759824 */ /* 0x000fe200078e0a0a */
[C---:B------:R-:W-:Y:S01]  /*3240*/  ISETP.GT.U32.AND P1, PT, R10.reuse, R125, PT ;  /* 0x0000007d0a00720c */ /* 0x040fe20003f24070 */
[C---:B------:R-:W-:Y:S01]  /*3250*/  IMAD R42, R10.reuse, R13, R42 ;  /* 0x0000000d0a2a7224 */ /* 0x040fe200078e022a */
[----:B------:R-:W-:Y:S01]  /*3260*/  IABS R34, R206 ;  /* 0x000000ce00227213 */ /* 0x000fe20000000000 */
[----:B------:R-:W-:Y:S02]  /*3270*/  IMAD R44, R10, R19, R44 ;  /* 0x000000130a2c7224 */ /* 0x000fe400078e022c */
[----:B------:R-:W-:Y:S02]  /*3280*/  IMAD.MOV R14, RZ, RZ, -R14 ;  /* 0x000000ffff0e7224 */ /* 0x000fe400078e0a0e */
[----:B------:R-:W-:Y:S01]  /*3290*/  @!P6 IMAD.IADD R114, R114, 0x1, -R10 ;  /* 0x000000017272e824 */ /* 0x000fe200078e0a0a */
[----:B------:R-:W-:Y:S01]  /*32a0*/  ISETP.GT.U32.AND P6, PT, R10, R130, PT ;  /* 0x000000820a00720c */ /* 0x000fe20003fc4070 */
[----:B------:R-:W-:-:S02]  /*32b0*/  IMAD.MOV R15, RZ, RZ, -R15 ;  /* 0x000000ffff0f7224 */ /* 0x000fc400078e0a0f */
[----:B------:R-:W-:Y:S02]  /*32c0*/  IMAD R40, R10, R11, R40 ;  /* 0x0000000b0a287224 */ /* 0x000fe400078e0228 */
[--C-:B------:R-:W-:Y:S01]  /*32d0*/  @!P4 IMAD.IADD R124, R124, 0x1, -R10.reuse ;  /* 0x000000017c7cc824 */ /* 0x100fe200078e0a0a */
[C---:B------:R-:W-:Y:S01]  /*32e0*/  ISETP.GT.U32.AND P4, PT, R10.reuse, R133, PT ;  /* 0x000000850a00720c */ /* 0x040fe20003f84070 */
[----:B------:R-:W-:Y:S02]  /*32f0*/  IMAD R37, R10, R14, R37 ;  /* 0x0000000e0a257224 */ /* 0x000fe400078e0225 */
[--C-:B------:R-:W-:Y:S01]  /*3300*/  @!P3 IMAD.IADD R128, R128, 0x1, -R10.reuse ;  /* 0x000000018080b824 */ /* 0x100fe200078e0a0a */
[C---:B------:R-:W-:Y:S01]  /*3310*/  ISETP.GT.U32.AND P3, PT, R10.reuse, R42, PT ;  /* 0x0000002a0a00720c */ /* 0x040fe20003f64070 */
[----:B------:R-:W-:Y:S01]  /*3320*/  @!P5 IMAD.IADD R129, R129, 0x1, -R10 ;  /* 0x000000018181d824 */ /* 0x000fe200078e0a0a */
[C---:B------:R-:W-:Y:S01]  /*3330*/  ISETP.GT.U32.AND P5, PT, R10.reuse, R44, PT ;  /* 0x0000002c0a00720c */ /* 0x040fe20003fa4070 */
[----:B------:R-:W-:Y:S01]  /*3340*/  IMAD R45, R10, R15, R45 ;  /* 0x0000000f0a2d7224 */ /* 0x000fe200078e022d */
[----:B------:R-:W-:Y:S01]  /*3350*/  LOP3.LUT R210, R2, 0x90, RZ, 0xfc, !PT ;  /* 0x0000009002d27812 */ /* 0x000fe200078efcff */
[----:B------:R-:W-:-:S04]  /*3360*/  IMAD.HI.U32 R12, R7, R41, RZ ;  /* 0x00000029070c7227 */ /* 0x000fc800078e00ff */
[----:B------:R-:W-:-:S04]  /*3370*/  IMAD.HI.U32 R15, R7, R36, RZ ;  /* 0x00000024070f7227 */ /* 0x000fc800078e00ff */
[----:B------:R-:W-:Y:S01]  /*3380*/  IMAD.HI.U32 R11, R7, R34, RZ ;  /* 0x00000022070b7227 */ /* 0x000fe200078e00ff */
[----:B------:R-:W-:-:S03]  /*3390*/  IABS R38, R210 ;  /* 0x000000d200267213 */ /* 0x000fc60000000000 */
[--C-:B------:R-:W-:Y:S01]  /*33a0*/  @!P2 IMAD.IADD R132, R132, 0x1, -R10.reuse ;  /* 0x000000018484a824 */ /* 0x100fe200078e0a0a */
[----:B------:R-:W-:Y:S01]  /*33b0*/  ISETP.GT.U32.AND P2, PT, R10, R40, PT ;  /* 0x000000280a00720c */ /* 0x000fe20003f44070 */
[----:B------:R-:W-:Y:S01]  /*33c0*/  @!P0 IMAD.IADD R136, R136, 0x1, -R10 ;  /* 0x0000000188888824 */ /* 0x000fe200078e0a0a */
[C---:B------:R-:W-:Y:S01]  /*33d0*/  ISETP.GT.U32.AND P0, PT, R10.reuse, R37, PT ;  /* 0x000000250a00720c */ /* 0x040fe20003f04070 */
[----:B------:R-:W-:Y:S02]  /*33e0*/  IMAD.MOV R12, RZ, RZ, -R12 ;  /* 0x000000ffff0c7224 */ /* 0x000fe400078e0a0c */
[----:B------:R-:W-:Y:S02]  /*33f0*/  IMAD.MOV R15, RZ, RZ, -R15 ;  /* 0x000000ffff0f7224 */ /* 0x000fe400078e0a0f */
[----:B------:R-:W-:Y:S02]  /*3400*/  IMAD.MOV R11, RZ, RZ, -R11 ;  /* 0x000000ffff0b7224 */ /* 0x000fe400078e0a0b */
[----:B------:R-:W-:-:S02]  /*3410*/  IMAD R41, R10, R12, R41 ;  /* 0x0000000c0a297224 */ /* 0x000fc400078e0229 */
[----:B------:R-:W-:Y:S01]  /*3420*/  @!P1 IMAD.IADD R125, R125, 0x1, -R10 ;  /* 0x000000017d7d9824 */ /* 0x000fe200078e0a0a */
[C---:B------:R-:W-:Y:S01]  /*3430*/  ISETP.GT.U32.AND P1, PT, R10.reuse, R134, PT ;  /* 0x000000860a00720c */ /* 0x040fe20003f24070 */
[C---:B------:R-:W-:Y:S02]  /*3440*/  IMAD R36, R10.reuse, R15, R36 ;  /* 0x0000000f0a247224 */ /* 0x040fe400078e0224 */
[----:B------:R-:W-:Y:S02]  /*3450*/  IMAD R34, R10, R11, R34 ;  /* 0x0000000b0a227224 */ /* 0x000fe400078e0222 */
[----:B------:R-:W-:Y:S01]  /*3460*/  @!P6 IMAD.IADD R130, R130, 0x1, -R10 ;  /* 0x000000018282e824 */ /* 0x000fe200078e0a0a */
[----:B------:R-:W-:Y:S01]  /*3470*/  ISETP.GT.U32.AND P6, PT, R10, R45, PT ;  /* 0x0000002d0a00720c */ /* 0x000fe20003fc4070 */
[----:B------:R-:W-:-:S04]  /*3480*/  IMAD.HI.U32 R13, R7, R38, RZ ;  /* 0x00000026070d7227 */ /* 0x000fc800078e00ff */
[--C-:B------:R-:W-:Y:S01]  /*3490*/  @!P4 IMAD.IADD R133, R133, 0x1, -R10.reuse ;  /* 0x000000018585c824 */ /* 0x100fe200078e0a0a */
[----:B------:R-:W-:Y:S01]  /*34a0*/  ISETP.GT.U32.AND P4, PT, R10, R41, PT ;  /* 0x000000290a00720c */ /* 0x000fe20003f84070 */
[--C-:B------:R-:W-:Y:S01]  /*34b0*/  @!P3 IMAD.IADD R42, R42, 0x1, -R10.reuse ;  /* 0x000000012a2ab824 */ /* 0x100fe200078e0a0a */
[----:B------:R-:W-:Y:S01]  /*34c0*/  ISETP.GT.U32.AND P3, PT, R10, R36, PT ;  /* 0x000000240a00720c */ /* 0x000fe20003f64070 */
[--C-:B------:R-:W-:Y:S01]  /*34d0*/  @!P5 IMAD.IADD R44, R44, 0x1, -R10.reuse ;  /* 0x000000012c2cd824 */ /* 0x100fe200078e0a0a */
[----:B------:R-:W-:Y:S01]  /*34e0*/  ISETP.GT.U32.AND P5, PT, R10, R34, PT ;  /* 0x000000220a00720c */ /* 0x000fe20003fa4070 */
[----:B------:R-:W-:Y:S02]  /*34f0*/  IMAD.MOV R13, RZ, RZ, -R13 ;  /* 0x000000ffff0d7224 */ /* 0x000fe400078e0a0d */
[--C-:B------:R-:W-:Y:S01]  /*3500*/  @!P2 IMAD.IADD R40, R40, 0x1, -R10.reuse ;  /* 0x000000012828a824 */ /* 0x100fe200078e0a0a */
[C---:B------:R-:W-:Y:S01]  /*3510*/  ISETP.GT.U32.AND P2, PT, R10.reuse, R133, PT ;  /* 0x000000850a00720c */ /* 0x040fe20003f44070 */
[----:B------:R-:W-:Y:S01]  /*3520*/  @!P0 IMAD.IADD R37, R37, 0x1, -R10 ;  /* 0x0000000125258824 */ /* 0x000fe200078e0a0a */
[C---:B------:R-:W-:Y:S01]  /*3530*/  ISETP.GT.U32.AND P0, PT, R10.reuse, R42, PT ;  /* 0x0000002a0a00720c */ /* 0x040fe20003f04070 */
[----:B------:R-:W-:Y:S01]  /*3540*/  IMAD R38, R10, R13, R38 ;  /* 0x0000000d0a267224 */ /* 0x000fe200078e0226 */
[----:B------:R-:W-:-:S02]  /*3550*/  LOP3.LUT R205, R2, 0x98, RZ, 0xfc, !PT ;  /* 0x0000009802cd7812 */ /* 0x000fc400078efcff */
[----:B------:R-:W-:Y:S01]  /*3560*/  LOP3.LUT R204, R2, 0x9a, RZ, 0xfc, !PT ;  /* 0x0000009a02cc7812 */ /* 0x000fe200078efcff */
[--C-:B------:R-:W-:Y:S01]  /*3570*/  @!P1 IMAD.IADD R134, R134, 0x1, -R10.reuse ;  /* 0x0000000186869824 */ /* 0x100fe200078e0a0a */
[----:B------:R-:W-:Y:S01]  /*3580*/  ISETP.GT.U32.AND P1, PT, R10, R38, PT ;  /* 0x000000260a00720c */ /* 0x000fe20003f24070 */
[--C-:B------:R-:W-:Y:S01]  /*3590*/  @!P6 IMAD.IADD R45, R45, 0x1, -R10.reuse ;  /* 0x000000012d2de824 */ /* 0x100fe200078e0a0a */
[----:B------:R-:W-:Y:S02]  /*35a0*/  IABS R33, R205 ;  /* 0x000000cd00217213 */ /* 0x000fe40000000000 */
[----:B------:R-:W-:Y:S02]  /*35b0*/  IABS R32, R204 ;  /* 0x000000cc00207213 */ /* 0x000fe40000000000 */
[----:B------:R-:W-:Y:S01]  /*35c0*/  LOP3.LUT R201, R2, 0xa0, RZ, 0xfc, !PT ;  /* 0x000000a002c97812 */ /* 0x000fe200078efcff */
        /* <DEDUP_REMOVED lines=9> */
[----:B------:R-:W-:Y:S01]  /*3660*/  IMAD.HI.U32 R13, R7, R32, RZ ;  /* 0x00000020070d7227 */ /* 0x000fe200078e00ff */
[C---:B------:R-:W-:Y:S02]  /*3670*/  LOP3.LUT R203, R2.reuse, 0x9c, RZ, 0xfc, !PT ;  /* 0x0000009c02cb7812 */ /* 0x040fe400078efcff */
[----:B------:R-:W-:Y:S01]  /*3680*/  LOP3.LUT R199, R2, 0xa4, RZ, 0xfc, !PT ;  /* 0x000000a402c77812 */ /* 0x000fe200078efcff */
[--C-:B------:R-:W-:Y:S01]  /*3690*/  @!P2 IMAD.IADD R133, R133, 0x1, -R10.reuse ;  /* 0x000000018585a824 */ /* 0x100fe200078e0a0a */
[----:B------:R-:W-:Y:S01]  /*36a0*/  ISETP.GT.U32.AND P2, PT, R10, R40, PT ;  /* 0x000000280a00720c */ /* 0x000fe20003f44070 */
[----:B------:R-:W-:Y:S01]  /*36b0*/  @!P0 IMAD.IADD R42, R42, 0x1, -R10 ;  /* 0x000000012a2a8824 */ /* 0x000fe200078e0a0a */
[----:B------:R-:W-:Y:S01]  /*36c0*/  IABS R29, R202 ;  /* 0x000000ca001d7213 */ /* 0x000fe20000000000 */
[----:B------:R-:W-:Y:S01]  /*36d0*/  IMAD.MOV R12, RZ, RZ, -R12 ;  /* 0x000000ffff0c7224 */ /* 0x000fe200078e0a0c */
[----:B------:R-:W-:Y:S01]  /*36e0*/  ISETP.GT.U32.AND P0, PT, R10, R37, PT ;  /* 0x000000250a00720c */ /* 0x000fe20003f04070 */
[----:B------:R-:W-:Y:S01]  /*36f0*/  IMAD.MOV R13, RZ, RZ, -R13 ;  /* 0x000000ffff0d7224 */ /* 0x000fe200078e0a0d */
[----:B------:R-:W-:Y:S01]  /*3700*/  IABS R30, R203 ;  /* 0x000000cb001e7213 */ /* 0x000fe20000000000 */
[----:B------:R-:W-:Y:S01]  /*3710*/  IMAD.HI.U32 R11, R7, R28, RZ ;  /* 0x0000001c070b7227 */ /* 0x000fe200078e00ff */
[----:B------:R-:W-:-:S02]  /*3720*/  IABS R25, R199 ;  /* 0x000000c700197213 */ /* 0x000fc40000000000 */
[C---:B------:R-:W-:Y:S02]  /*3730*/  LOP3.LUT R200, R2.reuse, 0xa2, RZ, 0xfc, !PT ;  /* 0x000000a202c87812 */ /* 0x040fe400078efcff */
[----:B------:R-:W-:Y:S01]  /*3740*/  LOP3.LUT R198, R2, 0xa6, RZ, 0xfc, !PT ;  /* 0x000000a602c67812 */ /* 0x000fe200078efcff */
[----:B------:R-:W-:Y:S01]  /*3750*/  @!P1 IMAD.IADD R38, R38, 0x1, -R10 ;  /* 0x0000000126269824 */ /* 0x000fe200078e0a0a */
[----:B------:R-:W-:Y:S01]  /*3760*/  LOP3.LUT R197, R2, 0xa8, RZ, 0xfc, !PT ;  /* 0x000000a802c57812 */ /* 0x000fe200078efcff */
[C---:B------:R-:W-:Y:S01]  /*3770*/  IMAD.HI.U32 R15, R7.reuse, R29, RZ ;  /* 0x0000001d070f7227 */ /* 0x040fe200078e00ff */
[C---:B------:R-:W-:Y:S02]  /*3780*/  ISETP.GT.U32.AND P1, PT, R10.reuse, R136, PT ;  /* 0x000000880a00720c */ /* 0x040fe40003f24070 */
[----:B------:R-:W-:Y:S01]  /*3790*/  IABS R26, R200 ;  /* 0x000000c8001a7213 */ /* 0x000fe20000000000 */
[C---:B------:R-:W-:Y:S01]  /*37a0*/  IMAD R33, R10.reuse, R12, R33 ;  /* 0x0000000c0a217224 */ /* 0x040fe200078e0221 */
[----:B------:R-:W-:Y:S01]  /*37b0*/  IABS R24, R198 ;  /* 0x000000c600187213 */ /* 0x000fe20000000000 */
[----:B------:R-:W-:Y:S01]  /*37c0*/  IMAD R32, R10, R13, R32 ;  /* 0x0000000d0a207224 */ /* 0x000fe200078e0220 */
[----:B------:R-:W-:Y:S01]  /*37d0*/  LOP3.LUT R194, R2, 0xae, RZ, 0xfc, !PT ;  /* 0x000000ae02c27812 */ /* 0x000fe200078efcff */
[----:B------:R-:W-:Y:S01]  /*37e0*/  IMAD.MOV R11, RZ, RZ, -R11 ;  /* 0x000000ffff0b7224 */ /* 0x000fe200078e0a0b */
[----:B------:R-:W-:Y:S01]  /*37f0*/  ISETP.GT.U32.AND P6, PT, R10, R132, PT ;  /* 0x000000840a00720c */ /* 0x000fe20003fc4070 */
[----:B------:R-:W-:Y:S01]  /*3800*/  IMAD.HI.U32 R14, R7, R30, RZ ;  /* 0x0000001e070e7227 */ /* 0x000fe200078e00ff */
[----:B------:R-:W-:-:S03]  /*3810*/  IABS R22, R197 ;  /* 0x000000c500167213 */ /* 0x000fc60000000000 */
[----:B------:R-:W-:Y:S01]  /*3820*/  IMAD.HI.U32 R13, R7, R25, RZ ;  /* 0x00000019070d7227 */ /* 0x000fe200078e00ff */
[----:B------:R-:W-:-:S03]  /*3830*/  IABS R18, R194 ;  /* 0x000000c200127213 */ /* 0x000fc60000000000 */
[----:B------:R-:W-:Y:S01]  /*3840*/  @!P4 IMAD.IADD R134, R134, 0x1, -R10 ;  /* 0x000000018686c824 */ /* 0x000fe200078e0a0a */
[C---:B------:R-:W-:Y:S01]  /*3850*/  ISETP.GT.U32.AND P4, PT, R10.reuse, R41, PT ;  /* 0x000000290a00720c */ /* 0x040fe20003f84070 */
[----:B------:R-:W-:Y:S02]  /*3860*/  IMAD.MOV R15, RZ, RZ, -R15 ;  /* 0x000000ffff0f7224 */ /* 0x000fe400078e0a0f */
[----:B------:R-:W-:Y:S02]  /*3870*/  IMAD R28, R10, R11, R28 ;  /* 0x0000000b0a1c7224 */ /* 0x000fe400078e021c */
[--C-:B------:R-:W-:Y:S01]  /*3880*/  @!P3 IMAD.IADD R44, R44, 0x1, -R10.reuse ;  /* 0x000000012c2cb824 */ /* 0x100fe200078e0a0a */
[C---:B------:R-:W-:Y:S01]  /*3890*/  ISETP.GT.U32.AND P3, PT, R10.reuse, R36, PT ;  /* 0x000000240a00720c */ /* 0x040fe20003f64070 */
[----:B------:R-:W-:Y:S01]  /*38a0*/  @!P5 IMAD.IADD R45, R45, 0x1, -R10 ;  /* 0x000000012d2dd824 */ /* 0x000fe200078e0a0a */
[----:B------:R-:W-:Y:S01]  /*38b0*/  ISETP.GT.U32.AND P5, PT, R10, R33, PT ;  /* 0x000000210a00720c */ /* 0x000fe20003fa4070 */
[----:B------:R-:W-:-:S02]  /*38c0*/  IMAD.MOV R17, RZ, RZ, -R14 ;  /* 0x000000ffff117224 */ /* 0x000fc400078e0a0e */
[----:B------:R-:W-:Y:S02]  /*38d0*/  IMAD.MOV R13, RZ, RZ, -R13 ;  /* 0x000000ffff0d7224 */ /* 0x000fe400078e0a0d */
[----:B------:R-:W-:-:S04]  /*38e0*/  IMAD.HI.U32 R12, R7, R26, RZ ;  /* 0x0000001a070c7227 */ /* 0x000fc800078e00ff */
[----:B------:R-:W-:Y:S01]  /*38f0*/  IMAD.HI.U32 R14, R7, R24, RZ ;  /* 0x00000018070e7227 */ /* 0x000fe200078e00ff */
[----:B------:R-:W-:-:S03]  /*3900*/  LOP3.LUT R196, R2, 0xaa, RZ, 0xfc, !PT ;  /* 0x000000aa02c47812 */ /* 0x000fc600078efcff */
[--C-:B------:R-:W-:Y:S01]  /*3910*/  @!P2 IMAD.IADD R40, R40, 0x1, -R10.reuse ;  /* 0x000000012828a824 */ /* 0x100fe200078e0a0a */
[C---:B------:R-:W-:Y:S01]  /*3920*/  ISETP.GT.U32.AND P2, PT, R10.reuse, R32, PT ;  /* 0x000000200a00720c */ /* 0x040fe20003f44070 */
[C---:B------:R-:W-:Y:S02]  /*3930*/  IMAD R29, R10.reuse, R15, R29 ;  /* 0x0000000f0a1d7224 */ /* 0x040fe400078e021d */
[----:B------:R-:W-:Y:S01]  /*3940*/  @!P0 IMAD.IADD R37, R37, 0x1, -R10 ;  /* 0x0000000125258824 */ /* 0x000fe200078e0a0a */
[C---:B------:R-:W-:Y:S01]  /*3950*/  ISETP.GT.U32.AND P0, PT, R10.reuse, R28, PT ;  /* 0x0000001c0a00720c */ /* 0x040fe20003f04070 */
[----:B------:R-:W-:Y:S01]  /*3960*/  IMAD R30, R10, R17, R30 ;  /* 0x000000110a1e7224 */ /* 0x000fe200078e021e */
[C---:B------:R-:W-:Y:S01]  /*3970*/  LOP3.LUT R195, R2.reuse, 0xac, RZ, 0xfc, !PT ;  /* 0x000000ac02c37812 */ /* 0x040fe200078efcff */
[----:B------:R-:W-:Y:S01]  /*3980*/  IMAD.HI.U32 R15, R7, R22, RZ ;  /* 0x00000016070f7227 */ /* 0x000fe200078e00ff */
[----:B------:R-:W-:-:S03]  /*3990*/  LOP3.LUT R193, R2, 0xb0, RZ, 0xfc, !PT ;  /* 0x000000b002c17812 */ /* 0x000fc600078efcff */
[----:B------:R-:W-:Y:S02]  /*39a0*/  IMAD R25, R10, R13, R25 ;  /* 0x0000000d0a197224 */ /* 0x000fe400078e0219 */
[----:B------:R-:W-:Y:S02]  /*39b0*/  IMAD.MOV R17, RZ, RZ, -R12 ;  /* 0x000000ffff117224 */ /* 0x000fe400078e0a0c */
[----:B------:R-:W-:Y:S02]  /*39c0*/  IMAD.MOV R19, RZ, RZ, -R14 ;  /* 0x000000ffff137224 */ /* 0x000fe400078e0a0e */
[----:B------:R-:W-:Y:S01]  /*39d0*/  IMAD.HI.U32 R13, R7, R18, RZ ;  /* 0x00000012070d7227 */ /* 0x000fe200078e00ff */
[----:B------:R-:W-:Y:S02]  /*39e0*/  IABS R21, R196 ;  /* 0x000000c400157213 */ /* 0x000fe40000000000 */
[----:B------:R-:W-:Y:S01]  /*39f0*/  IABS R20, R195 ;  /* 0x000000c300147213 */ /* 0x000fe20000000000 */
[----:B------:R-:W-:-:S02]  /*3a00*/  IMAD.MOV R15, RZ, RZ, -R15 ;  /* 0x000000ffff0f7224 */ /* 0x000fc400078e0a0f */
[----:B------:R-:W-:Y:S01]  /*3a10*/  @!P1 IMAD.IADD R136, R136, 0x1, -R10 ;  /* 0x0000000188889824 */ /* 0x000fe200078e0a0a */
[C---:B------:R-:W-:Y:S01]  /*3a20*/  ISETP.GT.U32.AND P1, PT, R10.reuse, R38, PT ;  /* 0x000000260a00720c */ /* 0x040fe20003f24070 */
[C---:B------:R-:W-:Y:S01]  /*3a30*/  IMAD R26, R10.reuse, R17, R26 ;  /* 0x000000110a1a7224 */ /* 0x040fe200078e021a */
[----:B------:R-:W-:Y:S01]  /*3a40*/  IABS R16, R193 ;  /* 0x000000c100107213 */ /* 0x000fe20000000000 */
[----:B------:R-:W-:Y:S02]  /*3a50*/  IMAD R24, R10, R19, R24 ;  /* 0x000000130a187224 */ /* 0x000fe400078e0218 */
[----:B------:R-:W-:Y:S02]  /*3a60*/  IMAD.MOV R13, RZ, RZ, -R13 ;  /* 0x000000ffff0d7224 */ /* 0x000fe400078e0a0d */
[----:B------:R-:W-:Y:S01]  /*3a70*/  @!P6 IMAD.IADD R132, R132, 0x1, -R10 ;  /* 0x000000018484e824 */ /* 0x000fe200078e0a0a */
[C---:B------:R-:W-:Y:S01]  /*3a80*/  ISETP.GT.U32.AND P6, PT, R10.reuse, R34, PT ;  /* 0x000000220a00720c */ /* 0x040fe20003fc4070 */
[----:B------:R-:W-:-:S02]  /*3a90*/  IMAD R22, R10, R15, R22 ;  /* 0x0000000f0a167224 */ /* 0x000fc400078e0216 */
[----:B------:R-:W-:Y:S01]  /*3aa0*/  @!P4 IMAD.IADD R41, R41, 0x1, -R10 ;  /* 0x000000012929c824 */ /* 0x000fe200078e0a0a */
[C---:B------:R-:W-:Y:S01]  /*3ab0*/  ISETP.GT.U32.AND P4, PT, R10.reuse, R30, PT ;  /* 0x0000001e0a00720c */ /* 0x040fe20003f84070 */
[----:B------:R-:W-:Y:S02]  /*3ac0*/  IMAD R18, R10, R13, R18 ;  /* 0x0000000d0a127224 */ /* 0x000fe400078e0212 */
[--C-:B------:R-:W-:Y:S01]  /*3ad0*/  @!P3 IMAD.IADD R36, R36, 0x1, -R10.reuse ;  /* 0x000000012424b824 */ /* 0x100fe200078e0a0a */
[C---:B------:R-:W-:Y:S01]  /*3ae0*/  ISETP.GT.U32.AND P3, PT, R10.reuse, R26, PT ;  /* 0x0000001a0a00720c */ /* 0x040fe20003f64070 */
[----:B------:R-:W-:Y:S01]  /*3af0*/  @!P5 IMAD.IADD R33, R33, 0x1, -R10 ;  /* 0x000000012121d824 */ /* 0x000fe200078e0a0a */
[----:B------:R-:W-:Y:S01]  /*3b00*/  ISETP.GT.U32.AND P5, PT, R10, R24, PT ;  /* 0x000000180a00720c */ /* 0x000fe20003fa4070 */
[----:B------:R-:W-:Y:S01]  /*3b10*/  IMAD.HI.U32 R11, R7, R21, RZ ;  /* 0x00000015070b7227 */ /* 0x000fe200078e00ff */
[----:B------:R-:W-:-:S03]  /*3b20*/  LOP3.LUT R192, R2, 0xb2, RZ, 0xfc, !PT ;  /* 0x000000b202c07812 */ /* 0x000fc600078efcff */
[----:B------:R-:W-:-:S04]  /*3b30*/  IMAD.HI.U32 R12, R7, R20, RZ ;  /* 0x00000014070c7227 */ /* 0x000fc800078e00ff */
[----:B------:R-:W-:-:S04]  /*3b40*/  IMAD.HI.U32 R14, R7, R16, RZ ;  /* 0x00000010070e7227 */ /* 0x000fc800078e00ff */
[--C-:B------:R-:W-:Y:S01]  /*3b50*/  @!P2 IMAD.IADD R32, R32, 0x1, -R10.reuse ;  /* 0x000000012020a824 */ /* 0x100fe200078e0a0a */
[----:B------:R-:W-:Y:S01]  /*3b60*/  ISETP.GT.U32.AND P2, PT, R10, R22, PT ;  /* 0x000000160a00720c */ /* 0x000fe20003f44070 */
[----:B------:R-:W-:Y:S01]  /*3b70*/  @!P0 IMAD.IADD R28, R28, 0x1, -R10 ;  /* 0x000000011c1c8824 */ /* 0x000fe200078e0a0a */
[C---:B------:R-:W-:Y:S01]  /*3b80*/  ISETP.GT.U32.AND P0, PT, R10.reuse, R18, PT ;  /* 0x000000120a00720c */ /* 0x040fe20003f04070 */
[----:B------:R-:W-:Y:S02]  /*3b90*/  IMAD.MOV R11, RZ, RZ, -R11 ;  /* 0x000000ffff0b7224 */ /* 0x000fe400078e0a0b */
[----:B------:R-:W-:Y:S02]  /*3ba0*/  IMAD.MOV R17, RZ, RZ, -R12 ;  /* 0x000000ffff117224 */ /* 0x000fe400078e0a0c */
[----:B------:R-:W-:Y:S01]  /*3bb0*/  IMAD.MOV R19, RZ, RZ, -R14 ;  /* 0x000000ffff137224 */ /* 0x000fe200078e0a0e */
[----:B------:R-:W-:Y:S01]  /*3bc0*/  IABS R23, R192 ;  /* 0x000000c000177213 */ /* 0x000fe20000000000 */
[----:B------:R-:W-:-:S02]  /*3bd0*/  IMAD R21, R10, R11, R21 ;  /* 0x0000000b0a157224 */ /* 0x000fc400078e0215 */
[----:B------:R-:W-:Y:S02]  /*3be0*/  IMAD R20, R10, R17, R20 ;  /* 0x000000110a147224 */ /* 0x000fe400078e0214 */
[----:B------:R-:W-:Y:S01]  /*3bf0*/  @!P1 IMAD.IADD R38, R38, 0x1, -R10 ;  /* 0x0000000126269824 */ /* 0x000fe200078e0a0a */
[C---:B------:R-:W-:Y:S01]  /*3c00*/  ISETP.GT.U32.AND P1, PT, R10.reuse, R29, PT ;  /* 0x0000001d0a00720c */ /* 0x040fe20003f24070 */
[----:B------:R-:W-:Y:S02]  /*3c10*/  IMAD R17, R10, R19, R16 ;  /* 0x000000130a117224 */ /* 0x000fe400078e0210 */
[--C-:B------:R-:W-:Y:S01]  /*3c20*/  @!P6 IMAD.IADD R34, R34, 0x1, -R10.reuse ;  /* 0x000000012222e824 */ /* 0x100fe200078e0a0a */
[----:B------:R-:W-:Y:S01]  /*3c30*/  ISETP.GT.U32.AND P6, PT, R10, R25, PT ;  /* 0x000000190a00720c */ /* 0x000fe20003fc4070 */
[----:B------:R-:W-:Y:S01]  /*3c40*/  IMAD.HI.U32 R15, R7, R23, RZ ;  /* 0x00000017070f7227 */ /* 0x000fe200078e00ff */
[C---:B------:R-:W-:Y:S02]  /*3c50*/  LOP3.LUT R191, R2.reuse, 0xb4, RZ, 0xfc, !PT ;  /* 0x000000b402bf7812 */ /* 0x040fe400078efcff */
[----:B------:R-:W-:Y:S01]  /*3c60*/  LOP3.LUT R185, R2, 0xbc, RZ, 0xfc, !PT ;  /* 0x000000bc02b97812 */ /* 0x000fe200078efcff */
[--C-:B------:R-:W-:Y:S01]  /*3c70*/  @!P4 IMAD.IADD R30, R30, 0x1, -R10.reuse ;  /* 0x000000011e1ec824 */ /* 0x100fe200078e0a0a */
[----:B------:R-:W-:Y:S01]  /*3c80*/  ISETP.GT.U32.AND P4, PT, R10, R21, PT ;  /* 0x000000150a00720c */ /* 0x000fe20003f84070 */
[--C-:B------:R-:W-:Y:S01]  /*3c90*/  @!P3 IMAD.IADD R26, R26, 0x1, -R10.reuse ;  /* 0x000000011a1ab824 */ /* 0x100fe200078e0a0a */
[----:B------:R-:W-:Y:S01]  /*3ca0*/  LOP3.LUT R186, R2, 0xba, RZ, 0xfc, !PT ;  /* 0x000000ba02ba7812 */ /* 0x000fe200078efcff */
[----:B------:R-:W-:Y:S01]  /*3cb0*/  @!P5 IMAD.IADD R24, R24, 0x1, -R10 ;  /* 0x000000011818d824 */ /* 0x000fe200078e0a0a */
[----:B------:R-:W-:-:S02]  /*3cc0*/  ISETP.GT.U32.AND P3, PT, R10, R17, PT ;  /* 0x000000110a00720c */ /* 0x000fc40003f64070 */
[----:B------:R-:W-:Y:S01]  /*3cd0*/  ISETP.GT.U32.AND P5, PT, R10, R32, PT ;  /* 0x000000200a00720c */ /* 0x000fe20003fa4070 */
[----:B------:R-:W-:Y:S01]  /*3ce0*/  IMAD.MOV R15, RZ, RZ, -R15 ;  /* 0x000000ffff0f7224 */ /* 0x000fe200078e0a0f */
[----:B------:R-:W-:Y:S01]  /*3cf0*/  IABS R19, R191 ;  /* 0x000000bf00137213 */ /* 0x000fe20000000000 */
[--C-:B------:R-:W-:Y:S01]  /*3d00*/  @!P2 IMAD.IADD R22, R22, 0x1, -R10.reuse ;  /* 0x000000011616a824 */ /* 0x100fe200078e0a0a */
[----:B------:R-:W-:Y:S01]  /*3d10*/  IABS R39, R185 ;  /* 0x000000b900277213 */ /* 0x000fe20000000000 */
[----:B------:R-:W-:Y:S01]  /*3d20*/  @!P0 IMAD.IADD R18, R18, 0x1, -R10 ;  /* 0x0000000112128824 */ /* 0x000fe200078e0a0a */
[C---:B------:R-:W-:Y:S02]  /*3d30*/  ISETP.GT.U32.AND P2, PT, R10.reuse, R30, PT ;  /* 0x0000001e0a00720c */ /* 0x040fe40003f44070 */
[----:B------:R-:W-:Y:S02]  /*3d40*/  IABS R31, R186 ;  /* 0x000000ba001f7213 */ /* 0x000fe40000000000 */
[C---:B------:R-:W-:Y:S01]  /*3d50*/  ISETP.GT.U32.AND P0, PT, R10.reuse, R26, PT ;  /* 0x0000001a0a00720c */ /* 0x040fe20003f04070 */
[----:B------:R-:W-:Y:S01]  /*3d60*/  IMAD R16, R10, R15, R23 ;  /* 0x0000000f0a107224 */ /* 0x000fe200078e0217 */
[C---:B------:R-:W-:Y:S01]  /*3d70*/  LOP3.LUT R190, R2.reuse, 0xb6, RZ, 0xfc, !PT ;  /* 0x000000b602be7812 */ /* 0x040fe200078efcff */
[----:B------:R-:W-:Y:S01]  /*3d80*/  IMAD.HI.U32 R11, R7, R19, RZ ;  /* 0x00000013070b7227 */ /* 0x000fe200078e00ff */
[----:B------:R-:W-:-:S03]  /*3d90*/  LOP3.LUT R187, R2, 0xb8, RZ, 0xfc, !PT ;  /* 0x000000b802bb7812 */ /* 0x000fc600078efcff */
[----:B------:R-:W-:Y:S01]  /*3da0*/  IMAD.HI.U32 R15, R7, R39, RZ ;  /* 0x00000027070f7227 */ /* 0x000fe200078e00ff */
[----:B------:R-:W-:-:S03]  /*3db0*/  IABS R23, R190 ;  /* 0x000000be00177213 */ /* 0x000fc60000000000 */
[----:B------:R-:W-:Y:S01]  /*3dc0*/  @!P1 IMAD.IADD R29, R29, 0x1, -R10 ;  /* 0x000000011d1d9824 */ /* 0x000fe200078e0a0a */
[----:B------:R-:W-:Y:S01]  /*3dd0*/  ISETP.GT.U32.AND P1, PT, R10, R20, PT ;  /* 0x000000140a00720c */ /* 0x000fe20003f24070 */
[----:B------:R-:W-:Y:S01]  /*3de0*/  IMAD.HI.U32 R14, R7, R31, RZ ;  /* 0x0000001f070e7227 */ /* 0x000fe200078e00ff */
[----:B------:R-:W-:-:S03]  /*3df0*/  LOP3.LUT R181, R2, 0xc4, RZ, 0xfc, !PT ;  /* 0x000000c402b57812 */ /* 0x000fc600078efcff */
[--C-:B------:R-:W-:Y:S02]  /*3e00*/  @!P6 IMAD.IADD R25, R25, 0x1, -R10.reuse ;  /* 0x000000011919e824 */ /* 0x100fe400078e0a0a */
[----:B------:R-:W-:Y:S01]  /*3e10*/  IMAD.MOV R11, RZ, RZ, -R11 ;  /* 0x000000ffff0b7224 */ /* 0x000fe200078e0a0b */
[C---:B------:R-:W-:Y:S01]  /*3e20*/  LOP3.LUT R184, R2.reuse, 0xbe, RZ, 0xfc, !PT ;  /* 0x000000be02b87812 */ /* 0x040fe200078efcff */
[----:B------:R-:W-:Y:S01]  /*3e30*/  IMAD.MOV R43, RZ, RZ, -R15 ;  /* 0x000000ffff2b7224 */ /* 0x000fe200078e0a0f */
[----:B------:R-:W-:Y:S01]  /*3e40*/  IABS R27, R187 ;  /* 0x000000bb001b7213 */ /* 0x000fe20000000000 */
[----:B------:R-:W-:Y:S01]  /*3e50*/  @!P4 IMAD.IADD R21, R21, 0x1, -R10 ;  /* 0x000000011515c824 */ /* 0x000fe200078e0a0a */
[----:B------:R-:W-:Y:S01]  /*3e60*/  LOP3.LUT R180, R2, 0xc6, RZ, 0xfc, !PT ;  /* 0x000000c602b47812 */ /* 0x000fe200078efcff */
[----:B------:R-:W-:Y:S01]  /*3e70*/  IMAD.MOV R35, RZ, RZ, -R14 ;  /* 0x000000ffff237224 */ /* 0x000fe200078e0a0e */
[----:B------:R-:W-:Y:S01]  /*3e80*/  ISETP.GT.U32.AND P4, PT, R10, R29, PT ;  /* 0x0000001d0a00720c */ /* 0x000fe20003f84070 */
[--C-:B------:R-:W-:Y:S01]  /*3e90*/  @!P3 IMAD.IADD R17, R17, 0x1, -R10.reuse ;  /* 0x000000011111b824 */ /* 0x100fe200078e0a0a */
[----:B------:R-:W-:Y:S01]  /*3ea0*/  IABS R59, R181 ;  /* 0x000000b5003b7213 */ /* 0x000fe20000000000 */
[----:B------:R-:W-:Y:S01]  /*3eb0*/  @!P5 IMAD.IADD R32, R32, 0x1, -R10 ;  /* 0x000000012020d824 */ /* 0x000fe200078e0a0a */
[C---:B------:R-:W-:Y:S01]  /*3ec0*/  ISETP.GT.U32.AND P6, PT, R10.reuse, R33, PT ;  /* 0x000000210a00720c */ /* 0x040fe20003fc4070 */
[C---:B------:R-:W-:Y:S01]  /*3ed0*/  IMAD R14, R10.reuse, R11, R19 ;  /* 0x0000000b0a0e7224 */ /* 0x040fe200078e0213 */
[C---:B------:R-:W-:Y:S01]  /*3ee0*/  ISETP.GT.U32.AND P3, PT, R10.reuse, R25, PT ;  /* 0x000000190a00720c */ /* 0x040fe20003f64070 */
[----:B------:R-:W-:Y:S01]  /*3ef0*/  IMAD.HI.U32 R12, R7, R23, RZ ;  /* 0x00000017070c7227 */ /* 0x000fe200078e00ff */
[----:B------:R-:W-:-:S02]  /*3f00*/  ISETP.GT.U32.AND P5, PT, R10, R24, PT ;  /* 0x000000180a00720c */ /* 0x000fc40003fa4070 */
[----:B------:R-:W-:Y:S01]  /*3f10*/  LOP3.LUT R183, R2, 0xc0, RZ, 0xfc, !PT ;  /* 0x000000c002b77812 */ /* 0x000fe200078efcff */
[----:B------:R-:W-:Y:S01]  /*3f20*/  IMAD R19, R10, R43, R39 ;  /* 0x0000002b0a137224 */ /* 0x000fe200078e0227 */
[----:B------:R-:W-:Y:S01]  /*3f30*/  IABS R39, R184 ;  /* 0x000000b800277213 */ /* 0x000fe20000000000 */
[--C-:B------:R-:W-:Y:S01]  /*3f40*/  @!P2 IMAD.IADD R30, R30, 0x1, -R10.reuse ;  /* 0x000000011e1ea824 */ /* 0x100fe200078e0a0a */
[----:B------:R-:W-:Y:S01]  /*3f50*/  IABS R67, R180 ;  /* 0x000000b400437213 */ /* 0x000fe20000000000 */
[----:B------:R-:W-:Y:S01]  /*3f60*/  @!P0 IMAD.IADD R26, R26, 0x1, -R10 ;  /* 0x000000011a1a8824 */ /* 0x000fe200078e0a0a */
[----:B------:R-:W-:Y:S01]  /*3f70*/  ISETP.GT.U32.AND P2, PT, R10, R22, PT ;  /* 0x000000160a00720c */ /* 0x000fe20003f44070 */
[----:B------:R-:W-:Y:S01]  /*3f80*/  IMAD.HI.U32 R13, R7, R27, RZ ;  /* 0x0000001b070d7227 */ /* 0x000fe200078e00ff */
[----:B------:R-:W-:Y:S02]  /*3f90*/  LOP3.LUT R182, R2, 0xc2, RZ, 0xfc, !PT ;  /* 0x000000c202b67812 */ /* 0x000fe400078efcff */
[C---:B------:R-:W-:Y:S01]  /*3fa0*/  ISETP.GT.U32.AND P0, PT, R10.reuse, R18, PT ;  /* 0x000000120a00720c */ /* 0x040fe20003f04070 */
[----:B------:R-:W-:Y:S01]  /*3fb0*/  IMAD R15, R10, R35, R31 ;  /* 0x000000230a0f7224 */ /* 0x000fe200078e021f */
[----:B------:R-:W-:Y:S01]  /*3fc0*/  IABS R43, R183 ;  /* 0x000000b7002b7213 */ /* 0x000fe20000000000 */
[----:B------:R-:W-:-:S02]  /*3fd0*/  IMAD.MOV R12, RZ, RZ, -R12 ;  /* 0x000000ffff0c7224 */ /* 0x000fc400078e0a0c */
[----:B------:R-:W-:Y:S01]  /*3fe0*/  IMAD.HI.U32 R31, R7, R59, RZ ;  /* 0x0000003b071f7227 */ /* 0x000fe200078e00ff */
[----:B------:R-:W-:-:S03]  /*3ff0*/  IABS R51, R182 ;  /* 0x000000b600337213 */ /* 0x000fc60000000000 */
[----:B------:R-:W-:Y:S01]  /*4000*/  IMAD.HI.U32 R11, R7, R39, RZ ;  /* 0x00000027070b7227 */ /* 0x000fe200078e00ff */
[----:B------:R-:W-:-:S03]  /*4010*/  LOP3.LUT R178, R2, 0xca, RZ, 0xfc, !PT ;  /* 0x000000ca02b27812 */ /* 0x000fc600078efcff */
[----:B------:R-:W-:Y:S02]  /*4020*/  IMAD.MOV R13, RZ, RZ, -R13 ;  /* 0x000000ffff0d7224 */ /* 0x000fe400078e0a0d */
[----:B------:R-:W-:-:S04]  /*4030*/  IMAD.HI.U32 R35, R7, R67, RZ ;  /* 0x0000004307237227 */ /* 0x000fc800078e00ff */
[----:B------:R-:W-:Y:S01]  /*4040*/  @!P1 IMAD.IADD R20, R20, 0x1, -R10 ;  /* 0x0000000114149824 */ /* 0x000fe200078e0a0a */
[C---:B------:R-:W-:Y:S01]  /*4050*/  ISETP.GT.U32.AND P1, PT, R10.reuse, R28, PT ;  /* 0x0000001c0a00720c */ /* 0x040fe20003f24070 */
[----:B------:R-:W-:Y:S02]  /*4060*/  IMAD R12, R10, R12, R23 ;  /* 0x0000000c0a0c7224 */ /* 0x000fe400078e0217 */
[----:B------:R-:W-:Y:S02]  /*4070*/  IMAD.MOV R63, RZ, RZ, -R31 ;  /* 0x000000ffff3f7224 */ /* 0x000fe400078e0a1f */
[----:B------:R-:W-:Y:S01]  /*4080*/  IMAD.HI.U32 R23, R7, R43, RZ ;  /* 0x0000002b07177227 */ /* 0x000fe200078e00ff */
[----:B------:R-:W-:-:S03]  /*4090*/  LOP3.LUT R177, R2, 0xcc, RZ, 0xfc, !PT ;  /* 0x000000cc02b17812 */ /* 0x000fc600078efcff */
[----:B------:R-:W-:Y:S02]  /*40a0*/  IMAD.MOV R11, RZ, RZ, -R11 ;  /* 0x000000ffff0b7224 */ /* 0x000fe400078e0a0b */
[C---:B------:R-:W-:Y:S02]  /*40b0*/  IMAD R13, R10.reuse, R13, R27 ;  /* 0x0000000d0a0d7224 */ /* 0x040fe400078e021b */
[----:B------:R-:W-:Y:S02]  /*40c0*/  IMAD.MOV R71, RZ, RZ, -R35 ;  /* 0x000000ffff477224 */ /* 0x000fe400078e0a23 */
[----:B------:R-:W-:Y:S01]  /*40d0*/  @!P4 IMAD.IADD R29, R29, 0x1, -R10 ;  /* 0x000000011d1dc824 */ /* 0x000fe200078e0a0a */
[----:B------:R-:W-:Y:S01]  /*40e0*/  ISETP.GT.U32.AND P4, PT, R10, R21, PT ;  /* 0x000000150a00720c */ /* 0x000fe20003f84070 */
[----:B------:R-:W-:-:S04]  /*40f0*/  IMAD.HI.U32 R27, R7, R51, RZ ;  /* 0x00000033071b7227 */ /* 0x000fc800078e00ff */
[C---:B------:R-:W-:Y:S01]  /*4100*/  IMAD R35, R10.reuse, R63, R59 ;  /* 0x0000003f0a237224 */ /* 0x040fe200078e023b */
[----:B------:R-:W-:Y:S01]  /*4110*/  IABS R63, R178 ;  /* 0x000000b2003f7213 */ /* 0x000fe20000000000 */
[--C-:B------:R-:W-:Y:S01]  /*4120*/  @!P6 IMAD.IADD R33, R33, 0x1, -R10.reuse ;  /* 0x000000012121e824 */ /* 0x100fe200078e0a0a */
[C---:B------:R-:W-:Y:S01]  /*4130*/  ISETP.GT.U32.AND P6, PT, R10.reuse, R17, PT ;  /* 0x000000110a00720c */ /* 0x040fe20003fc4070 */
[--C-:B------:R-:W-:Y:S01]  /*4140*/  @!P3 IMAD.IADD R25, R25, 0x1, -R10.reuse ;  /* 0x000000011919b824 */ /* 0x100fe200078e0a0a */
[----:B------:R-:W-:Y:S01]  /*4150*/  ISETP.GT.U32.AND P3, PT, R10, R16, PT ;  /* 0x000000100a00720c */ /* 0x000fe20003f64070 */
[----:B------:R-:W-:Y:S01]  /*4160*/  @!P5 IMAD.IADD R24, R24, 0x1, -R10 ;  /* 0x000000011818d824 */ /* 0x000fe200078e0a0a */
[C---:B------:R-:W-:Y:S01]  /*4170*/  ISETP.GT.U32.AND P5, PT, R10.reuse, R14, PT ;  /* 0x0000000e0a00720c */ /* 0x040fe20003fa4070 */
[----:B------:R-:W-:Y:S02]  /*4180*/  IMAD.MOV R47, RZ, RZ, -R23 ;  /* 0x000000ffff2f7224 */ /* 0x000fe400078e0a17 */
[----:B------:R-:W-:-:S02]  /*4190*/  IMAD R23, R10, R11, R39 ;  /* 0x0000000b0a177224 */ /* 0x000fc400078e0227 */
[----:B------:R-:W-:Y:S01]  /*41a0*/  IMAD R39, R10, R71, R67 ;  /* 0x000000470a277224 */ /* 0x000fe200078e0243 */
[----:B------:R-:W-:Y:S01]  /*41b0*/  IABS R71, R177 ;  /* 0x000000b100477213 */ /* 0x000fe20000000000 */
[--C-:B------:R-:W-:Y:S01]  /*41c0*/  @!P2 IMAD.IADD R22, R22, 0x1, -R10.reuse ;  /* 0x000000011616a824 */ /* 0x100fe200078e0a0a */
[----:B------:R-:W-:Y:S01]  /*41d0*/  ISETP.GT.U32.AND P2, PT, R10, R12, PT ;  /* 0x0000000c0a00720c */ /* 0x000fe20003f44070 */
[----:B------:R-:W-:Y:S02]  /*41e0*/  IMAD.MOV R55, RZ, RZ, -R27 ;  /* 0x000000ffff377224 */ /* 0x000fe400078e0a1b */
[----:B------:R-:W-:Y:S01]  /*41f0*/  @!P0 IMAD.IADD R18, R18, 0x1, -R10 ;  /* 0x0000000112128824 */ /* 0x000fe200078e0a0a */
[C---:B------:R-:W-:Y:S01]  /*4200*/  ISETP.GT.U32.AND P0, PT, R10.reuse, R19, PT ;  /* 0x000000130a00720c */ /* 0x040fe20003f04070 */
[----:B------:R-:W-:Y:S02]  /*4210*/  IMAD R27, R10, R47, R43 ;  /* 0x0000002f0a1b7224 */ /* 0x000fe400078e022b */
[----:B------:R-:W-:-:S04]  /*4220*/  IMAD.HI.U32 R43, R7, R63, RZ ;  /* 0x0000003f072b7227 */ /* 0x000fc800078e00ff */
[----:B------:R-:W-:-:S04]  /*4230*/  IMAD.HI.U32 R47, R7, R71, RZ ;  /* 0x00000047072f7227 */ /* 0x000fc800078e00ff */
[--C-:B------:R-:W-:Y:S01]  /*4240*/  @!P1 IMAD.IADD R28, R28, 0x1, -R10.reuse ;  /* 0x000000011c1c9824 */ /* 0x100fe200078e0a0a */
[C---:B------:R-:W-:Y:S01]  /*4250*/  ISETP.GT.U32.AND P1, PT, R10.reuse, R20, PT ;  /* 0x000000140a00720c */ /* 0x040fe20003f24070 */
[C---:B------:R-:W-:Y:S02]  /*4260*/  IMAD R31, R10.reuse, R55, R51 ;  /* 0x000000370a1f7224 */ /* 0x040fe400078e0233 */
[----:B------:R-:W-:Y:S02]  /*4270*/  IMAD.MOV R67, RZ, RZ, -R43 ;  /* 0x000000ffff437224 */ /* 0x000fe400078e0a2b */
[----:B------:R-:W-:Y:S02]  /*4280*/  IMAD.MOV R75, RZ, RZ, -R47 ;  /* 0x000000ffff4b7224 */ /* 0x000fe400078e0a2f */
[--C-:B------:R-:W-:Y:S01]  /*4290*/  @!P4 IMAD.IADD R21, R21, 0x1, -R10.reuse ;  /* 0x000000011515c824 */ /* 0x100fe200078e0a0a */
[C---:B------:R-:W-:Y:S01]  /*42a0*/  ISETP.GT.U32.AND P4, PT, R10.reuse, R13, PT ;  /* 0x0000000d0a00720c */ /* 0x040fe20003f84070 */
[----:B------:R-:W-:Y:S01]  /*42b0*/  IMAD R47, R10, R67, R63 ;  /* 0x000000430a2f7224 */ /* 0x000fe200078e023f */
[----:B------:R-:W-:Y:S01]  /*42c0*/  LOP3.LUT R176, R2, 0xce, RZ, 0xfc, !PT ;  /* 0x000000ce02b07812 */ /* 0x000fe200078efcff */
[--C-:B------:R-:W-:Y:S01]  /*42d0*/  @!P6 IMAD.IADD R17, R17, 0x1, -R10.reuse ;  /* 0x000000011111e824 */ /* 0x100fe200078e0a0a */
[----:B------:R-:W-:Y:S01]  /*42e0*/  ISETP.GT.U32.AND P6, PT, R10, R23, PT ;  /* 0x000000170a00720c */ /* 0x000fe20003fc4070 */
[--C-:B------:R-:W-:Y:S01]  /*42f0*/  @!P3 IMAD.IADD R16, R16, 0x1, -R10.reuse ;  /* 0x000000011010b824 */ /* 0x100fe200078e0a0a */
[----:B------:R-:W-:Y:S01]  /*4300*/  ISETP.GT.U32.AND P3, PT, R10, R27, PT ;  /* 0x0000001b0a00720c */ /* 0x000fe20003f64070 */
[--C-:B------:R-:W-:Y:S01]  /*4310*/  @!P5 IMAD.IADD R14, R14, 0x1, -R10.reuse ;  /* 0x000000010e0ed824 */ /* 0x100fe200078e0a0a */
[----:B------:R-:W-:Y:S01]  /*4320*/  ISETP.GT.U32.AND P5, PT, R10, R31, PT ;  /* 0x0000001f0a00720c */ /* 0x000fe20003fa4070 */
[--C-:B------:R-:W-:Y:S01]  /*4330*/  @!P2 IMAD.IADD R12, R12, 0x1, -R10.reuse ;  /* 0x000000010c0ca824 */ /* 0x100fe200078e0a0a */
[C---:B------:R-:W-:Y:S01]  /*4340*/  LOP3.LUT R179, R2.reuse, 0xc8, RZ, 0xfc, !PT ;  /* 0x000000c802b37812 */ /* 0x040fe200078efcff */
[----:B------:R-:W-:Y:S01]  /*4350*/  @!P0 IMAD.IADD R19, R19, 0x1, -R10 ;  /* 0x0000000113138824 */ /* 0x000fe200078e0a0a */
[----:B------:R-:W-:-:S02]  /*4360*/  LOP3.LUT R175, R2, 0xd0, RZ, 0xfc, !PT ;  /* 0x000000d002af7812 */ /* 0x000fc400078efcff */
[C---:B------:R-:W-:Y:S02]  /*4370*/  ISETP.GT.U32.AND P2, PT, R10.reuse, R35, PT ;  /* 0x000000230a00720c */ /* 0x040fe40003f44070 */
[----:B------:R-:W-:Y:S02]  /*4380*/  IABS R79, R176 ;  /* 0x000000b0004f7213 */ /* 0x000fe40000000000 */
[----:B------:R-:W-:Y:S02]  /*4390*/  ISETP.GT.U32.AND P0, PT, R10, R47, PT ;  /* 0x0000002f0a00720c */ /* 0x000fe40003f04070 */
[----:B------:R-:W-:Y:S01]  /*43a0*/  IABS R59, R179 ;  /* 0x000000b3003b7213 */ /* 0x000fe20000000000 */
[----:B------:R-:W-:Y:S01]  /*43b0*/  @!P1 IMAD.IADD R20, R20, 0x1, -R10 ;  /* 0x0000000114149824 */ /* 0x000fe200078e0a0a */
[----:B------:R-:W-:Y:S01]  /*43c0*/  IABS R87, R175 ;  /* 0x000000af00577213 */ /* 0x000fe20000000000 */
[----:B------:R-:W-:Y:S01]  /*43d0*/  IMAD.HI.U32 R51, R7, R79, RZ ;  /* 0x0000004f07337227 */ /* 0x000fe200078e00ff */
[----:B------:R-:W-:-:S03]  /*43e0*/  ISETP.GT.U32.AND P1, PT, R10, R15, PT ;  /* 0x0000000f0a00720c */ /* 0x000fc60003f24070 */
[----:B------:R-:W-:Y:S01]  /*43f0*/  IMAD.HI.U32 R11, R7, R59, RZ ;  /* 0x0000003b070b7227 */ /* 0x000fe200078e00ff */
[----:B------:R-:W-:-:S03]  /*4400*/  LOP3.LUT R173, R2, 0xd4, RZ, 0xfc, !PT ;  /* 0x000000d402ad7812 */ /* 0x000fc600078efcff */
[----:B------:R-:W-:-:S04]  /*4410*/  IMAD.HI.U32 R55, R7, R87, RZ ;  /* 0x0000005707377227 */ /* 0x000fc800078e00ff */
[--C-:B------:R-:W-:Y:S01]  /*4420*/  @!P4 IMAD.IADD R13, R13, 0x1, -R10.reuse ;  /* 0x000000010d0dc824 */ /* 0x100fe200078e0a0a */
[C---:B------:R-:W-:Y:S01]  /*4430*/  ISETP.GT.U32.AND P4, PT, R10.reuse, R39, PT ;  /* 0x000000270a00720c */ /* 0x040fe20003f84070 */
[----:B------:R-:W-:Y:S02]  /*4440*/  IMAD.MOV R83, RZ, RZ, -R51 ;  /* 0x000000ffff537224 */ /* 0x000fe400078e0a33 */
[--C-:B------:R-:W-:Y:S02]  /*4450*/  @!P6 IMAD.IADD R23, R23, 0x1, -R10.reuse ;  /* 0x000000011717e824 */ /* 0x100fe400078e0a0a */
[--C-:B------:R-:W-:Y:S01]  /*4460*/  @!P3 IMAD.IADD R27, R27, 0x1, -R10.reuse ;  /* 0x000000011b1bb824 */ /* 0x100fe200078e0a0a */
[C---:B------:R-:W-:Y:S01]  /*4470*/  ISETP.GT.U32.AND P3, PT, R10.reuse, R14, PT ;  /* 0x0000000e0a00720c */ /* 0x040fe20003f64070 */
[----:B------:R-:W-:Y:S01]  /*4480*/  @!P5 IMAD.IADD R31, R31, 0x1, -R10 ;  /* 0x000000011f1fd824 */ /* 0x000fe200078e0a0a */
[----:B------:R-:W-:Y:S01]  /*4490*/  ISETP.GT.U32.AND P5, PT, R10, R12, PT ;  /* 0x0000000c0a00720c */ /* 0x000fe20003fa4070 */
[----:B------:R-:W-:Y:S01]  /*44a0*/  IMAD.MOV R11, RZ, RZ, -R11 ;  /* 0x000000ffff0b7224 */ /* 0x000fe200078e0a0b */
[----:B------:R-:W-:Y:S01]  /*44b0*/  LOP3.LUT R172, R2, 0xd6, RZ, 0xfc, !PT ;  /* 0x000000d602ac7812 */ /* 0x000fe200078efcff */
[----:B------:R-:W-:-:S02]  /*44c0*/  IMAD.MOV R91, RZ, RZ, -R55 ;  /* 0x000000ffff5b7224 */ /* 0x000fc400078e0a37 */
[--C-:B------:R-:W-:Y:S01]  /*44d0*/  @!P2 IMAD.IADD R35, R35, 0x1, -R10.reuse ;  /* 0x000000012323a824 */ /* 0x100fe200078e0a0a */
[C---:B------:R-:W-:Y:S01]  /*44e0*/  ISETP.GT.U32.AND P2, PT, R10.reuse, R13, PT ;  /* 0x0000000d0a00720c */ /* 0x040fe20003f44070 */
[C---:B------:R-:W-:Y:S01]  /*44f0*/  IMAD R55, R10.reuse, R83, R79 ;  /* 0x000000530a377224 */ /* 0x040fe200078e024f */
[----:B------:R-:W-:Y:S01]  /*4500*/  IABS R83, R173 ;  /* 0x000000ad00537213 */ /* 0x000fe20000000000 */
[--C-:B------:R-:W-:Y:S01]  /*4510*/  @!P0 IMAD.IADD R47, R47, 0x1, -R10.reuse ;  /* 0x000000012f2f8824 */ /* 0x100fe200078e0a0a */
[C---:B------:R-:W-:Y:S01]  /*4520*/  ISETP.GT.U32.AND P0, PT, R10.reuse, R23, PT ;  /* 0x000000170a00720c */ /* 0x040fe20003f04070 */
[C---:B------:R-:W-:Y:S02]  /*4530*/  IMAD R43, R10.reuse, R11, R59 ;  /* 0x0000000b0a2b7224 */ /* 0x040fe400078e023b */
[----:B------:R-:W-:Y:S01]  /*4540*/  IMAD R59, R10, R91, R87 ;  /* 0x0000005b0a3b7224 */ /* 0x000fe200078e0257 */
[----:B------:R-:W-:Y:S01]  /*4550*/  IABS R91, R172 ;  /* 0x000000ac005b7213 */ /* 0x000fe20000000000 */
[----:B------:R-:W-:Y:S01]  /*4560*/  @!P1 IMAD.IADD R15, R15, 0x1, -R10 ;  /* 0x000000010f0f9824 */ /* 0x000fe200078e0a0a */
[C---:B------:R-:W-:Y:S01]  /*4570*/  LOP3.LUT R174, R2.reuse, 0xd2, RZ, 0xfc, !PT ;  /* 0x000000d202ae7812 */ /* 0x040fe200078efcff */
[----:B------:R-:W-:Y:S01]  /*4580*/  IMAD.HI.U32 R63, R7, R83, RZ ;  /* 0x00000053073f7227 */ /* 0x000fe200078e00ff */
[----:B------:R-:W-:-:S02]  /*4590*/  LOP3.LUT R170, R2, 0xda, RZ, 0xfc, !PT ;  /* 0x000000da02aa7812 */ /* 0x000fc400078efcff */
[----:B------:R-:W-:Y:S01]  /*45a0*/  LOP3.LUT R171, R2, 0xd8, RZ, 0xfc, !PT ;  /* 0x000000d802ab7812 */ /* 0x000fe200078efcff */
[----:B------:R-:W-:Y:S01]  /*45b0*/  IMAD.HI.U32 R67, R7, R91, RZ ;  /* 0x0000005b07437227 */ /* 0x000fe200078e00ff */
[----:B------:R-:W-:-:S03]  /*45c0*/  IABS R79, R174 ;  /* 0x000000ae004f7213 */ /* 0x000fc60000000000 */
[--C-:B------:R-:W-:Y:S01]  /*45d0*/  @!P4 IMAD.IADD R39, R39, 0x1, -R10.reuse ;  /* 0x000000012727c824 */ /* 0x100fe200078e0a0a */
[C---:B------:R-:W-:Y:S01]  /*45e0*/  ISETP.GT.U32.AND P4, PT, R10.reuse, R15, PT ;  /* 0x0000000f0a00720c */ /* 0x040fe20003f84070 */
[----:B------:R-:W-:Y:S01]  /*45f0*/  IMAD R51, R10, R75, R71 ;  /* 0x0000004b0a337224 */ /* 0x000fe200078e0247 */
[----:B------:R-:W-:Y:S01]  /*4600*/  IABS R107, R170 ;  /* 0x000000aa006b7213 */ /* 0x000fe20000000000 */
[----:B------:R-:W-:Y:S01]  /*4610*/  IMAD.MOV R87, RZ, RZ, -R63 ;  /* 0x000000ffff577224 */ /* 0x000fe200078e0a3f */
[----:B------:R-:W-:Y:S01]  /*4620*/  LOP3.LUT R169, R2, 0xdc, RZ, 0xfc, !PT ;  /* 0x000000dc02a97812 */ /* 0x000fe200078efcff */
[--C-:B------:R-:W-:Y:S01]  /*4630*/  @!P3 IMAD.IADD R14, R14, 0x1, -R10.reuse ;  /* 0x000000010e0eb824 */ /* 0x100fe200078e0a0a */
[----:B------:R-:W-:Y:S01]  /*4640*/  ISETP.GT.U32.AND P3, PT, R10, R27, PT ;  /* 0x0000001b0a00720c */ /* 0x000fe20003f64070 */
[--C-:B------:R-:W-:Y:S01]  /*4650*/  @!P5 IMAD.IADD R12, R12, 0x1, -R10.reuse ;  /* 0x000000010c0cd824 */ /* 0x100fe200078e0a0a */
[C---:B------:R-:W-:Y:S01]  /*4660*/  ISETP.GT.U32.AND P5, PT, R10.reuse, R31, PT ;  /* 0x0000001f0a00720c */ /* 0x040fe20003fa4070 */
[----:B------:R-:W-:Y:S01]  /*4670*/  IMAD.MOV R95, RZ, RZ, -R67 ;  /* 0x000000ffff5f7224 */ /* 0x000fe200078e0a43 */
[----:B------:R-:W-:Y:S01]  /*4680*/  IABS R99, R171 ;  /* 0x000000ab00637213 */ /* 0x000fe20000000000 */
[--C-:B------:R-:W-:Y:S01]  /*4690*/  @!P2 IMAD.IADD R13, R13, 0x1, -R10.reuse ;  /* 0x000000010d0da824 */ /* 0x100fe200078e0a0a */
[C---:B------:R-:W-:Y:S01]  /*46a0*/  ISETP.GT.U32.AND P2, PT, R10.reuse, R35, PT ;  /* 0x000000230a00720c */ /* 0x040fe20003f44070 */
[C---:B------:R-:W-:Y:S01]  /*46b0*/  IMAD R67, R10.reuse, R87, R83 ;  /* 0x000000570a437224 */ /* 0x040fe200078e0253 */
[----:B------:R-:W-:Y:S01]  /*46c0*/  STL [R1+0x6b8], R248 ;  /* 0x0006b8f801007387 */ /* 0x000fe20000100800 */
[----:B------:R-:W-:Y:S01]  /*46d0*/  @!P0 IMAD.IADD R23, R23, 0x1, -R10 ;  /* 0x0000000117178824 */ /* 0x000fe200078e0a0a */
[----:B------:R-:W-:Y:S01]  /*46e0*/  IABS R83, R169 ;  /* 0x000000a900537213 */ /* 0x000fe20000000000 */
[C---:B------:R-:W-:Y:S01]  /*46f0*/  IMAD.HI.U32 R11, R7.reuse, R79, RZ ;  /* 0x0000004f070b7227 */ /* 0x040fe200078e00ff */
[C---:B------:R-:W-:Y:S01]  /*4700*/  ISETP.GT.U32.AND P0, PT, R10.reuse, R51, PT ;  /* 0x000000330a00720c */ /* 0x040fe20003f04070 */
[----:B------:R1:W-:Y:S01]  /*4710*/  STL [R1+0xa34], R249 ;  /* 0x000a34f901007387 */ /* 0x0003e20000100800 */
[----:B------:R-:W-:Y:S01]  /*4720*/  ISETP.GT.U32.AND P1, PT, R10, R43, PT ;  /* 0x0000002b0a00720c */ /* 0x000fe20003f24070 */
[----:B------:R-:W-:Y:S01]  /*4730*/  IMAD.HI.U32 R75, R7, R107, RZ ;  /* 0x0000006b074b7227 */ /* 0x000fe200078e00ff */
[----:B------:R-:W-:-:S03]  /*4740*/  LOP3.LUT R168, R2, 0xde, RZ, 0xfc, !PT ;  /* 0x000000de02a87812 */ /* 0x000fc600078efcff */
[C---:B------:R-:W-:Y:S01]  /*4750*/  IMAD.HI.U32 R71, R7.reuse, R99, RZ ;  /* 0x0000006307477227 */ /* 0x040fe200078e00ff */
[----:B------:R-:W-:Y:S01]  /*4760*/  LOP3.LUT R167, R2, 0xe0, RZ, 0xfc, !PT ;  /* 0x000000e002a77812 */ /* 0x000fe200078efcff */
[----:B-1----:R-:W2:Y:S02]  /*4770*/  LDL R249, [R1+0x580] ;  /* 0x0005800001f97983 */ /* 0x002ea40000100800 */
[----:B------:R-:W-:Y:S01]  /*4780*/  IMAD.MOV R11, RZ, RZ, -R11 ;  /* 0x000000ffff0b7224 */ /* 0x000fe200078e0a0b */
[----:B------:R-:W-:Y:S01]  /*4790*/  ISETP.GT.U32.AND P6, PT, R10, R16, PT ;  /* 0x000000100a00720c */ /* 0x000fe20003fc4070 */
[----:B------:R-:W-:Y:S01]  /*47a0*/  STL [R1+0x71c], R247 ;  /* 0x00071cf701007387 */ /* 0x000fe20000100800 */
[----:B------:R-:W-:Y:S01]  /*47b0*/  IMAD.MOV R111, RZ, RZ, -R75 ;  /* 0x000000ffff6f7224 */ /* 0x000fe200078e0a4b */
[----:B------:R-:W-:Y:S01]  /*47c0*/  IABS R87, R168 ;  /* 0x000000a800577213 */ /* 0x000fe20000000000 */
[----:B------:R-:W-:Y:S01]  /*47d0*/  IMAD.HI.U32 R115, R7, R83, RZ ;  /* 0x0000005307737227 */ /* 0x000fe200078e00ff */
[----:B------:R-:W-:Y:S04]  /*47e0*/  STL [R1+0x728], R246 ;  /* 0x000728f601007387 */ /* 0x000fe80000100800 */
[----:B------:R-:W-:Y:S01]  /*47f0*/  STL [R1+0x724], R245 ;  /* 0x000724f501007387 */ /* 0x000fe20000100800 */
[----:B------:R-:W-:-:S03]  /*4800*/  IMAD.MOV R103, RZ, RZ, -R71 ;  /* 0x000000ffff677224 */ /* 0x000fc600078e0a47 */
[----:B------:R-:W-:Y:S01]  /*4810*/  STL [R1+0x78c], R244 ;  /* 0x00078cf401007387 */ /* 0x000fe20000100800 */
[C---:B------:R-:W-:Y:S02]  /*4820*/  IMAD R63, R10.reuse, R11, R79 ;  /* 0x0000000b0a3f7224 */ /* 0x040fe400078e024f */
[C---:B------:R-:W-:Y:S01]  /*4830*/  IMAD R71, R10.reuse, R95, R91 ;  /* 0x0000005f0a477224 */ /* 0x040fe200078e025b */
[----:B------:R-:W-:Y:S01]  /*4840*/  STL [R1+0x730], R243 ;  /* 0x000730f301007387 */ /* 0x000fe20000100800 */
[--C-:B------:R-:W-:Y:S01]  /*4850*/  @!P4 IMAD.IADD R15, R15, 0x1, -R10.reuse ;  /* 0x000000010f0fc824 */ /* 0x100fe200078e0a0a */
[----:B------:R-:W-:Y:S01]  /*4860*/  IABS R91, R167 ;  /* 0x000000a7005b7213 */ /* 0x000fe20000000000 */
[C---:B------:R-:W-:Y:S01]  /*4870*/  IMAD R79, R10.reuse, R111, R107 ;  /* 0x0000006f0a4f7224 */ /* 0x040fe200078e026b */
[----:B------:R-:W-:Y:S01]  /*4880*/  STL [R1+0x7a8], R242 ;  /* 0x0007a8f201007387 */ /* 0x000fe20000100800 */
[----:B------:R-:W-:Y:S01]  /*4890*/  IMAD.MOV R115, RZ, RZ, -R115 ;  /* 0x000000ffff737224 */ /* 0x000fe200078e0a73 */
[----:B------:R-:W-:Y:S01]  /*48a0*/  ISETP.GT.U32.AND P4, PT, R10, R39, PT ;  /* 0x000000270a00720c */ /* 0x000fe20003f84070 */
[--C-:B------:R-:W-:Y:S01]  /*48b0*/  @!P3 IMAD.IADD R27, R27, 0x1, -R10.reuse ;  /* 0x000000011b1bb824 */ /* 0x100fe200078e0a0a */
[----:B------:R-:W-:Y:S01]  /*48c0*/  STL [R1+0x7a4], R241 ;  /* 0x0007a4f101007387 */ /* 0x000fe20000100800 */
[----:B------:R-:W-:Y:S01]  /*48d0*/  @!P5 IMAD.IADD R31, R31, 0x1, -R10 ;  /* 0x000000011f1fd824 */ /* 0x000fe200078e0a0a */
[----:B------:R-:W-:Y:S01]  /*48e0*/  LOP3.LUT R161, R2, 0xec, RZ, 0xfc, !PT ;  /* 0x000000ec02a17812 */ /* 0x000fe200078efcff */
[----:B------:R-:W-:Y:S01]  /*48f0*/  IMAD.HI.U32 R111, R7, R87, RZ ;  /* 0x00000057076f7227 */ /* 0x000fe200078e00ff */
[----:B------:R-:W-:Y:S01]  /*4900*/  STL [R1+0x7b4], R240 ;  /* 0x0007b4f001007387 */ /* 0x000fe20000100800 */
[----:B------:R-:W-:-:S02]  /*4910*/  ISETP.GT.U32.AND P3, PT, R10, R55, PT ;  /* 0x000000370a00720c */ /* 0x000fc40003f64070 */
[C---:B------:R-:W-:Y:S01]  /*4920*/  ISETP.GT.U32.AND P5, PT, R10.reuse, R59, PT ;  /* 0x0000003b0a00720c */ /* 0x040fe20003fa4070 */
[----:B------:R-:W-:Y:S01]  /*4930*/  STL [R1+0x7b0], R239 ;  /* 0x0007b0ef01007387 */ /* 0x000fe20000100800 */
[--C-:B------:R-:W-:Y:S01]  /*4940*/  @!P2 IMAD.IADD R35, R35, 0x1, -R10.reuse ;  /* 0x000000012323a824 */ /* 0x100fe200078e0a0a */
[C---:B------:R-:W-:Y:S01]  /*4950*/  ISETP.GT.U32.AND P2, PT, R10.reuse, R63, PT ;  /* 0x0000003f0a00720c */ /* 0x040fe20003f44070 */
[C---:B------:R-:W-:Y:S01]  /*4960*/  IMAD R83, R10.reuse, R115, R83 ;  /* 0x000000730a537224 */ /* 0x040fe200078e0253 */
[----:B------:R-:W-:Y:S01]  /*4970*/  STL [R1+0x7c0], R238 ;  /* 0x0007c0ee01007387 */ /* 0x000fe20000100800 */
[----:B------:R-:W-:Y:S01]  /*4980*/  @!P0 IMAD.IADD R51, R51, 0x1, -R10 ;  /* 0x0000000133338824 */ /* 0x000fe200078e0a0a */
[----:B------:R-:W-:Y:S01]  /*4990*/  IABS R115, R161 ;  /* 0x000000a100737213 */ /* 0x000fe20000000000 */
[----:B------:R-:W-:Y:S01]  /*49a0*/  IMAD.HI.U32 R107, R7, R91, RZ ;  /* 0x0000005b076b7227 */ /* 0x000fe200078e00ff */
[----:B------:R-:W-:Y:S01]  /*49b0*/  STL [R1+0x7bc], R237 ;  /* 0x0007bced01007387 */ /* 0x000fe20000100800 */
[----:B------:R-:W-:-:S02]  /*49c0*/  ISETP.GT.U32.AND P0, PT, R10, R79, PT ;  /* 0x0000004f0a00720c */ /* 0x000fc40003f04070 */
[----:B------:R-:W-:Y:S01]  /*49d0*/  @!P1 IMAD.IADD R43, R43, 0x1, -R10 ;  /* 0x000000012b2b9824 */ /* 0x000fe200078e0a0a */
[----:B------:R-:W-:Y:S01]  /*49e0*/  STL [R1+0x7cc], R236 ;  /* 0x0007ccec01007387 */ /* 0x000fe20000100800 */
[----:B------:R-:W-:Y:S01]  /*49f0*/  LOP3.LUT R166, R2, 0xe2, RZ, 0xfc, !PT ;  /* 0x000000e202a67812 */ /* 0x000fe200078efcff */
[----:B------:R-:W-:Y:S02]  /*4a00*/  IMAD.MOV R111, RZ, RZ, -R111 ;  /* 0x000000ffff6f7224 */ /* 0x000fe400078e0a6f */
[----:B------:R-:W-:Y:S01]  /*4a10*/  STL [R1+0x7c8], R235 ;  /* 0x0007c8eb01007387 */ /* 0x000fe20000100800 */
[----:B------:R-:W-:-:S03]  /*4a20*/  IMAD.MOV R107, RZ, RZ, -R107 ;  /* 0x000000ffff6b7224 */ /* 0x000fc600078e0a6b */
[----:B------:R-:W-:Y:S01]  /*4a30*/  STL [R1+0x7d4], R234 ;  /* 0x0007d4ea01007387 */ /* 0x000fe20000100800 */
[----:B------:R-:W-:Y:S01]  /*4a40*/  @!P6 IMAD.IADD R16, R16, 0x1, -R10 ;  /* 0x000000011010e824 */ /* 0x000fe200078e0a0a */
[----:B------:R-:W-:Y:S02]  /*4a50*/  IABS R95, R166 ;  /* 0x000000a6005f7213 */ /* 0x000fe40000000000 */
[----:B------:R-:W-:Y:S01]  /*4a60*/  STL [R1+0x7d0], R233 ;  /* 0x0007d0e901007387 */ /* 0x000fe20000100800 */
[C---:B------:R-:W-:Y:S01]  /*4a70*/  IMAD R87, R10.reuse, R111, R87 ;  /* 0x0000006f0a577224 */ /* 0x040fe200078e0257 */
[C---:B------:R-:W-:Y:S01]  /*4a80*/  ISETP.GT.U32.AND P6, PT, R10.reuse, R43, PT ;  /* 0x0000002b0a00720c */ /* 0x040fe20003fc4070 */
[----:B------:R-:W-:Y:S01]  /*4a90*/  IMAD.HI.U32 R123, R7, R115, RZ ;  /* 0x00000073077b7227 */ /* 0x000fe200078e00ff */
[----:B------:R-:W-:Y:S04]  /*4aa0*/  STL [R1+0x7c4], R232 ;  /* 0x0007c4e801007387 */ /* 0x000fe80000100800 */
[----:B------:R-:W-:Y:S01]  /*4ab0*/  STL [R1+0x7b8], R231 ;  /* 0x0007b8e701007387 */ /* 0x000fe20000100800 */
[----:B------:R-:W-:-:S03]  /*4ac0*/  IMAD R91, R10, R107, R91 ;  /* 0x0000006b0a5b7224 */ /* 0x000fc600078e025b */
[----:B------:R-:W-:Y:S01]  /*4ad0*/  STL [R1+0x7ac], R230 ;  /* 0x0007ace601007387 */ /* 0x000fe20000100800 */
[--C-:B------:R-:W-:Y:S01]  /*4ae0*/  @!P4 IMAD.IADD R39, R39, 0x1, -R10.reuse ;  /* 0x000000012727c824 */ /* 0x100fe200078e0a0a */
[C---:B------:R-:W-:Y:S02]  /*4af0*/  ISETP.GT.U32.AND P4, PT, R10.reuse, R67, PT ;  /* 0x000000430a00720c */ /* 0x040fe40003f84070 */
[----:B------:R-:W-:Y:S01]  /*4b00*/  STL [R1+0x7a0], R229 ;  /* 0x0007a0e501007387 */ /* 0x000fe20000100800 */
[----:B------:R-:W-:Y:S01]  /*4b10*/  IMAD R75, R10, R103, R99 ;  /* 0x000000670a4b7224 */ /* 0x000fe200078e0263 */
[----:B------:R-:W-:Y:S01]  /*4b20*/  LOP3.LUT R159, R2, 0xf0, RZ, 0xfc, !PT ;  /* 0x000000f0029f7812 */ /* 0x000fe200078efcff */
[----:B------:R-:W-:Y:S01]  /*4b30*/  IMAD.MOV R123, RZ, RZ, -R123 ;  /* 0x000000ffff7b7224 */ /* 0x000fe200078e0a7b */
[----:B------:R-:W-:Y:S01]  /*4b40*/  STL [R1+0x72c], R228 ;  /* 0x00072ce401007387 */ /* 0x000fe20000100800 */
[--C-:B------:R-:W-:Y:S01]  /*4b50*/  @!P3 IMAD.IADD R55, R55, 0x1, -R10.reuse ;  /* 0x000000013737b824 */ /* 0x100fe200078e0a0a */
[C---:B------:R-:W-:Y:S01]  /*4b60*/  ISETP.GT.U32.AND P3, PT, R10.reuse, R83, PT ;  /* 0x000000530a00720c */ /* 0x040fe20003f64070 */
[----:B------:R-:W-:Y:S01]  /*4b70*/  @!P5 IMAD.IADD R59, R59, 0x1, -R10 ;  /* 0x000000013b3bd824 */ /* 0x000fe200078e0a0a */
[----:B------:R-:W-:Y:S01]  /*4b80*/  STL [R1+0x720], R227 ;  /* 0x000720e301007387 */ /* 0x000fe20000100800 */
[----:B------:R-:W-:Y:S01]  /*4b90*/  IMAD.HI.U32 R103, R7, R95, RZ ;  /* 0x0000005f07677227 */ /* 0x000fe200078e00ff */
[----:B------:R-:W-:-:S02]  /*4ba0*/  ISETP.GT.U32.AND P5, PT, R10, R87, PT ;  /* 0x000000570a00720c */ /* 0x000fc40003fa4070 */
[----:B------:R-:W-:Y:S01]  /*4bb0*/  STL [R1+0x718], R226 ;  /* 0x000718e201007387 */ /* 0x000fe20000100800 */
[----:B------:R-:W-:Y:S01]  /*4bc0*/  LOP3.LUT R165, R2, 0xe4, RZ, 0xfc, !PT ;  /* 0x000000e402a57812 */ /* 0x000fe200078efcff */
[--C-:B------:R-:W-:Y:S02]  /*4bd0*/  @!P2 IMAD.IADD R63, R63, 0x1, -R10.reuse ;  /* 0x000000013f3fa824 */ /* 0x100fe400078e0a0a */
[----:B------:R-:W-:Y:S01]  /*4be0*/  STL [R1+0x714], R225 ;  /* 0x000714e101007387 */ /* 0x000fe20000100800 */
[C---:B------:R-:W-:Y:S01]  /*4bf0*/  IMAD R115, R10.reuse, R123, R115 ;  /* 0x0000007b0a737224 */ /* 0x040fe200078e0273 */
[----:B------:R-:W-:Y:S01]  /*4c00*/  ISETP.GT.U32.AND P2, PT, R10, R91, PT ;  /* 0x0000005b0a00720c */ /* 0x000fe20003f44070 */
[----:B------:R-:W-:Y:S01]  /*4c10*/  @!P0 IMAD.IADD R79, R79, 0x1, -R10 ;  /* 0x000000014f4f8824 */ /* 0x000fe200078e0a0a */
[----:B------:R-:W-:Y:S01]  /*4c20*/  STL [R1+0x710], R224 ;  /* 0x000710e001007387 */ /* 0x000fe20000100800 */
[----:B------:R-:W-:Y:S01]  /*4c30*/  IMAD.MOV R103, RZ, RZ, -R103 ;  /* 0x000000ffff677224 */ /* 0x000fe200078e0a67 */
[----:B------:R-:W-:-:S02]  /*4c40*/  IABS R123, R159 ;  /* 0x0000009f007b7213 */ /* 0x000fc40000000000 */
[----:B------:R-:W-:Y:S01]  /*4c50*/  STL [R1+0x70c], R223 ;  /* 0x00070cdf01007387 */ /* 0x000fe20000100800 */
[C---:B------:R-:W-:Y:S02]  /*4c60*/  ISETP.GT.U32.AND P0, PT, R10.reuse, R55, PT ;  /* 0x000000370a00720c */ /* 0x040fe40003f04070 */
[----:B------:R-:W-:Y:S01]  /*4c70*/  IABS R99, R165 ;  /* 0x000000a500637213 */ /* 0x000fe20000000000 */
[----:B------:R-:W-:Y:S01]  /*4c80*/  STL [R1+0x708], R222 ;  /* 0x000708de01007387 */ /* 0x000fe20000100800 */
[----:B------:R-:W-:-:S03]  /*4c90*/  IMAD R95, R10, R103, R95 ;  /* 0x000000670a5f7224 */ /* 0x000fc600078e025f */
[----:B------:R-:W-:Y:S01]  /*4ca0*/  STL [R1+0x704], R221 ;  /* 0x000704dd01007387 */ /* 0x000fe20000100800 */
[----:B------:R-:W-:-:S03]  /*4cb0*/  @!P6 IMAD.IADD R43, R43, 0x1, -R10 ;  /* 0x000000012b2be824 */ /* 0x000fc600078e0a0a */
[----:B------:R-:W-:Y:S01]  /*4cc0*/  STL [R1+0x700], R220 ;  /* 0x000700dc01007387 */ /* 0x000fe20000100800 */
[C---:B------:R-:W-:Y:S01]  /*4cd0*/  IMAD.HI.U32 R139, R7.reuse, R123, RZ ;  /* 0x0000007b078b7227 */ /* 0x040fe200078e00ff */
[----:B------:R-:W-:Y:S02]  /*4ce0*/  ISETP.GT.U32.AND P6, PT, R10, R71, PT ;  /* 0x000000470a00720c */ /* 0x000fe40003fc4070 */
[----:B------:R-:W-:Y:S01]  /*4cf0*/  STL [R1+0x6fc], R219 ;  /* 0x0006fcdb01007387 */ /* 0x000fe20000100800 */
[----:B------:R-:W-:Y:S01]  /*4d00*/  IMAD.HI.U32 R11, R7, R99, RZ ;  /* 0x00000063070b7227 */ /* 0x000fe200078e00ff */
[C---:B------:R-:W-:Y:S02]  /*4d10*/  LOP3.LUT R164, R2.reuse, 0xe6, RZ, 0xfc, !PT ;  /* 0x000000e602a47812 */ /* 0x040fe400078efcff */
[----:B------:R-:W-:Y:S01]  /*4d20*/  STL [R1+0x6f8], R218 ;  /* 0x0006f8da01007387 */ /* 0x000fe20000100800 */
[----:B------:R-:W-:-:S03]  /*4d30*/  LOP3.LUT R163, R2, 0xe8, RZ, 0xfc, !PT ;  /* 0x000000e802a37812 */ /* 0x000fc600078efcff */
[----:B------:R-:W-:Y:S01]  /*4d40*/  STL [R1+0x6f4], R217 ;  /* 0x0006f4d901007387 */ /* 0x000fe20000100800 */
[----:B------:R-:W-:-:S03]  /*4d50*/  @!P4 IMAD.IADD R67, R67, 0x1, -R10 ;  /* 0x000000014343c824 */ /* 0x000fc600078e0a0a */
[----:B------:R-:W-:Y:S01]  /*4d60*/  STL [R1+0x6f0], R216 ;  /* 0x0006f0d801007387 */ /* 0x000fe20000100800 */
[----:B------:R-:W-:Y:S01]  /*4d70*/  IMAD.MOV R139, RZ, RZ, -R139 ;  /* 0x000000ffff8b7224 */ /* 0x000fe200078e0a8b */
[----:B------:R-:W-:Y:S02]  /*4d80*/  ISETP.GT.U32.AND P4, PT, R10, R95, PT ;  /* 0x0000005f0a00720c */ /* 0x000fe40003f84070 */
[----:B------:R-:W-:Y:S01]  /*4d90*/  STL [R1+0x6ec], R215 ;  /* 0x0006ecd701007387 */ /* 0x000fe20000100800 */
[--C-:B------:R-:W-:Y:S01]  /*4da0*/  @!P3 IMAD.IADD R83, R83, 0x1, -R10.reuse ;  /* 0x000000015353b824 */ /* 0x100fe200078e0a0a */
[----:B------:R-:W-:Y:S01]  /*4db0*/  IABS R103, R164 ;  /* 0x000000a400677213 */ /* 0x000fe20000000000 */
[----:B------:R-:W-:Y:S01]  /*4dc0*/  @!P5 IMAD.IADD R87, R87, 0x1, -R10 ;  /* 0x000000015757d824 */ /* 0x000fe200078e0a0a */
[----:B------:R-:W-:Y:S01]  /*4dd0*/  STL [R1+0x6e8], R214 ;  /* 0x0006e8d601007387 */ /* 0x000fe20000100800 */
[----:B------:R-:W-:Y:S01]  /*4de0*/  IMAD.MOV R11, RZ, RZ, -R11 ;  /* 0x000000ffff0b7224 */ /* 0x000fe200078e0a0b */
[----:B------:R-:W-:-:S02]  /*4df0*/  IABS R107, R163 ;  /* 0x000000a3006b7213 */ /* 0x000fc40000000000 */
[----:B------:R-:W-:Y:S01]  /*4e00*/  STL [R1+0x6e4], R213 ;  /* 0x0006e4d501007387 */ /* 0x000fe20000100800 */
[----:B------:R-:W-:Y:S02]  /*4e10*/  LOP3.LUT R155, R2, 0xf8, RZ, 0xfc, !PT ;  /* 0x000000f8029b7812 */ /* 0x000fe400078efcff */
[C---:B------:R-:W-:Y:S01]  /*4e20*/  ISETP.GT.U32.AND P3, PT, R10.reuse, R59, PT ;  /* 0x0000003b0a00720c */ /* 0x040fe20003f64070 */
[----:B------:R-:W-:Y:S01]  /*4e30*/  STL [R1+0x6e0], R212 ;  /* 0x0006e0d401007387 */ /* 0x000fe20000100800 */
[----:B------:R-:W-:Y:S01]  /*4e40*/  ISETP.GT.U32.AND P5, PT, R10, R63, PT ;  /* 0x0000003f0a00720c */ /* 0x000fe20003fa4070 */
[--C-:B------:R-:W-:Y:S01]  /*4e50*/  @!P2 IMAD.IADD R91, R91, 0x1, -R10.reuse ;  /* 0x000000015b5ba824 */ /* 0x100fe200078e0a0a */
[----:B------:R-:W-:Y:S01]  /*4e60*/  LOP3.LUT R160, R2, 0xee, RZ, 0xfc, !PT ;  /* 0x000000ee02a07812 */ /* 0x000fe200078efcff */
[----:B------:R-:W-:Y:S01]  /*4e70*/  STL [R1+0x6dc], R211 ;  /* 0x0006dcd301007387 */ /* 0x000fe20000100800 */
[C---:B------:R-:W-:Y:S01]  /*4e80*/  IMAD R123, R10.reuse, R139, R123 ;  /* 0x0000008b0a7b7224 */ /* 0x040fe200078e027b */
[C---:B------:R-:W-:Y:S01]  /*4e90*/  ISETP.GT.U32.AND P2, PT, R10.reuse, R67, PT ;  /* 0x000000430a00720c */ /* 0x040fe20003f44070 */
[----:B------:R-:W-:Y:S01]  /*4ea0*/  @!P0 IMAD.IADD R55, R55, 0x1, -R10 ;  /* 0x0000000137378824 */ /* 0x000fe200078e0a0a */
[----:B------:R-:W-:Y:S01]  /*4eb0*/  STL [R1+0x6d8], R210 ;  /* 0x0006d8d201007387 */ /* 0x000fe20000100800 */
[----:B------:R-:W-:Y:S01]  /*4ec0*/  IMAD R99, R10, R11, R99 ;  /* 0x0000000b0a637224 */ /* 0x000fe200078e0263 */
[----:B------:R-:W-:-:S02]  /*4ed0*/  IABS R139, R155 ;  /* 0x0000009b008b7213 */ /* 0x000fc40000000000 */
[----:B------:R-:W-:Y:S01]  /*4ee0*/  STL [R1+0x6d4], R209 ;  /* 0x0006d4d101007387 */ /* 0x000fe20000100800 */
[----:B------:R-:W-:Y:S01]  /*4ef0*/  ISETP.GT.U32.AND P0, PT, R10, R79, PT ;  /* 0x0000004f0a00720c */ /* 0x000fe20003f04070 */
[C---:B------:R-:W-:Y:S01]  /*4f00*/  IMAD.HI.U32 R135, R7.reuse, R103, RZ ;  /* 0x0000006707877227 */ /* 0x040fe200078e00ff */
[----:B------:R-:W-:Y:S01]  /*4f10*/  LOP3.LUT R162, R2, 0xea, RZ, 0xfc, !PT ;  /* 0x000000ea02a27812 */ /* 0x000fe200078efcff */
[----:B------:R-:W-:Y:S01]  /*4f20*/  STL [R1+0x6d0], R207 ;  /* 0x0006d0cf01007387 */ /* 0x000fe20000100800 */
[----:B------:R-:W-:Y:S01]  /*4f30*/  IABS R119, R160 ;  /* 0x000000a000777213 */ /* 0x000fe20000000000 */
[----:B------:R-:W-:Y:S02]  /*4f40*/  IMAD.HI.U32 R131, R7, R107, RZ ;  /* 0x0000006b07837227 */ /* 0x000fe400078e00ff */
[----:B------:R-:W-:Y:S01]  /*4f50*/  STL [R1+0x6cc], R206 ;  /* 0x0006ccce01007387 */ /* 0x000fe20000100800 */
[----:B------:R-:W-:Y:S01]  /*4f60*/  IABS R111, R162 ;  /* 0x000000a2006f7213 */ /* 0x000fe20000000000 */
[----:B------:R-:W-:-:S02]  /*4f70*/  @!P6 IMAD.IADD R71, R71, 0x1, -R10 ;  /* 0x000000014747e824 */ /* 0x000fc400078e0a0a */
[----:B------:R-:W-:Y:S01]  /*4f80*/  STL [R1+0x6c8], R205 ;  /* 0x0006c8cd01007387 */ /* 0x000fe20000100800 */
[----:B------:R-:W-:Y:S01]  /*4f90*/  IMAD.MOV R135, RZ, RZ, -R135 ;  /* 0x000000ffff877224 */ /* 0x000fe200078e0a87 */
[----:B------:R-:W-:Y:S02]  /*4fa0*/  LOP3.LUT R154, R2, 0xfa, RZ, 0xfc, !PT ;  /* 0x000000fa029a7812 */ /* 0x000fe400078efcff */
[----:B------:R-:W-:Y:S01]  /*4fb0*/  STL [R1+0x6c4], R204 ;  /* 0x0006c4cc01007387 */ /* 0x000fe20000100800 */
[----:B------:R-:W-:Y:S01]  /*4fc0*/  IMAD.MOV R131, RZ, RZ, -R131 ;  /* 0x000000ffff837224 */ /* 0x000fe200078e0a83 */
[----:B------:R-:W-:Y:S01]  /*4fd0*/  ISETP.GT.U32.AND P6, PT, R10, R99, PT ;  /* 0x000000630a00720c */ /* 0x000fe20003fc4070 */
[C---:B------:R-:W-:Y:S01]  /*4fe0*/  IMAD.HI.U32 R9, R7.reuse, R139, RZ ;  /* 0x0000008b07097227 */ /* 0x040fe200078e00ff */
[----:B------:R-:W-:Y:S01]  /*4ff0*/  STL [R1+0x6c0], R203 ;  /* 0x0006c0cb01007387 */ /* 0x000fe20000100800 */
[----:B------:R-:W-:Y:S02]  /*5000*/  LOP3.LUT R156, R2, 0xf6, RZ, 0xfc, !PT ;  /* 0x000000f6029c7812 */ /* 0x000fe400078efcff */
[----:B------:R-:W-:Y:S01]  /*5010*/  IMAD.HI.U32 R11, R7, R119, RZ ;  /* 0x00000077070b7227 */ /* 0x000fe200078e00ff */
[----:B------:R-:W-:Y:S01]  /*5020*/  STL [R1+0x6b4], R202 ;  /* 0x0006b4ca01007387 */ /* 0x000fe20000100800 */
[----:B------:R-:W-:-:S03]  /*5030*/  IABS R143, R154 ;  /* 0x0000009a008f7213 */ /* 0x000fc60000000000 */
[----:B------:R-:W-:Y:S01]  /*5040*/  STL [R1+0x6b0], R201 ;  /* 0x0006b0c901007387 */ /* 0x000fe20000100800 */
[--C-:B------:R-:W-:Y:S01]  /*5050*/  @!P4 IMAD.IADD R95, R95, 0x1, -R10.reuse ;  /* 0x000000015f5fc824 */ /* 0x100fe200078e0a0a */
[C---:B------:R-:W-:Y:S02]  /*5060*/  ISETP.GT.U32.AND P4, PT, R10.reuse, R71, PT ;  /* 0x000000470a00720c */ /* 0x040fe40003f84070 */
[----:B------:R-:W-:Y:S01]  /*5070*/  STL [R1+0x6ac], R200 ;  /* 0x0006acc801007387 */ /* 0x000fe20000100800 */
[C---:B------:R-:W-:Y:S01]  /*5080*/  IMAD R103, R10.reuse, R135, R103 ;  /* 0x000000870a677224 */ /* 0x040fe200078e0267 */
[----:B------:R-:W-:Y:S01]  /*5090*/  IABS R135, R156 ;  /* 0x0000009c00877213 */ /* 0x000fe20000000000 */
[C---:B------:R-:W-:Y:S01]  /*50a0*/  IMAD R107, R10.reuse, R131, R107 ;  /* 0x000000830a6b7224 */ /* 0x040fe200078e026b */
[----:B------:R-:W-:Y:S01]  /*50b0*/  STL [R1+0x6a8], R199 ;  /* 0x0006a8c701007387 */ /* 0x000fe20000100800 */
[----:B------:R-:W-:Y:S02]  /*50c0*/  IMAD.MOV R9, RZ, RZ, -R9 ;  /* 0x000000ffff097224 */ /* 0x000fe400078e0a09 */
[--C-:B------:R-:W-:Y:S01]  /*50d0*/  @!P3 IMAD.IADD R59, R59, 0x1, -R10.reuse ;  /* 0x000000013b3bb824 */ /* 0x100fe200078e0a0a */
[----:B------:R-:W-:Y:S01]  /*50e0*/  STL [R1+0x6a4], R198 ;  /* 0x0006a4c601007387 */ /* 0x000fe20000100800 */
[----:B------:R-:W-:Y:S01]  /*50f0*/  @!P5 IMAD.IADD R63, R63, 0x1, -R10 ;  /* 0x000000013f3fd824 */ /* 0x000fe200078e0a0a */
[C---:B------:R-:W-:Y:S01]  /*5100*/  ISETP.GT.U32.AND P3, PT, R10.reuse, R83, PT ;  /* 0x000000530a00720c */ /* 0x040fe20003f64070 */
[----:B------:R-:W-:Y:S01]  /*5110*/  IMAD.HI.U32 R127, R7, R111, RZ ;  /* 0x0000006f077f7227 */ /* 0x000fe200078e00ff */
[----:B------:R-:W-:Y:S01]  /*5120*/  STL [R1+0x6a0], R197 ;  /* 0x0006a0c501007387 */ /* 0x000fe20000100800 */
[----:B------:R-:W-:-:S02]  /*5130*/  ISETP.GT.U32.AND P5, PT, R10, R87, PT ;  /* 0x000000570a00720c */ /* 0x000fc40003fa4070 */
[----:B------:R-:W-:Y:S01]  /*5140*/  IMAD.MOV R11, RZ, RZ, -R11 ;  /* 0x000000ffff0b7224 */ /* 0x000fe200078e0a0b */
[----:B------:R-:W-:Y:S01]  /*5150*/  STL [R1+0x69c], R196 ;  /* 0x00069cc401007387 */ /* 0x000fe20000100800 */
[--C-:B------:R-:W-:Y:S01]  /*5160*/  @!P2 IMAD.IADD R67, R67, 0x1, -R10.reuse ;  /* 0x000000014343a824 */ /* 0x100fe200078e0a0a */
[C---:B------:R-:W-:Y:S01]  /*5170*/  ISETP.GT.U32.AND P2, PT, R10.reuse, R91, PT ;  /* 0x0000005b0a00720c */ /* 0x040fe20003f44070 */
[C---:B------:R-:W-:Y:S01]  /*5180*/  IMAD R139, R10.reuse, R9, R139 ;  /* 0x000000090a8b7224 */ /* 0x040fe200078e028b */
[----:B------:R-:W-:Y:S01]  /*5190*/  STL [R1+0x698], R195 ;  /* 0x000698c301007387 */ /* 0x000fe20000100800 */
[----:B------:R-:W-:Y:S01]  /*51a0*/  @!P0 IMAD.IADD R79, R79, 0x1, -R10 ;  /* 0x000000014f4f8824 */ /* 0x000fe200078e0a0a */
[C---:B------:R-:W-:Y:S01]  /*51b0*/  ISETP.GT.U32.AND P0, PT, R10.reuse, R107, PT ;  /* 0x0000006b0a00720c */ /* 0x040fe20003f04070 */
[----:B------:R-:W-:Y:S01]  /*51c0*/  IMAD.MOV R127, RZ, RZ, -R127 ;  /* 0x000000ffff7f7224 */ /* 0x000fe200078e0a7f */
[----:B------:R-:W-:Y:S01]  /*51d0*/  STL [R1+0x694], R194 ;  /* 0x000694c201007387 */ /* 0x000fe20000100800 */
[----:B------:R-:W-:Y:S01]  /*51e0*/  IMAD R119, R10, R11, R119 ;  /* 0x0000000b0a777224 */ /* 0x000fe200078e0277 */
[C---:B------:R-:W-:Y:S01]  /*51f0*/  LOP3.LUT R158, R2.reuse, 0xf2, RZ, 0xfc, !PT ;  /* 0x000000f2029e7812 */ /* 0x040fe200078efcff */
[C---:B------:R-:W-:Y:S01]  /*5200*/  IMAD.HI.U32 R9, R7.reuse, R143, RZ ;  /* 0x0000008f07097227 */ /* 0x040fe200078e00ff */
[----:B------:R-:W-:Y:S03]  /*5210*/  STL [R1+0x690], R193 ;  /* 0x000690c101007387 */ /* 0x000fe60000100800 */
[----:B------:R-:W-:Y:S01]  /*5220*/  IMAD.HI.U32 R11, R7, R135, RZ ;  /* 0x00000087070b7227 */ /* 0x000fe200078e00ff */
[----:B------:R-:W-:Y:S01]  /*5230*/  STL [R1+0x68c], R192 ;  /* 0x00068cc001007387 */ /* 0x000fe20000100800 */
[----:B------:R-:W-:-:S03]  /*5240*/  LOP3.LUT R157, R2, 0xf4, RZ, 0xfc, !PT ;  /* 0x000000f4029d7812 */ /* 0x000fc600078efcff */
[----:B------:R-:W-:Y:S01]  /*5250*/  STL [R1+0x688], R191 ;  /* 0x000688bf01007387 */ /* 0x000fe20000100800 */
[----:B------:R-:W-:Y:S01]  /*5260*/  IMAD R111, R10, R127, R111 ;  /* 0x0000007f0a6f7224 */ /* 0x000fe200078e026f */
[----:B------:R-:W-:Y:S01]  /*5270*/  IABS R127, R158 ;  /* 0x0000009e007f7213 */ /* 0x000fe20000000000 */
[----:B------:R-:W-:Y:S01]  /*5280*/  IMAD.MOV R9, RZ, RZ, -R9 ;  /* 0x000000ffff097224 */ /* 0x000fe200078e0a09 */
[----:B------:R-:W-:Y:S01]  /*5290*/  STL [R1+0x684], R190 ;  /* 0x000684be01007387 */ /* 0x000fe20000100800 */
[----:B------:R-:W-:Y:S01]  /*52a0*/  @!P6 IMAD.IADD R99, R99, 0x1, -R10 ;  /* 0x000000016363e824 */ /* 0x000fe200078e0a0a */
[----:B------:R-:W-:Y:S01]  /*52b0*/  LOP3.LUT R153, R2, 0xfc, RZ, 0xfc, !PT ;  /* 0x000000fc02997812 */ /* 0x000fe200078efcff */
[----:B------:R-:W-:Y:S01]  /*52c0*/  IMAD.MOV R11, RZ, RZ, -R11 ;  /* 0x000000ffff0b7224 */ /* 0x000fe200078e0a0b */
[----:B------:R-:W-:Y:S01]  /*52d0*/  STL [R1+0x680], R187 ;  /* 0x000680bb01007387 */ /* 0x000fe20000100800 */
[----:B------:R-:W-:-:S03]  /*52e0*/  ISETP.GT.U32.AND P6, PT, R10, R95, PT ;  /* 0x0000005f0a00720c */ /* 0x000fc60003fc4070 */
[----:B------:R-:W-:Y:S01]  /*52f0*/  STL [R1+0x67c], R186 ;  /* 0x00067cba01007387 */ /* 0x000fe20000100800 */
[----:B------:R-:W-:Y:S01]  /*5300*/  IABS R131, R157 ;  /* 0x0000009d00837213 */ /* 0x000fe20000000000 */
[C---:B------:R-:W-:Y:S02]  /*5310*/  IMAD R143, R10.reuse, R9, R143 ;  /* 0x000000090a8f7224 */ /* 0x040fe400078e028f */
[----:B------:R-:W-:Y:S01]  /*5320*/  STL [R1+0x678], R185 ;  /* 0x000678b901007387 */ /* 0x000fe20000100800 */
[--C-:B------:R-:W-:Y:S01]  /*5330*/  @!P4 IMAD.IADD R71, R71, 0x1, -R10.reuse ;  /* 0x000000014747c824 */ /* 0x100fe200078e0a0a */
[----:B------:R-:W-:Y:S02]  /*5340*/  IABS R9, R153 ;  /* 0x0000009900097213 */ /* 0x000fe40000000000 */
[----:B------:R-:W-:Y:S01]  /*5350*/  STL [R1+0x674], R184 ;  /* 0x000674b801007387 */ /* 0x000fe20000100800 */
[C---:B------:R-:W-:Y:S01]  /*5360*/  IMAD R135, R10.reuse, R11, R135 ;  /* 0x0000000b0a877224 */ /* 0x040fe200078e0287 */
[C---:B------:R-:W-:Y:S01]  /*5370*/  ISETP.GT.U32.AND P4, PT, R10.reuse, R99, PT ;  /* 0x000000630a00720c */ /* 0x040fe20003f84070 */
[--C-:B------:R-:W-:Y:S01]  /*5380*/  @!P3 IMAD.IADD R83, R83, 0x1, -R10.reuse ;  /* 0x000000015353b824 */ /* 0x100fe200078e0a0a */
[----:B------:R-:W-:Y:S01]  /*5390*/  STL [R1+0x670], R183 ;  /* 0x000670b701007387 */ /* 0x000fe20000100800 */
[----:B------:R-:W-:Y:S01]  /*53a0*/  @!P5 IMAD.IADD R87, R87, 0x1, -R10 ;  /* 0x000000015757d824 */ /* 0x000fe200078e0a0a */
[C---:B------:R-:W-:Y:S01]  /*53b0*/  ISETP.GT.U32.AND P3, PT, R10.reuse, R111, PT ;  /* 0x0000006f0a00720c */ /* 0x040fe20003f64070 */
[----:B------:R-:W-:Y:S01]  /*53c0*/  IMAD.HI.U32 R138, R7, R127, RZ ;  /* 0x0000007f078a7227 */ /* 0x000fe200078e00ff */
[----:B------:R-:W-:Y:S01]  /*53d0*/  STL [R1+0x66c], R182 ;  /* 0x00066cb601007387 */ /* 0x000fe20000100800 */
[----:B------:R-:W-:-:S03]  /*53e0*/  ISETP.GT.U32.AND P5, PT, R10, R115, PT ;  /* 0x000000730a00720c */ /* 0x000fc60003fa4070 */
[----:B------:R-:W-:Y:S01]  /*53f0*/  STL [R1+0x668], R181 ;  /* 0x000668b501007387 */ /* 0x000fe20000100800 */
[----:B------:R-:W-:Y:S01]  /*5400*/  @!P2 IMAD.IADD R91, R91, 0x1, -R10 ;  /* 0x000000015b5ba824 */ /* 0x000fe200078e0a0a */
[----:B------:R-:W-:Y:S02]  /*5410*/  ISETP.GT.U32.AND P2, PT, R10, R119, PT ;  /* 0x000000770a00720c */ /* 0x000fe40003f44070 */
[----:B------:R-:W-:Y:S01]  /*5420*/  STL [R1+0x664], R180 ;  /* 0x000664b401007387 */ /* 0x000fe20000100800 */
[----:B------:R-:W-:-:S03]  /*5430*/  IMAD.HI.U32 R137, R7, R131, RZ ;  /* 0x0000008307897227 */ /* 0x000fc600078e00ff */
[----:B------:R-:W-:Y:S01]  /*5440*/  STL [R1+0x660], R179 ;  /* 0x000660b301007387 */ /* 0x000fe20000100800 */
[----:B------:R-:W-:Y:S01]  /*5450*/  @!P0 IMAD.IADD R107, R107, 0x1, -R10 ;  /* 0x000000016b6b8824 */ /* 0x000fe200078e0a0a */
[----:B------:R-:W-:Y:S01]  /*5460*/  ISETP.GT.U32.AND P0, PT, R10, R135, PT ;  /* 0x000000870a00720c */ /* 0x000fe20003f04070 */
[----:B------:R-:W-:Y:S01]  /*5470*/  IMAD.MOV R138, RZ, RZ, -R138 ;  /* 0x000000ffff8a7224 */ /* 0x000fe200078e0a8a */
[----:B------:R-:W-:Y:S01]  /*5480*/  STL [R1+0x65c], R178 ;  /* 0x00065cb201007387 */ /* 0x000fe20000100800 */
[----:B------:R-:W-:-:S03]  /*5490*/  IMAD.HI.U32 R7, R7, R9, RZ ;  /* 0x0000000907077227 */ /* 0x000fc600078e00ff */
[----:B------:R-:W-:Y:S01]  /*54a0*/  STL [R1+0x658], R177 ;  /* 0x000658b101007387 */ /* 0x000fe20000100800 */
[----:B------:R-:W-:-:S03]  /*54b0*/  IMAD R127, R10, R138, R127 ;  /* 0x0000008a0a7f7224 */ /* 0x000fc600078e027f */
[----:B------:R-:W-:Y:S01]  /*54c0*/  STL [R1+0x654], R176 ;  /* 0x000654b001007387 */ /* 0x000fe20000100800 */
[----:B------:R-:W-:-:S03]  /*54d0*/  IMAD.MOV R7, RZ, RZ, -R7 ;  /* 0x000000ffff077224 */ /* 0x000fc600078e0a07 */
[----:B------:R-:W-:Y:S01]  /*54e0*/  STL [R1+0x650], R175 ;  /* 0x000650af01007387 */ /* 0x000fe20000100800 */
[----:B------:R-:W-:-:S03]  /*54f0*/  @!P6 IMAD.IADD R95, R95, 0x1, -R10 ;  /* 0x000000015f5fe824 */ /* 0x000fc600078e0a0a */
[----:B------:R-:W-:Y:S01]  /*5500*/  STL [R1+0x64c], R174 ;  /* 0x00064cae01007387 */ /* 0x000fe20000100800 */
[----:B------:R-:W-:-:S03]  /*5510*/  ISETP.GT.U32.AND P6, PT, R10, R123, PT ;  /* 0x0000007b0a00720c */ /* 0x000fc60003fc4070 */
[----:B------:R-:W-:Y:S01]  /*5520*/  STL [R1+0x648], R173 ;  /* 0x000648ad01007387 */ /* 0x000fe20000100800 */
[----:B------:R-:W-:-:S03]  /*5530*/  IMAD R7, R10, R7, R9 ;  /* 0x000000070a077224 */ /* 0x000fc600078e0209 */
[----:B------:R-:W-:Y:S01]  /*5540*/  STL [R1+0x644], R172 ;  /* 0x000644ac01007387 */ /* 0x000fe20000100800 */
[----:B------:R-:W-:-:S03]  /*5550*/  @!P4 IMAD.IADD R99, R99, 0x1, -R10 ;  /* 0x000000016363c824 */ /* 0x000fc600078e0a0a */
[----:B------:R-:W-:Y:S01]  /*5560*/  STL [R1+0x640], R171 ;  /* 0x000640ab01007387 */ /* 0x000fe20000100800 */
[C---:B------:R-:W-:Y:S01]  /*5570*/  ISETP.GT.U32.AND P4, PT, R10.reuse, R127, PT ;  /* 0x0000007f0a00720c */ /* 0x040fe20003f84070 */
[--C-:B------:R-:W-:Y:S02]  /*5580*/  @!P3 IMAD.IADD R111, R111, 0x1, -R10.reuse ;  /* 0x000000016f6fb824 */ /* 0x100fe400078e0a0a */
[----:B------:R-:W-:Y:S01]  /*5590*/  STL [R1+0x63c], R170 ;  /* 0x00063caa01007387 */ /* 0x000fe20000100800 */
[----:B------:R-:W-:Y:S01]  /*55a0*/  @!P5 IMAD.IADD R115, R115, 0x1, -R10 ;  /* 0x000000017373d824 */ /* 0x000fe200078e0a0a */
[C---:B------:R-:W-:Y:S02]  /*55b0*/  ISETP.GT.U32.AND P3, PT, R10.reuse, R139, PT ;  /* 0x0000008b0a00720c */ /* 0x040fe40003f64070 */
[----:B------:R-:W-:Y:S01]  /*55c0*/  STL [R1+0x638], R169 ;  /* 0x000638a901007387 */ /* 0x000fe20000100800 */
[----:B------:R-:W-:-:S03]  /*55d0*/  ISETP.GT.U32.AND P5, PT, R10, R143, PT ;  /* 0x0000008f0a00720c */ /* 0x000fc60003fa4070 */
[----:B------:R-:W-:Y:S01]  /*55e0*/  STL [R1+0x634], R168 ;  /* 0x000634a801007387 */ /* 0x000fe20000100800 */
[----:B------:R-:W-:-:S03]  /*55f0*/  @!P2 IMAD.IADD R119, R119, 0x1, -R10 ;  /* 0x000000017777a824 */ /* 0x000fc600078e0a0a */
[----:B------:R-:W-:Y:S01]  /*5600*/  STL [R1+0x630], R167 ;  /* 0x000630a701007387 */ /* 0x000fe20000100800 */
[C---:B------:R-:W-:Y:S01]  /*5610*/  ISETP.GT.U32.AND P2, PT, R10.reuse, R7, PT ;  /* 0x000000070a00720c */ /* 0x040fe20003f44070 */
[----:B------:R-:W-:Y:S02]  /*5620*/  @!P0 IMAD.IADD R135, R135, 0x1, -R10 ;  /* 0x0000000187878824 */ /* 0x000fe400078e0a0a */
[----:B------:R-:W-:Y:S01]  /*5630*/  STL [R1+0x62c], R166 ;  /* 0x00062ca601007387 */ /* 0x000fe20000100800 */
[----:B------:R-:W-:-:S03]  /*5640*/  ISETP.GT.U32.AND P0, PT, R10, R115, PT ;  /* 0x000000730a00720c */ /* 0x000fc60003f04070 */
[----:B------:R-:W-:Y:S01]  /*5650*/  STL [R1+0x628], R165 ;  /* 0x000628a501007387 */ /* 0x000fe20000100800 */
[----:B------:R-:W-:-:S03]  /*5660*/  IMAD.SHL.U32 R9, R140, 0x10, RZ ;  /* 0x000000108c097824 */ /* 0x000fc600078e00ff */
[----:B------:R-:W-:Y:S01]  /*5670*/  STL [R1+0x624], R164 ;  /* 0x000624a401007387 */ /* 0x000fe20000100800 */
[----:B------:R-:W-:-:S03]  /*5680*/  IMAD.SHL.U32 R140, R140, 0x400, RZ ;  /* 0x000004008c8c7824 */ /* 0x000fc600078e00ff */
[----:B------:R-:W-:Y:S04]  /*5690*/  STL [R1+0x620], R163 ;  /* 0x000620a301007387 */ /* 0x000fe80000100800 */
[----:B------:R-:W-:Y:S04]  /*56a0*/  STL [R1+0x61c], R162 ;  /* 0x00061ca201007387 */ /* 0x000fe80000100800 */
[----:B------:R-:W-:Y:S01]  /*56b0*/  STL [R1+0x618], R161 ;  /* 0x000618a101007387 */ /* 0x000fe20000100800 */
[----:B------:R-:W-:-:S03]  /*56c0*/  @!P6 IMAD.IADD R123, R123, 0x1, -R10 ;  /* 0x000000017b7be824 */ /* 0x000fc600078e0a0a */
[----:B------:R-:W-:Y:S04]  /*56d0*/  STL [R1+0x614], R160 ;  /* 0x000614a001007387 */ /* 0x000fe80000100800 */
[----:B------:R-:W-:Y:S01]  /*56e0*/  STL [R1+0x610], R159 ;  /* 0x0006109f01007387 */ /* 0x000fe20000100800 */
[----:B------:R-:W-:-:S03]  /*56f0*/  @!P4 IMAD.IADD R127, R127, 0x1, -R10 ;  /* 0x000000017f7fc824 */ /* 0x000fc600078e0a0a */
[----:B------:R-:W-:Y:S01]  /*5700*/  STL [R1+0x60c], R158 ;  /* 0x00060c9e01007387 */ /* 0x000fe20000100800 */
[----:B------:R-:W-:-:S03]  /*5710*/  LOP3.LUT R4, R4, 0x8000, R140, 0xf8, !PT ;  /* 0x0000800004047812 */ /* 0x000fc600078ef88c */
[----:B------:R-:W-:Y:S01]  /*5720*/  STL [R1+0x608], R157 ;  /* 0x0006089d01007387 */ /* 0x000fe20000100800 */
[----:B------:R-:W-:-:S03]  /*5730*/  @!P3 IMAD.IADD R139, R139, 0x1, -R10 ;  /* 0x000000018b8bb824 */ /* 0x000fc600078e0a0a */
[----:B------:R-:W-:Y:S01]  /*5740*/  STL [R1+0x604], R156 ;  /* 0x0006049c01007387 */ /* 0x000fe20000100800 */
[----:B------:R-:W-:-:S03]  /*5750*/  @!P5 IMAD.IADD R143, R143, 0x1, -R10 ;  /* 0x000000018f8fd824 */ /* 0x000fc600078e0a0a */
[----:B------:R-:W-:Y:S01]  /*5760*/  STL [R1+0x584], R152 ;  /* 0x0005849801007387 */ /* 0x000fe20000100800 */
[----:B------:R-:W-:-:S03]  /*5770*/  ISETP.GT.U32.AND P5, PT, R10, R123, PT ;  /* 0x0000007b0a00720c */ /* 0x000fc60003fa4070 */
[----:B------:R-:W2:Y:S01]  /*5780*/  LDL R11, [R1+0x588] ;  /* 0x00058800010b7983 */ /* 0x000ea20000100800 */
[C---:B------:R-:W-:Y:S01]  /*5790*/  ISETP.GT.U32.AND P3, PT, R10.reuse, R119, PT ;  /* 0x000000770a00720c */ /* 0x040fe20003f64070 */
[--C-:B------:R-:W-:Y:S02]  /*57a0*/  @!P2 IMAD.IADD R7, R7, 0x1, -R10.reuse ;  /* 0x000000010707a824 */ /* 0x100fe400078e0a0a */
[----:B------:R-:W-:Y:S01]  /*57b0*/  STL [R1+0x600], R155 ;  /* 0x0006009b01007387 */ /* 0x000fe20000100800 */
[C---:B------:R-:W-:Y:S01]  /*57c0*/  ISETP.GT.U32.AND P2, PT, R10.reuse, R127, PT ;  /* 0x0000007f0a00720c */ /* 0x040fe20003f44070 */
[----:B------:R-:W-:Y:S02]  /*57d0*/  @!P0 IMAD.IADD R115, R115, 0x1, -R10 ;  /* 0x0000000173738824 */ /* 0x000fe400078e0a0a */
[----:B------:R-:W-:Y:S01]  /*57e0*/  STL [R1+0x5fc], R154 ;  /* 0x0005fc9a01007387 */ /* 0x000fe20000100800 */
[----:B------:R-:W-:-:S03]  /*57f0*/  ISETP.GT.U32.AND P0, PT, R10, R139, PT ;  /* 0x0000008b0a00720c */ /* 0x000fc60003f04070 */
[----:B------:R-:W-:Y:S04]  /*5800*/  STL [R1+0x5f8], R153 ;  /* 0x0005f89901007387 */ /* 0x000fe80000100800 */
[----:B------:R1:W-:Y:S04]  /*5810*/  STL [R1+0xa10], R4 ;  /* 0x000a100401007387 */ /* 0x0003e80000100800 */
[----:B-1----:R-:W2:Y:S01]  /*5820*/  LDL R4, [R1+0x5a0] ;  /* 0x0005a00001047983 */ /* 0x002ea20000100800 */
[--C-:B------:R-:W-:Y:S01]  /*5830*/  @!P5 IMAD.IADD R123, R123, 0x1, -R10.reuse ;  /* 0x000000017b7bd824 */ /* 0x100fe200078e0a0a */
[----:B------:R-:W-:Y:S01]  /*5840*/  ISETP.GT.U32.AND P5, PT, R8, R5, PT ;  /* 0x000000050800720c */ /* 0x000fe20003fa4070 */
[--C-:B------:R-:W-:Y:S01]  /*5850*/  @!P3 IMAD.IADD R119, R119, 0x1, -R10.reuse ;  /* 0x000000017777b824 */ /* 0x100fe200078e0a0a */
[----:B------:R-:W-:Y:S01]  /*5860*/  ISETP.GT.U32.AND P3, PT, R10, R7, PT ;  /* 0x000000070a00720c */ /* 0x000fe20003f64070 */
[--C-:B------:R-:W-:Y:S01]  /*5870*/  @!P2 IMAD.IADD R127, R127, 0x1, -R10.reuse ;  /* 0x000000017f7fa824 */ /* 0x100fe200078e0a0a */
[----:B------:R-:W-:Y:S01]  /*5880*/  ISETP.GE.AND P2, PT, R2, RZ, PT ;  /* 0x000000ff0200720c */ /* 0x000fe20003f46270 */
[----:B------:R-:W-:Y:S01]  /*5890*/  @!P0 IMAD.IADD R139, R139, 0x1, -R10 ;  /* 0x000000018b8b8824 */ /* 0x000fe200078e0a0a */
[----:B----4-:R-:W-:Y:S01]  /*58a0*/  ISETP.GE.AND P0, PT, R250, RZ, PT ;  /* 0x000000fffa00720c */ /* 0x010fe20003f06270 */
[----:B------:R1:W-:Y:S04]  /*58b0*/  STL [R1+0xa14], R2 ;  /* 0x000a140201007387 */ /* 0x0003e80000100800 */
[----:B------:R-:W4:Y:S02]  /*58c0*/  LDL R250, [R1+0x57c] ;  /* 0x00057c0001fa7983 */ /* 0x000f240000100800 */
[----:B------:R-:W-:Y:S01]  /*58d0*/  @!P5 IMAD.IADD R5, R5, 0x1, -R8 ;  /* 0x000000010505d824 */ /* 0x000fe200078e0a08 */
[----:B---3--:R-:W-:Y:S01]  /*58e0*/  ISETP.GE.AND P5, PT, R251, RZ, PT ;  /* 0x000000fffb00720c */ /* 0x008fe20003fa6270 */
[----:B------:R-:W-:Y:S01]  /*58f0*/  @!P3 IMAD.IADD R7, R7, 0x1, -R10 ;  /* 0x000000010707b824 */ /* 0x000fe200078e0a0a */
[----:B------:R-:W3:Y:S01]  /*5900*/  LDL R251, [R1+0x578] ;  /* 0x0005780001fb7983 */ /* 0x000ee20000100800 */
[----:B--2---:R-:W-:Y:S01]  /*5910*/  ISETP.GE.AND P3, PT, R252, RZ, PT ;  /* 0x000000fffc00720c */ /* 0x004fe20003f66270 */
[----:B------:R-:W-:Y:S01]  /*5920*/  @!P2 IMAD.MOV R46, RZ, RZ, -R46 ;  /* 0x000000ffff2ea224 */ /* 0x000fe200078e0a2e */
[----:B------:R-:W-:Y:S01]  /*5930*/  ISETP.GE.AND P2, PT, R6, RZ, PT ;  /* 0x000000ff0600720c */ /* 0x000fe20003f46270 */
[----:B------:R-:W2:Y:S01]  /*5940*/  LDL R252, [R1+0x574] ;  /* 0x0005740001fc7983 */ /* 0x000ea20000100800 */
[----:B------:R-:W-:Y:S01]  /*5950*/  @!P0 IMAD.MOV R48, RZ, RZ, -R48 ;  /* 0x000000ffff308224 */ /* 0x000fe200078e0a30 */
[----:B------:R-:W-:-:S02]  /*5960*/  ISETP.GE.AND P0, PT, R188, RZ, PT ;  /* 0x000000ffbc00720c */ /* 0x000fc40003f06270 */
[----:B------:R-:W2:Y:S04]  /*5970*/  LDL R6, [R1+0x570] ;  /* 0x0005700001067983 */ /* 0x000ea80000100800 */
[----:B------:R-:W2:Y:S01]  /*5980*/  LDL R188, [R1+0x56c] ;  /* 0x00056c0001bc7983 */ /* 0x000ea20000100800 */
[C---:B------:R-:W-:Y:S01]  /*5990*/  ISETP.GT.U32.AND P1, PT, R10.reuse, R19, PT ;  /* 0x000000130a00720c */ /* 0x040fe20003f24070 */
[----:B------:R-:W-:Y:S01]  /*59a0*/  IMAD.MOV R137, RZ, RZ, -R137 ;  /* 0x000000ffff897224 */ /* 0x000fe200078e0a89 */
[C---:B------:R-:W-:Y:S01]  /*59b0*/  ISETP.GT.U32.AND P4, PT, R10.reuse, R107, PT ;  /* 0x0000006b0a00720c */ /* 0x040fe20003f84070 */
[----:B-1----:R-:W2:Y:S10]  /*59c0*/  LDL R2, [R1+0x53c] ;  /* 0x00053c0001027983 */ /* 0x002eb40000100800 */
[----:B------:R-:W-:Y:S01]  /*59d0*/  @!P1 IMAD.IADD R19, R19, 0x1, -R10 ;  /* 0x0000000113139824 */ /* 0x000fe200078e0a0a */
[----:B------:R-:W-:-:S13]  /*59e0*/  ISETP.GT.U32.AND P1, PT, R10, R47, PT ;  /* 0x0000002f0a00720c */ /* 0x000fda0003f24070 */
[----:B------:R-:W-:Y:S01]  /*59f0*/  @!P1 IMAD.IADD R47, R47, 0x1, -R10 ;  /* 0x000000012f2f9824 */ /* 0x000fe200078e0a0a */
[----:B------:R-:W-:-:S13]  /*5a00*/  ISETP.GT.U32.AND P1, PT, R10, R75, PT ;  /* 0x0000004b0a00720c */ /* 0x000fda0003f24070 */
[----:B------:R-:W-:Y:S01]  /*5a10*/  @!P1 IMAD.IADD R75, R75, 0x1, -R10 ;  /* 0x000000014b4b9824 */ /* 0x000fe200078e0a0a */
[----:B------:R-:W-:-:S13]  /*5a20*/  ISETP.GT.U32.AND P1, PT, R10, R51, PT ;  /* 0x000000330a00720c */ /* 0x000fda0003f24070 */
[----:B------:R-:W-:Y:S01]  /*5a30*/  @!P1 IMAD.IADD R51, R51, 0x1, -R10 ;  /* 0x0000000133339824 */ /* 0x000fe200078e0a0a */
[C---:B------:R-:W-:Y:S01]  /*5a40*/  ISETP.GT.U32.AND P1, PT, R10.reuse, R75, PT ;  /* 0x0000004b0a00720c */ /* 0x040fe20003f24070 */
[----:B------:R-:W-:-:S12]  /*5a50*/  IMAD R131, R10, R137, R131 ;  /* 0x000000890a837224 */ /* 0x000fd800078e0283 */
[----:B------:R-:W-:Y:S01]  /*5a60*/  @!P1 IMAD.IADD R75, R75, 0x1, -R10 ;  /* 0x000000014b4b9824 */ /* 0x000fe200078e0a0a */
[----:B------:R-:W-:-:S13]  /*5a70*/  ISETP.GT.U32.AND P1, PT, R10, R103, PT ;  /* 0x000000670a00720c */ /* 0x000fda0003f24070 */
[--C-:B------:R-:W-:Y:S01]  /*5a80*/  @!P1 IMAD.IADD R103, R103, 0x1, -R10.reuse ;  /* 0x0000000167679824 */ /* 0x100fe200078e0a0a */
[----:B------:R-:W-:Y:S01]  /*5a90*/  ISETP.GT.U32.AND P1, PT, R10, R131, PT ;  /* 0x000000830a00720c */ /* 0x000fe20003f24070 */
[----:B------:R-:W-:-:S12]  /*5aa0*/  @!P4 IMAD.IADD R107, R107, 0x1, -R10 ;  /* 0x000000016b6bc824 */ /* 0x000fd800078e0a0a */
[----:B------:R-:W-:-:S05]  /*5ab0*/  @!P1 IMAD.IADD R131, R131, 0x1, -R10 ;  /* 0x0000000183839824 */ /* 0x000fca00078e0a0a */
[----:B------:R-:W-:Y:S01]  /*5ac0*/  ISETP.GT.U32.AND P4, PT, R10, R131, PT ;  /* 0x000000830a00720c */ /* 0x000fe20003f84070 */
[----:B------:R-:W-:-:S12]  /*5ad0*/  @!P5 IMAD.MOV R49, RZ, RZ, -R49 ;  /* 0x000000ffff31d224 */ /* 0x000fd800078e0a31 */
[----:B------:R-:W-:Y:S01]  /*5ae0*/  @!P4 IMAD.IADD R131, R131, 0x1, -R10 ;  /* 0x000000018383c824 */ /* 0x000fe200078e0a0a */
[----:B------:R-:W-:Y:S01]  /*5af0*/  ISETP.GE.AND P5, PT, R0, RZ, PT ;  /* 0x000000ff0000720c */ /* 0x000fe20003fa6270 */
[----:B------:R-:W-:Y:S01]  /*5b00*/  @!P3 IMAD.MOV R52, RZ, RZ, -R52 ;  /* 0x000000ffff34b224 */ /* 0x000fe200078e0a34 */
[----:B------:R-:W2:Y:S01]  /*5b10*/  LDL R0, [R1+0x568] ;  /* 0x0005680001007983 */ /* 0x000ea20000100800 */
[----:B------:R-:W-:-:S03]  /*5b20*/  ISETP.GE.AND P3, PT, R249, RZ, PT ;  /* 0x000000fff900720c */ /* 0x000fc60003f66270 */
[----:B------:R-:W2:Y:S01]  /*5b30*/  LDL R249, [R1+0x55c] ;  /* 0x00055c0001f97983 */ /* 0x000ea20000100800 */
[----:B------:R-:W-:Y:S02]  /*5b40*/  @!P2 IMAD.MOV R53, RZ, RZ, -R53 ;  /* 0x000000ffff35a224 */ /* 0x000fe400078e0a35 */
[----:B------:R-:W-:-:S04]  /*5b50*/  @!P0 IMAD.MOV R54, RZ, RZ, -R54 ;  /* 0x000000ffff368224 */ /* 0x000fc800078e0a36 */
[----:B------:R-:W-:-:S03]  /*5b60*/  @!P5 IMAD.MOV R56, RZ, RZ, -R56 ;  /* 0x000000ffff38d224 */ /* 0x000fc600078e0a38 */
[----:B------:R-:W-:Y:S01]  /*5b70*/  @!P3 IMAD.MOV R58, RZ, RZ, -R58 ;  /* 0x000000ffff3ab224 */ /* 0x000fe200078e0a3a */
[----:B------:R-:W-:Y:S02]  /*5b80*/  ISETP.GE.AND P4, PT, R4, RZ, PT ;  /* 0x000000ff0400720c */ /* 0x000fe40003f86270 */
[----:B------:R-:W2:Y:S11]  /*5b90*/  LDL R4, [R1+0x564] ;  /* 0x0005640001047983 */ /* 0x000eb60000100800 */
[----:B------:R-:W-:Y:S01]  /*5ba0*/  @!P4 IMAD.MOV R50, RZ, RZ, -R50 ;  /* 0x000000ffff32c224 */ /* 0x000fe200078e0a32 */
[----:B------:R-:W-:-:S02]  /*5bb0*/  ISETP.GE.AND P4, PT, R11, RZ, PT ;  /* 0x000000ff0b00720c */ /* 0x000fc40003f86270 */
[----:B------:R-:W2:Y:S01]  /*5bc0*/  LDL R11, [R1+0x560] ;  /* 0x00056000010b7983 */ /* 0x000ea20000100800 */
[----:B----4-:R-:W-:Y:S02]  /*5bd0*/  ISETP.GE.AND P2, PT, R250, RZ, PT ;  /* 0x000000fffa00720c */ /* 0x010fe40003f46270 */
[----:B---3--:R-:W-:Y:S01]  /*5be0*/  ISETP.GE.AND P0, PT, R251, RZ, PT ;  /* 0x000000fffb00720c */ /* 0x008fe20003f06270 */
[----:B------:R-:W3:Y:S01]  /*5bf0*/  LDL R250, [R1+0x558] ;  /* 0x0005580001fa7983 */ /* 0x000ee20000100800 */
[----:B--2---:R-:W-:-:S03]  /*5c00*/  ISETP.GE.AND P5, PT, R252, RZ, PT ;  /* 0x000000fffc00720c */ /* 0x004fc60003fa6270 */
[----:B------:R-:W2:Y:S03]  /*5c10*/  LDL R251, [R1+0x554] ;  /* 0x0005540001fb7983 */ /* 0x000ea60000100800 */
[----:B------:R-:W-:Y:S01]  /*5c20*/  @!P4 IMAD.MOV R57, RZ, RZ, -R57 ;  /* 0x000000ffff39c224 */ /* 0x000fe200078e0a39 */
[----:B------:R-:W-:Y:S01]  /*5c30*/  ISETP.GE.AND P4, PT, R6, RZ, PT ;  /* 0x000000ff0600720c */ /* 0x000fe20003f86270 */
[----:B------:R-:W4:Y:S01]  /*5c40*/  LDL R252, [R1+0x550] ;  /* 0x0005500001fc7983 */ /* 0x000f220000100800 */
[----:B------:R-:W-:-:S03]  /*5c50*/  ISETP.GE.AND P3, PT, R188, RZ, PT ;  /* 0x000000ffbc00720c */ /* 0x000fc60003f66270 */
[----:B------:R-:W4:Y:S04]  /*5c60*/  LDL R6, [R1+0x54c] ;  /* 0x00054c0001067983 */ /* 0x000f280000100800 */
[----:B------:R-:W4:Y:S01]  /*5c70*/  LDL R188, [R1+0x548] ;  /* 0x0005480001bc7983 */ /* 0x000f220000100800 */
[C---:B------:R-:W-:Y:S02]  /*5c80*/  ISETP.GT.U32.AND P6, PT, R10.reuse, R103, PT ;  /* 0x000000670a00720c */ /* 0x040fe40003fc4070 */
[----:B------:R-:W-:Y:S01]  /*5c90*/  ISETP.GT.U32.AND P1, PT, R10, R111, PT ;  /* 0x0000006f0a00720c */ /* 0x000fe20003f24070 */
[----:B------:R-:W-:Y:S02]  /*5ca0*/  @!P2 IMAD.MOV R60, RZ, RZ, -R60 ;  /* 0x000000ffff3ca224 */ /* 0x000fe400078e0a3c */
[----:B------:R-:W-:-:S02]  /*5cb0*/  @!P0 IMAD.MOV R61, RZ, RZ, -R61 ;  /* 0x000000ffff3d8224 */ /* 0x000fc400078e0a3d */
[----:B------:R-:W-:-:S06]  /*5cc0*/  @!P5 IMAD.MOV R62, RZ, RZ, -R62 ;  /* 0x000000ffff3ed224 */ /* 0x000fcc00078e0a3e */
[--C-:B------:R-:W-:Y:S01]  /*5cd0*/  @!P6 IMAD.IADD R103, R103, 0x1, -R10.reuse ;  /* 0x000000016767e824 */ /* 0x100fe200078e0a0a */
[C---:B------:R-:W-:Y:S01]  /*5ce0*/  ISETP.GT.U32.AND P6, PT, R10.reuse, R143, PT ;  /* 0x0000008f0a00720c */ /* 0x040fe20003fc4070 */
[----:B------:R-:W-:Y:S01]  /*5cf0*/  @!P1 IMAD.IADD R111, R111, 0x1, -R10 ;  /* 0x000000016f6f9824 */ /* 0x000fe200078e0a0a */
[----:B------:R-:W-:Y:S01]  /*5d00*/  ISETP.GT.U32.AND P1, PT, R10, R135, PT ;  /* 0x000000870a00720c */ /* 0x000fe20003f24070 */
[----:B------:R-:W-:Y:S02]  /*5d10*/  @!P4 IMAD.MOV R64, RZ, RZ, -R64 ;  /* 0x000000ffff40c224 */ /* 0x000fe400078e0a40 */
[----:B------:R-:W-:-:S08]  /*5d20*/  @!P3 IMAD.MOV R65, RZ, RZ, -R65 ;  /* 0x000000ffff41b224 */ /* 0x000fd000078e0a41 */
[--C-:B------:R-:W-:Y:S02]  /*5d30*/  @!P6 IMAD.IADD R143, R143, 0x1, -R10.reuse ;  /* 0x000000018f8fe824 */ /* 0x100fe400078e0a0a */
[----:B------:R-:W-:Y:S02]  /*5d40*/  @!P1 IMAD.IADD R135, R135, 0x1, -R10 ;  /* 0x0000000187879824 */ /* 0x000fe400078e0a0a */
[----:B------:R-:W4:Y:S01]  /*5d50*/  LDL R10, [R1+0x540] ;  /* 0x00054000010a7983 */ /* 0x000f220000100800 */
[----:B------:R-:W-:-:S03]  /*5d60*/  ISETP.GE.AND P2, PT, R0, RZ, PT ;  /* 0x000000ff0000720c */ /* 0x000fc60003f46270 */
[----:B------:R-:W4:Y:S01]  /*5d70*/  LDL R0, [R1+0x544] ;  /* 0x0005440001007983 */ /* 0x000f220000100800 */
[----:B------:R-:W-:-:S09]  /*5d80*/  ISETP.GE.AND P4, PT, R249, RZ, PT ;  /* 0x000000fff900720c */ /* 0x000fd20003f86270 */
[----:B------:R-:W-:-:S04]  /*5d90*/  @!P2 IMAD.MOV R66, RZ, RZ, -R66 ;  /* 0x000000ffff42a224 */ /* 0x000fc800078e0a42 */
[----:B------:R-:W-:Y:S01]  /*5da0*/  @!P4 IMAD.MOV R70, RZ, RZ, -R70 ;  /* 0x000000ffff46c224 */ /* 0x000fe200078e0a46 */
[----:B------:R-:W-:Y:S02]  /*5db0*/  ISETP.GE.AND P0, PT, R4, RZ, PT ;  /* 0x000000ff0400720c */ /* 0x000fe40003f06270 */
[----:B------:R-:W4:Y:S01]  /*5dc0*/  LDL R4, [R1+0x538] ;  /* 0x0005380001047983 */ /* 0x000f220000100800 */
[----:B------:R-:W-:-:S03]  /*5dd0*/  ISETP.GE.AND P5, PT, R11, RZ, PT ;  /* 0x000000ff0b00720c */ /* 0x000fc60003fa6270 */
[----:B------:R-:W4:Y:S07]  /*5de0*/  LDL R11, [R1+0x534] ;  /* 0x00053400010b7983 */ /* 0x000f2e0000100800 */
[----:B------:R-:W-:Y:S01]  /*5df0*/  @!P0 IMAD.MOV R68, RZ, RZ, -R68 ;  /* 0x000000ffff448224 */ /* 0x000fe200078e0a44 */
[----:B---3--:R-:W-:Y:S01]  /*5e00*/  ISETP.GE.AND P3, PT, R250, RZ, PT ;  /* 0x000000fffa00720c */ /* 0x008fe20003f66270 */
[----:B------:R-:W3:Y:S01]  /*5e10*/  LDL.LU R249, [R1+0xa34] ;  /* 0x000a340001f97983 */ /* 0x000ee20000300800 */
[----:B--2---:R-:W-:-:S03]  /*5e20*/  ISETP.GE.AND P2, PT, R251, RZ, PT ;  /* 0x000000fffb00720c */ /* 0x004fc60003f46270 */
[----:B------:R-:W2:Y:S01]  /*5e30*/  LDL.LU R250, [R1+0xa30] ;  /* 0x000a300001fa7983 */ /* 0x000ea20000300800 */
[----:B----4-:R-:W-:-:S03]  /*5e40*/  ISETP.GE.AND P0, PT, R252, RZ, PT ;  /* 0x000000fffc00720c */ /* 0x010fc60003f06270 */
[----:B------:R-:W4:Y:S01]  /*5e50*/  LDL.LU R251, [R1+0xa2c] ;  /* 0x000a2c0001fb7983 */ /* 0x000f220000300800 */
[----:B------:R-:W-:Y:S01]  /*5e60*/  @!P5 IMAD.MOV R69, RZ, RZ, -R69 ;  /* 0x000000ffff45d224 */ /* 0x000fe200078e0a45 */
[----:B------:R-:W-:Y:S02]  /*5e70*/  ISETP.GE.AND P5, PT, R6, RZ, PT ;  /* 0x000000ff0600720c */ /* 0x000fe40003fa6270 */
[----:B------:R-:W3:Y:S01]  /*5e80*/  LDL.LU R252, [R1+0xa28] ;  /* 0x000a280001fc7983 */ /* 0x000ee20000300800 */
[----:B------:R-:W-:-:S03]  /*5e90*/  ISETP.GE.AND P4, PT, R188, RZ, PT ;  /* 0x000000ffbc00720c */ /* 0x000fc60003f86270 */
[----:B------:R-:W2:Y:S04]  /*5ea0*/  LDL.LU R6, [R1+0xa24] ;  /* 0x000a240001067983 */ /* 0x000ea80000300800 */
[----:B------:R-:W4:Y:S01]  /*5eb0*/  LDL.LU R188, [R1+0xa20] ;  /* 0x000a200001bc7983 */ /* 0x000f220000300800 */
[----:B------:R-:W-:Y:S02]  /*5ec0*/  @!P3 IMAD.MOV R72, RZ, RZ, -R72 ;  /* 0x000000ffff48b224 */ /* 0x000fe400078e0a48 */
[----:B------:R-:W-:Y:S02]  /*5ed0*/  @!P2 IMAD.MOV R73, RZ, RZ, -R73 ;  /* 0x000000ffff49a224 */ /* 0x000fe400078e0a49 */
[----:B------:R-:W-:Y:S01]  /*5ee0*/  @!P0 IMAD.MOV R74, RZ, RZ, -R74 ;  /* 0x000000ffff4a8224 */ /* 0x000fe200078e0a4a */
[----:B------:R-:W-:Y:S01]  /*5ef0*/  ISETP.GE.AND P0, PT, R2, RZ, PT ;  /* 0x000000ff0200720c */ /* 0x000fe20003f06270 */
[----:B------:R-:W-:-:S02]  /*5f00*/  @!P5 IMAD.MOV R76, RZ, RZ, -R76 ;  /* 0x000000ffff4cd224 */ /* 0x000fc400078e0a4c */
[----:B------:R-:W-:Y:S01]  /*5f10*/  @!P4 IMAD.MOV R77, RZ, RZ, -R77 ;  /* 0x000000ffff4dc224 */ /* 0x000fe200078e0a4d */
[----:B------:R-:W-:-:S09]  /*5f20*/  ISETP.GE.AND P2, PT, R10, RZ, PT ;  /* 0x000000ff0a00720c */ /* 0x000fd20003f46270 */
[----:B------:R-:W-:-:S04]  /*5f30*/  @!P0 IMAD.MOV R81, RZ, RZ, -R81 ;  /* 0x000000ffff518224 */ /* 0x000fc800078e0a51 */
[----:B------:R-:W-:Y:S01]  /*5f40*/  @!P2 IMAD.MOV R80, RZ, RZ, -R80 ;  /* 0x000000ffff50a224 */ /* 0x000fe200078e0a50 */
[----:B------:R-:W-:-:S13]  /*5f50*/  ISETP.GE.AND P3, PT, R0, RZ, PT ;  /* 0x000000ff0000720c */ /* 0x000fda0003f66270 */
[----:B------:R-:W-:Y:S01]  /*5f60*/  @!P3 IMAD.MOV R78, RZ, RZ, -R78 ;  /* 0x000000ffff4eb224 */ /* 0x000fe200078e0a4e */
[----:B------:R-:W-:Y:S02]  /*5f70*/  ISETP.GE.AND P5, PT, R4, RZ, PT ;  /* 0x000000ff0400720c */ /* 0x000fe40003fa6270 */
[----:B------:R-:W-:Y:S02]  /*5f80*/  ISETP.GE.AND P4, PT, R11, RZ, PT ;  /* 0x000000ff0b00720c */ /* 0x000fe40003f86270 */
[----:B----4-:R-:W-:-:S09]  /*5f90*/  ISETP.GE.AND P3, PT, R188, RZ, PT ;  /* 0x000000ffbc00720c */ /* 0x010fd20003f66270 */
[----:B------:R-:W-:Y:S01]  /*5fa0*/  @!P5 IMAD.MOV R82, RZ, RZ, -R82 ;  /* 0x000000ffff52d224 */ /* 0x000fe200078e0a52 */
[----:B------:R-:W4:Y:S01]  /*5fb0*/  LDL.LU R188, [R1+0xa1c] ;  /* 0x000a1c0001bc7983 */ /* 0x000f220000300800 */
[----:B--2---:R-:W-:Y:S01]  /*5fc0*/  ISETP.GE.AND P2, PT, R6, RZ, PT ;  /* 0x000000ff0600720c */ /* 0x004fe20003f46270 */
[----:B------:R-:W1:Y:S01]  /*5fd0*/  LDC.64 R10, c[0x0][0x238] ;  /* 0x00008e00ff0a7b82 */ /* 0x000e620000000a00 */
[----:B---3--:R-:W-:Y:S01]  /*5fe0*/  ISETP.GE.AND P0, PT, R252, RZ, PT ;  /* 0x000000fffc00720c */ /* 0x008fe20003f06270 */
[----:B------:R-:W-:Y:S01]  /*5ff0*/  @!P4 IMAD.MOV R84, RZ, RZ, -R84 ;  /* 0x000000ffff54c224 */ /* 0x000fe200078e0a54 */
[----:B------:R-:W-:Y:S01]  /*6000*/  ISETP.GE.AND P5, PT, R251, RZ, PT ;  /* 0x000000fffb00720c */ /* 0x000fe20003fa6270 */
[----:B------:R-:W2:Y:S01]  /*6010*/  S2R R0, SR_TID.X ;  /* 0x0000000000007919 */ /* 0x000ea20000002100 */
[----:B------:R-:W-:Y:S02]  /*6020*/  ISETP.GE.AND P4, PT, R250, RZ, PT ;  /* 0x000000fffa00720c */ /* 0x000fe40003f86270 */
[----:B------:R-:W-:-:S02]  /*6030*/  LOP3.LUT R9, R9, 0x70, RZ, 0xc0, !PT ;  /* 0x0000007009097812 */ /* 0x000fc400078ec0ff */
[----:B------:R-:W-:Y:S01]  /*6040*/  LOP3.LUT R147, RZ, R189, RZ, 0x33, !PT ;  /* 0x000000bdff937212 */ /* 0x000fe200078e33ff */
[----:B------:R-:W-:Y:S01]  /*6050*/  @!P3 IMAD.MOV R85, RZ, RZ, -R85 ;  /* 0x000000ffff55b224 */ /* 0x000fe200078e0a55 */
[----:B------:R-:W-:Y:S01]  /*6060*/  ISETP.GE.AND P3, PT, R249, RZ, PT ;  /* 0x000000fff900720c */ /* 0x000fe20003f66270 */
        /* <DEDUP_REMOVED lines=8> */
[----:B------:R-:W-:Y:S01]  /*60f0*/  UIADD3 UR4, UR4, -0x40, URZ ;  /* 0xffffffc004047890 */ /* 0x000fe2000fffe03f */
[----:B------:R-:W-:Y:S01]  /*6100*/  ISETP.GE.AND P6, PT, R152, RZ, PT ;  /* 0x000000ff9800720c */ /* 0x000fe20003fc6270 */
[----:B------:R-:W3:Y:S02]  /*6110*/  LDL.LU R6, [R1+0xa18] ;  /* 0x000a180001067983 */ /* 0x000ee40000300800 */
        /* <DEDUP_REMOVED lines=9> */
[----:B------:R-:W-:-:S05]  /*61b0*/  ISETP.GE.AND P4, PT, R240, RZ, PT ;  /* 0x000000fff000720c */ /* 0x000fca0003f86270 */
        /* <DEDUP_REMOVED lines=160> */
[----:B------:R-:W-:-:S02]  /*6bc0*/  IMAD.IADD R3, R9, 0x1, R3 ;  /* 0x0000000109037824 */ /* 0x000fc400078e0203 */
[----:B------:R-:W2:Y:S02]  /*6bd0*/  LDC.64 R8, c[0x0][0x230] ;  /* 0x00008c00ff087b82 */ /* 0x000ea40000000a00 */
        /* <DEDUP_REMOVED lines=9> */
[----:B------:R-:W-:-:S05]  /*6c70*/  ISETP.NE.AND P1, PT, R189, RZ, PT ;  /* 0x000000ffbd00720c */ /* 0x000fca0003f25270 */
[----:B------:R-:W-:Y:S02]  /*6c80*/  @!P3 IMAD.MOV R135, RZ, RZ, -R135 ;  /* 0x000000ffff87b224 */ /* 0x000fe400078e0a87 */
[----:B------:R-:W-:Y:S02]  /*6c90*/  @!P2 IMAD.MOV R139, RZ, RZ, -R139 ;  /* 0x000000ffff8ba224 */ /* 0x000fe400078e0a8b */
[----:B------:R-:W-:Y:S02]  /*6ca0*/  @!P0 IMAD.MOV R143, RZ, RZ, -R143 ;  /* 0x000000ffff8f8224 */ /* 0x000fe400078e0a8f */
[----:B------:R-:W-:Y:S01]  /*6cb0*/  @!P5 IMAD.MOV R7, RZ, RZ, -R7 ;  /* 0x000000ffff07d224 */ /* 0x000fe200078e0a07 */
[C---:B------:R-:W-:Y:S02]  /*6cc0*/  SEL R46, R147.reuse, R46, !P1 ;  /* 0x0000002e932e7207 */ /* 0x040fe40004800000 */
[C---:B------:R-:W-:Y:S02]  /*6cd0*/  SEL R48, R147.reuse, R48, !P1 ;  /* 0x0000003093307207 */ /* 0x040fe40004800000 */
[----:B------:R-:W-:-:S02]  /*6ce0*/  SEL R49, R147, R49, !P1 ;  /* 0x0000003193317207 */ /* 0x000fc40004800000 */
[C---:B------:R-:W-:Y:S02]  /*6cf0*/  SEL R50, R147.reuse, R50, !P1 ;  /* 0x0000003293327207 */ /* 0x040fe40004800000 */
[----:B----4-:R-:W-:Y:S02]  /*6d00*/  ISETP.NE.AND P4, PT, R188, RZ, PT ;  /* 0x000000ffbc00720c */ /* 0x010fe40003f85270 */
[C---:B------:R-:W-:Y:S02]  /*6d10*/  SEL R52, R147.reuse, R52, !P1 ;  /* 0x0000003493347207 */ /* 0x040fe40004800000 */
[C---:B------:R-:W-:Y:S02]  /*6d20*/  SEL R53, R147.reuse, R53, !P1 ;  /* 0x0000003593357207 */ /* 0x040fe40004800000 */
[C---:B------:R-:W-:Y:S02]  /*6d30*/  SEL R54, R147.reuse, R54, !P1 ;  /* 0x0000003693367207 */ /* 0x040fe40004800000 */
[----:B------:R-:W-:-:S02]  /*6d40*/  SEL R56, R147, R56, !P1 ;  /* 0x0000003893387207 */ /* 0x000fc40004800000 */
[C---:B------:R-:W-:Y:S02]  /*6d50*/  SEL R57, R147.reuse, R57, !P1 ;  /* 0x0000003993397207 */ /* 0x040fe40004800000 */
[C---:B------:R-:W-:Y:S02]  /*6d60*/  SEL R58, R147.reuse, R58, !P1 ;  /* 0x0000003a933a7207 */ /* 0x040fe40004800000 */
        /* <DEDUP_REMOVED lines=117> */
[----:B------:R-:W-:Y:S01]  /*74c0*/  SEL R147, R147, R7, !P1 ;  /* 0x0000000793937207 */ /* 0x000fe20004800000 */
[----:B--2---:R-:W-:Y:S01]  /*74d0*/  VIADD R7, R8, 0x3f ;  /* 0x0000003f08077836 */ /* 0x004fe20000000000 */
[----:B------:R-:W-:Y:S01]  /*74e0*/  SHF.R.U32.HI R0, RZ, 0x6, R0 ;  /* 0x00000006ff007819 */ /* 0x000fe20000011600 */
[----:B------:R-:W-:Y:S01]  /*74f0*/  @!P6 IMAD.MOV R5, RZ, RZ, -R5 ;  /* 0x000000ffff05e224 */ /* 0x000fe200078e0a05 */
[----:B------:R-:W-:-:S02]  /*7500*/  @!P4 LOP3.LUT R5, RZ, R188, RZ, 0x33, !PT ;  /* 0x000000bcff05c212 */ /* 0x000fc400078e33ff */
[----:B------:R-:W-:Y:S02]  /*7510*/  ISETP.GE.AND P4, PT, R208, UR4, PT ;  /* 0x00000004d0007c0c */ /* 0x000fe4000bf86270 */
[C---:B------:R-:W-:Y:S02]  /*7520*/  ISETP.GT.AND P0, PT, R7.reuse, 0x3f, PT ;  /* 0x0000003f0700780c */ /* 0x040fe40003f04270 */
[----:B------:R-:W-:Y:S02]  /*7530*/  SGXT.U32 R0, R0, 0x1 ;  /* 0x000000010000781a */ /* 0x000fe40000000000 */
[----:B------:R-:W-:Y:S02]  /*7540*/  ISETP.GT.AND P1, PT, R7, 0x7f, PT ;  /* 0x0000007f0700780c */ /* 0x000fe40003f24270 */
[----:B------:R-:W-:Y:S01]  /*7550*/  SEL R8, RZ, 0x4, P4 ;  /* 0x00000004ff087807 */ /* 0x000fe20002000000 */
[----:B------:R-:W-:Y:S01]  /*7560*/  IMAD R2, R5, R9, RZ ;  /* 0x0000000905027224 */ /* 0x000fe200078e02ff */
[----:B------:R-:W-:Y:S01]  /*7570*/  ISETP.GE.AND P3, PT, R208, UR6, PT ;  /* 0x00000006d0007c0c */ /* 0x000fe2000bf66270 */
[----:B------:R-:W-:Y:S01]  /*7580*/  ULDC.64 UR6, c[0x0][0x210] ;  /* 0x0000840000067ab9 */ /* 0x000fe20000000a00 */
[----:B------:R-:W-:-:S02]  /*7590*/  SEL R202, RZ, 0x4, !P0 ;  /* 0x00000004ffca7807 */ /* 0x000fc40004000000 */
[----:B------:R-:W-:Y:S01]  /*75a0*/  ISETP.GE.AND P2, PT, R0, UR5, PT ;  /* 0x0000000500007c0c */ /* 0x000fe2000bf46270 */
[----:B------:R-:W-:Y:S01]  /*75b0*/  STL.64 [R1+0x808], R188 ;  /* 0x000808bc01007387 */ /* 0x000fe20000100a00 */
[----:B------:R-:W-:Y:S01]  /*75c0*/  SEL R8, R8, RZ, P1 ;  /* 0x000000ff08087207 */ /* 0x000fe20000800000 */
[----:B------:R-:W-:Y:S01]  /*75d0*/  ULDC UR5, c[0x0][0x230] ;  /* 0x00008c0000057ab9 */ /* 0x000fe20000000800 */
[C---:B------:R-:W-:Y:S02]  /*75e0*/  SEL R5, R202.reuse, RZ, !P3 ;  /* 0x000000ffca057207 */ /* 0x040fe40005800000 */
[----:B------:R-:W-:Y:S02]  /*75f0*/  SEL R244, R202, RZ, !P2 ;  /* 0x000000ffcaf47207 */ /* 0x000fe40005000000 */
[----:B------:R-:W-:Y:S02]  /*7600*/  LEA R242, P3, R2, UR6, 0x2 ;  /* 0x0000000602f27c11 */ /* 0x000fe4000f8610ff */
[----:B------:R-:W-:Y:S01]  /*7610*/  ISETP.NE.U32.AND P2, PT, R8, RZ, PT ;  /* 0x000000ff0800720c */ /* 0x000fe20003f45070 */
[----:B-1----:R-:W-:Y:S01]  /*7620*/  IMAD R8, R208, R11, RZ ;  /* 0x0000000bd0087224 */ /* 0x002fe200078e02ff */
[----:B------:R-:W-:-:S02]  /*7630*/  ISETP.NE.U32.AND P0, PT, R5, RZ, PT ;  /* 0x000000ff0500720c */ /* 0x000fc40003f05070 */
[----:B------:R-:W-:Y:S01]  /*7640*/  LEA.HI.X.SX32 R5, R2, UR7, 0x2, P3 ;  /* 0x0000000702057c11 */ /* 0x000fe200098f16ff */
[----:B------:R-:W-:Y:S01]  /*7650*/  ULDC.64 UR6, c[0x0][0x218] ;  /* 0x0000860000067ab9 */ /* 0x000fe20000000a00 */
[----:B------:R-:W-:Y:S02]  /*7660*/  LOP3.LUT R212, R0, 0x2, RZ, 0xfc, !PT ;  /* 0x0000000200d47812 */ /* 0x000fe400078efcff */
[----:B------:R-:W-:Y:S02]  /*7670*/  LEA R9, P3, R8, UR6, 0x2 ;  /* 0x0000000608097c11 */ /* 0x000fe4000f8610ff */
[C---:B------:R-:W-:Y:S02]  /*7680*/  LOP3.LUT R171, R0.reuse, 0x20, RZ, 0xfc, !PT ;  /* 0x0000002000ab7812 */ /* 0x040fe400078efcff */
[C---:B------:R-:W-:Y:S02]  /*7690*/  LOP3.LUT R170, R0.reuse, 0x22, RZ, 0xfc, !PT ;  /* 0x0000002200aa7812 */ /* 0x040fe400078efcff */
[----:B------:R-:W-:-:S02]  /*76a0*/  LOP3.LUT R169, R0, 0x4, RZ, 0xfc, !PT ;  /* 0x0000000400a97812 */ /* 0x000fc400078efcff */
[C---:B------:R-:W-:Y:S02]  /*76b0*/  LOP3.LUT R168, R0.reuse, 0x6, RZ, 0xfc, !PT ;  /* 0x0000000600a87812 */ /* 0x040fe400078efcff */
[C---:B------:R-:W-:Y:S02]  /*76c0*/  LOP3.LUT R167, R0.reuse, 0x24, RZ, 0xfc, !PT ;  /* 0x0000002400a77812 */ /* 0x040fe400078efcff */
[C---:B------:R-:W-:Y:S02]  /*76d0*/  LOP3.LUT R166, R0.reuse, 0x26, RZ, 0xfc, !PT ;  /* 0x0000002600a67812 */ /* 0x040fe400078efcff */
[C---:B------:R-:W-:Y:S02]  /*76e0*/  LOP3.LUT R165, R0.reuse, 0x8, RZ, 0xfc, !PT ;  /* 0x0000000800a57812 */ /* 0x040fe400078efcff */
[----:B------:R-:W-:Y:S01]  /*76f0*/  LOP3.LUT R164, R0, 0xa, RZ, 0xfc, !PT ;  /* 0x0000000a00a47812 */ /* 0x000fe200078efcff */
[----:B------:R1:W-:Y:S01]  /*7700*/  STL [R1+0x2b4], R2 ;  /* 0x0002b40201007387 */ /* 0x0003e20000100800 */
[----:B------:R-:W-:Y:S01]  /*7710*/  LEA.HI.X.SX32 R11, R8, UR7, 0x2, P3 ;  /* 0x00000007080b7c11 */ /* 0x000fe200098f16ff */
[----:B------:R-:W-:Y:S01]  /*7720*/  ULDC UR6, c[0x0][0x230] ;  /* 0x00008c0000067ab9 */ /* 0x000fe20000000800 */
[----:B------:R-:W-:-:S02]  /*7730*/  ISETP.GE.AND P3, PT, R212, UR8, PT ;  /* 0x00000008d4007c0c */ /* 0x000fc4000bf66270 */
[----:B------:R-:W-:Y:S02]  /*7740*/  ISETP.GE.AND P4, PT, R171, UR23, PT ;  /* 0x00000017ab007c0c */ /* 0x000fe4000bf86270 */
[C---:B------:R-:W-:Y:S02]  /*7750*/  SEL R137, R202.reuse, RZ, !P3 ;  /* 0x000000ffca897207 */ /* 0x040fe40005800000 */
[----:B------:R-:W-:Y:S02]  /*7760*/  SEL R179, R202, RZ, !P4 ;  /* 0x000000ffcab37207 */ /* 0x000fe40006000000 */
[----:B------:R-:W-:Y:S02]  /*7770*/  ISETP.GE.AND P3, PT, R170, UR24, PT ;  /* 0x00000018aa007c0c */ /* 0x000fe4000bf66270 */
[----:B------:R-:W-:Y:S02]  /*7780*/  ISETP.GE.AND P4, PT, R169, UR9, PT ;  /* 0x00000009a9007c0c */ /* 0x000fe4000bf86270 */
[----:B------:R-:W-:-:S02]  /*7790*/  SEL R178, R202, RZ, !P3 ;  /* 0x000000ffcab27207 */ /* 0x000fc40005800000 */
[----:B------:R-:W-:Y:S02]  /*77a0*/  SEL R248, R202, RZ, !P4 ;  /* 0x000000ffcaf87207 */ /* 0x000fe40006000000 */
[----:B------:R-:W-:Y:S02]  /*77b0*/  ISETP.GE.AND P3, PT, R168, UR10, PT ;  /* 0x0000000aa8007c0c */ /* 0x000fe4000bf66270 */
[----:B------:R-:W-:Y:S02]  /*77c0*/  ISETP.GE.AND P4, PT, R167, UR25, PT ;  /* 0x00000019a7007c0c */ /* 0x000fe4000bf86270 */
[C---:B------:R-:W-:Y:S02]  /*77d0*/  SEL R247, R202.reuse, RZ, !P3 ;  /* 0x000000ffcaf77207 */ /* 0x040fe40005800000 */
[----:B------:R-:W-:Y:S02]  /*77e0*/  SEL R246, R202, RZ, !P4 ;  /* 0x000000ffcaf67207 */ /* 0x000fe40006000000 */
[----:B------:R-:W-:-:S02]  /*77f0*/  ISETP.GE.AND P3, PT, R166, UR26, PT ;  /* 0x0000001aa6007c0c */ /* 0x000fc4000bf66270 */
[----:B------:R-:W-:Y:S02]  /*7800*/  ISETP.GE.AND P4, PT, R165, UR11, PT ;  /* 0x0000000ba5007c0c */ /* 0x000fe4000bf86270 */
[----:B------:R-:W-:Y:S02]  /*7810*/  LOP3.LUT R163, R0, 0x28, RZ, 0xfc, !PT ;  /* 0x0000002800a37812 */ /* 0x000fe400078efcff */
[C---:B------:R-:W-:Y:S02]  /*7820*/  SEL R245, R202.reuse, RZ, !P3 ;  /* 0x000000ffcaf57207 */ /* 0x040fe40005800000 */
[----:B-1----:R-:W-:Y:S02]  /*7830*/  SEL R2, R202, RZ, !P4 ;  /* 0x000000ffca027207 */ /* 0x002fe40006000000 */
[----:B------:R-:W-:Y:S02]  /*7840*/  ISETP.GE.AND P3, PT, R164, UR12, PT ;  /* 0x0000000ca4007c0c */ /* 0x000fe4000bf66270 */
[----:B------:R-:W-:Y:S01]  /*7850*/  ISETP.GE.AND P4, PT, R163, UR27, PT ;  /* 0x0000001ba3007c0c */ /* 0x000fe2000bf86270 */
[----:B------:R-:W-:Y:S01]  /*7860*/  STL [R1+0x830], R8 ;  /* 0x0008300801007387 */ /* 0x000fe20000100800 */
[----:B------:R-:W-:-:S02]  /*7870*/  LOP3.LUT R162, R0, 0x2a, RZ, 0xfc, !PT ;  /* 0x0000002a00a27812 */ /* 0x000fc400078efcff */
[----:B------:R-:W-:Y:S01]  /*7880*/  LOP3.LUT R161, R0, 0xc, RZ, 0xfc, !PT ;  /* 0x0000000c00a17812 */ /* 0x000fe200078efcff */
[----:B------:R1:W-:Y:S01]  /*7890*/  STL [R1+0x170], R2 ;  /* 0x0001700201007387 */ /* 0x0003e20000100800 */
[----:B------:R-:W-:Y:S02]  /*78a0*/  SEL R4, R202, RZ, !P3 ;  /* 0x000000ffca047207 */ /* 0x000fe40005800000 */
[----:B------:R-:W-:Y:S02]  /*78b0*/  ISETP.GE.AND P3, PT, R162, UR28, PT ;  /* 0x0000001ca2007c0c */ /* 0x000fe4000bf66270 */
[----:B------:R-:W-:Y:S01]  /*78c0*/  LOP3.LUT R160, R0, 0xe, RZ, 0xfc, !PT ;  /* 0x0000000e00a07812 */ /* 0x000fe200078efcff */
[----:B------:R-:W-:Y:S01]  /*78d0*/  STL [R1+0x16c], R4 ;  /* 0x00016c0401007387 */ /* 0x000fe20000100800 */
[----:B-1----:R-:W-:Y:S02]  /*78e0*/  SEL R2, R202, RZ, !P4 ;  /* 0x000000ffca027207 */ /* 0x002fe40006000000 */
[----:B------:R-:W-:-:S02]  /*78f0*/  ISETP.GE.AND P4, PT, R161, UR13, PT ;  /* 0x0000000da1007c0c */ /* 0x000fc4000bf86270 */
[----:B------:R-:W-:Y:S01]  /*7900*/  LOP3.LUT R159, R0, 0x2c, RZ, 0xfc, !PT ;  /* 0x0000002c009f7812 */ /* 0x000fe200078efcff */
[----:B------:R1:W-:Y:S01]  /*7910*/  STL [R1+0x168], R2 ;  /* 0x0001680201007387 */ /* 0x0003e20000100800 */
[----:B------:R-:W-:Y:S02]  /*7920*/  SEL R249, R202, RZ, !P3 ;  /* 0x000000ffcaf97207 */ /* 0x000fe40005800000 */
[----:B------:R-:W-:Y:S02]  /*7930*/  ISETP.GE.AND P3, PT, R160, UR14, PT ;  /* 0x0000000ea0007c0c */ /* 0x000fe4000bf66270 */
[----:B------:R-:W-:Y:S02]  /*7940*/  LOP3.LUT R158, R0, 0x2e, RZ, 0xfc, !PT ;  /* 0x0000002e009e7812 */ /* 0x000fe400078efcff */
[----:B-1----:R-:W-:Y:S02]  /*7950*/  SEL R2, R202, RZ, !P4 ;  /* 0x000000ffca027207 */ /* 0x002fe40006000000 */
[----:B------:R-:W-:-:S02]  /*7960*/  ISETP.GE.AND P4, PT, R159, UR29, PT ;  /* 0x0000001d9f007c0c */ /* 0x000fc4000bf86270 */
[----:B------:R-:W-:Y:S01]  /*7970*/  LOP3.LUT R157, R0, 0x10, RZ, 0xfc, !PT ;  /* 0x00000010009d7812 */ /* 0x000fe200078efcff */
[----:B------:R1:W-:Y:S01]  /*7980*/  STL [R1+0x180], R2 ;  /* 0x0001800201007387 */ /* 0x0003e20000100800 */
[----:B------:R-:W-:Y:S02]  /*7990*/  SEL R4, R202, RZ, !P3 ;  /* 0x000000ffca047207 */ /* 0x000fe40005800000 */
[----:B------:R-:W-:Y:S02]  /*79a0*/  ISETP.GE.AND P3, PT, R158, UR30, PT ;  /* 0x0000001e9e007c0c */ /* 0x000fe4000bf66270 */
[----:B------:R-:W-:Y:S01]  /*79b0*/  LOP3.LUT R156, R0, 0x12, RZ, 0xfc, !PT ;  /* 0x00000012009c7812 */ /* 0x000fe200078efcff */
[----:B------:R2:W-:Y:S01]  /*79c0*/  STL [R1+0x17c], R4 ;  /* 0x00017c0401007387 */ /* 0x0005e20000100800 */
[----:B-1----:R-:W-:Y:S02]  /*79d0*/  SEL R2, R202, RZ, !P4 ;  /* 0x000000ffca027207 */ /* 0x002fe40006000000 */
[----:B------:R-:W-:-:S02]  /*79e0*/  ISETP.GE.AND P4, PT, R157, UR15, PT ;  /* 0x0000000f9d007c0c */ /* 0x000fc4000bf86270 */
[----:B------:R-:W-:Y:S01]  /*79f0*/  LOP3.LUT R155, R0, 0x30, RZ, 0xfc, !PT ;  /* 0x00000030009b7812 */ /* 0x000fe200078efcff */
[----:B------:R1:W-:Y:S01]  /*7a00*/  STL [R1+0x178], R2 ;  /* 0x0001780201007387 */ /* 0x0003e20000100800 */
[----:B--2---:R-:W-:Y:S02]  /*7a10*/  SEL R4, R202, RZ, !P3 ;  /* 0x000000ffca047207 */ /* 0x004fe40005800000 */
        /* <DEDUP_REMOVED lines=25> */
[C---:B------:R-:W-:Y:S01]  /*7bb0*/  LOP3.LUT R189, R0.reuse, 0x1a, RZ, 0xfc, !PT ;  /* 0x0000001a00bd7812 */ /* 0x040fe200078efcff */
[----:B------:R2:W-:Y:S01]  /*7bc0*/  STL [R1+0x19c], R4 ;  /* 0x00019c0401007387 */ /* 0x0005e20000100800 */
[----:B------:R-:W-:Y:S02]  /*7bd0*/  LOP3.LUT R188, R0, 0x38, RZ, 0xfc, !PT ;  /* 0x0000003800bc7812 */ /* 0x000fe400078efcff */
[----:B-1----:R-:W-:-:S02]  /*7be0*/  SEL R2, R202, RZ, !P4 ;  /* 0x000000ffca027207 */ /* 0x002fc40006000000 */
[----:B------:R-:W-:-:S03]  /*7bf0*/  ISETP.GE.AND P4, PT, R209, UR19, PT ;  /* 0x00000013d1007c0c */ /* 0x000fc6000bf86270 */
[----:B------:R1:W-:Y:S01]  /*7c00*/  STL [R1+0x198], R2 ;  /* 0x0001980201007387 */ /* 0x0003e20000100800 */
[----:B--2---:R-:W-:Y:S02]  /*7c10*/  SEL R4, R202, RZ, !P3 ;  /* 0x000000ffca047207 */ /* 0x004fe40005800000 */
[----:B------:R-:W-:Y:S02]  /*7c20*/  ISETP.GE.AND P3, PT, R189, UR20, PT ;  /* 0x00000014bd007c0c */ /* 0x000fe4000bf66270 */
[----:B------:R-:W-:Y:S01]  /*7c30*/  LOP3.LUT R8, R0, 0x3a, RZ, 0xfc, !PT ;  /* 0x0000003a00087812 */ /* 0x000fe200078efcff */
[----:B------:R2:W-:Y:S01]  /*7c40*/  STL [R1+0x194], R4 ;  /* 0x0001940401007387 */ /* 0x0005e20000100800 */
[----:B-1----:R-:W-:Y:S02]  /*7c50*/  SEL R2, R202, RZ, !P4 ;  /* 0x000000ffca027207 */ /* 0x002fe40006000000 */
[----:B------:R-:W-:Y:S02]  /*7c60*/  ISETP.GE.AND P4, PT, R188, UR35, PT ;  /* 0x00000023bc007c0c */ /* 0x000fe4000bf86270 */
[----:B------:R-:W-:-:S02]  /*7c70*/  LOP3.LUT R207, R0, 0x1c, RZ, 0xfc, !PT ;  /* 0x0000001c00cf7812 */ /* 0x000fc400078efcff */
[C---:B------:R-:W-:Y:S02]  /*7c80*/  SEL R172, R202.reuse, RZ, !P3 ;  /* 0x000000ffcaac7207 */ /* 0x040fe40005800000 */
[----:B--2---:R-:W-:Y:S02]  /*7c90*/  SEL R4, R202, RZ, !P4 ;  /* 0x000000ffca047207 */ /* 0x004fe40006000000 */
[----:B------:R-:W-:Y:S01]  /*7ca0*/  ISETP.GE.AND P3, PT, R8, UR36, PT ;  /* 0x0000002408007c0c */ /* 0x000fe2000bf66270 */
[----:B------:R1:W-:Y:S01]  /*7cb0*/  STL [R1+0x1ac], R172 ;  /* 0x0001acac01007387 */ /* 0x0003e20000100800 */
[C---:B------:R-:W-:Y:S02]  /*7cc0*/  LOP3.LUT R206, R0.reuse, 0x1e, RZ, 0xfc, !PT ;  /* 0x0000001e00ce7812 */ /* 0x040fe400078efcff */
[----:B------:R-:W-:Y:S01]  /*7cd0*/  ISETP.GE.AND P4, PT, R207, UR21, PT ;  /* 0x00000015cf007c0c */ /* 0x000fe2000bf86270 */
[----:B------:R2:W-:Y:S01]  /*7ce0*/  STL [R1+0x1a8], R4 ;  /* 0x0001a80401007387 */ /* 0x0005e20000100800 */
[----:B------:R-:W-:-:S02]  /*7cf0*/  LOP3.LUT R205, R0, 0x3c, RZ, 0xfc, !PT ;  /* 0x0000003c00cd7812 */ /* 0x000fc400078efcff */
[C---:B-1----:R-:W-:Y:S02]  /*7d00*/  SEL R172, R202.reuse, RZ, !P4 ;  /* 0x000000ffcaac7207 */ /* 0x042fe40006000000 */
[----:B--2---:R-:W-:Y:S02]  /*7d10*/  SEL R4, R202, RZ, !P3 ;  /* 0x000000ffca047207 */ /* 0x004fe40005800000 */
[----:B------:R-:W-:Y:S02]  /*7d20*/  ISETP.GE.AND P3, PT, R206, UR22, PT ;  /* 0x00000016ce007c0c */ /* 0x000fe4000bf66270 */
[----:B------:R-:W-:Y:S01]  /*7d30*/  ISETP.GE.AND P4, PT, R205, UR6, PT ;  /* 0x00000006cd007c0c */ /* 0x000fe2000bf86270 */
[----:B------:R1:W-:Y:S01]  /*7d40*/  STL [R1+0x1c0], R172 ;  /* 0x0001c0ac01007387 */ /* 0x0003e20000100800 */
[----:B------:R-:W-:Y:S02]  /*7d50*/  ISETP.GE.AND P5, PT, R0, UR4, PT ;  /* 0x0000000400007c0c */ /* 0x000fe4000bfa6270 */
[----:B------:R-:W-:-:S02]  /*7d60*/  SEL R173, R202, RZ, !P3 ;  /* 0x000000ffcaad7207 */ /* 0x000fc40005800000 */
[----:B------:R-:W-:Y:S02]  /*7d70*/  ISETP.GE.AND P3, PT, R212, UR4, PT ;  /* 0x00000004d4007c0c */ /* 0x000fe4000bf66270 */
[----:B------:R-:W-:Y:S02]  /*7d80*/  SEL R203, RZ, 0x4, P5 ;  /* 0x00000004ffcb7807 */ /* 0x000fe40002800000 */
[----:B-1----:R-:W-:Y:S02]  /*7d90*/  SEL R172, R202, RZ, !P4 ;  /* 0x000000ffcaac7207 */ /* 0x002fe40006000000 */
[----:B------:R-:W-:Y:S02]  /*7da0*/  ISETP.GE.AND P4, PT, R171, UR4, PT ;  /* 0x00000004ab007c0c */ /* 0x000fe4000bf86270 */
[----:B------:R-:W-:Y:S02]  /*7db0*/  ISETP.GE.AND P5, PT, R170, UR4, PT ;  /* 0x00000004aa007c0c */ /* 0x000fe4000bfa6270 */
[----:B------:R-:W-:-:S02]  /*7dc0*/  SEL R201, RZ, 0x4, P3 ;  /* 0x00000004ffc97807 */ /* 0x000fc40001800000 */
[----:B------:R-:W-:Y:S02]  /*7dd0*/  ISETP.GE.AND P3, PT, R169, UR4, PT ;  /* 0x00000004a9007c0c */ /* 0x000fe4000bf66270 */
[----:B------:R-:W-:Y:S02]  /*7de0*/  SEL R200, RZ, 0x4, P4 ;  /* 0x00000004ffc87807 */ /* 0x000fe40002000000 */
[----:B------:R-:W-:Y:S02]  /*7df0*/  ISETP.GE.AND P4, PT, R168, UR4, PT ;  /* 0x00000004a8007c0c */ /* 0x000fe4000bf86270 */
[----:B------:R-:W-:Y:S02]  /*7e00*/  SEL R199, RZ, 0x4, P5 ;  /* 0x00000004ffc77807 */ /* 0x000fe40002800000 */
        /* <DEDUP_REMOVED lines=39> */
[----:B------:R-:W-:Y:S01]  /*8080*/  SEL R175, RZ, 0x4, P4 ;  /* 0x00000004ffaf7807 */ /* 0x000fe20002000000 */
[----:B------:R1:W-:Y:S01]  /*8090*/  STL [R1+0x1bc], R173 ;  /* 0x0001bcad01007387 */ /* 0x0003e20000100800 */
[----:B------:R-:W-:Y:S02]  /*80a0*/  ISETP.GE.AND P4, PT, R188, UR4, PT ;  /* 0x00000004bc007c0c */ /* 0x000fe4000bf86270 */
[----:B------:R-:W-:Y:S01]  /*80b0*/  SEL R174, RZ, 0x4, P5 ;  /* 0x00000004ffae7807 */ /* 0x000fe20002800000 */
[----:B------:R2:W-:Y:S01]  /*80c0*/  STL [R1+0x1b8], R172 ;  /* 0x0001b8ac01007387 */ /* 0x0005e20000100800 */
[----:B------:R-:W-:Y:S01]  /*80d0*/  ISETP.GE.AND P5, PT, R8, UR4, PT ;  /* 0x0000000408007c0c */ /* 0x000fe2000bfa6270 */
[----:B------:R-:W-:Y:S01]  /*80e0*/  UIADD3 UR5, UR5, -0x80, URZ ;  /* 0xffffff8005057890 */ /* 0x000fe2000fffe03f */
[----:B------:R-:W-:-:S02]  /*80f0*/  LOP3.LUT R204, R0, 0x3e, RZ, 0xfc, !PT ;  /* 0x0000003e00cc7812 */ /* 0x000fc400078efcff */
[----:B-1----:R-:W-:Y:S02]  /*8100*/  SEL R173, RZ, 0x4, P3 ;  /* 0x00000004ffad7807 */ /* 0x002fe40001800000 */
[----:B------:R-:W-:Y:S02]  /*8110*/  ISETP.GE.AND P3, PT, R207, UR4, PT ;  /* 0x00000004cf007c0c */ /* 0x000fe4000bf66270 */
[----:B--2---:R-:W-:Y:S02]  /*8120*/  SEL R172, RZ, 0x4, P4 ;  /* 0x00000004ffac7807 */ /* 0x004fe40002000000 */
[----:B------:R-:W-:Y:S02]  /*8130*/  ISETP.GE.AND P4, PT, R206, UR4, PT ;  /* 0x00000004ce007c0c */ /* 0x000fe4000bf86270 */
[----:B------:R-:W-:Y:S02]  /*8140*/  SEL R142, RZ, 0x4, P5 ;  /* 0x00000004ff8e7807 */ /* 0x000fe40002800000 */
[----:B------:R-:W-:-:S02]  /*8150*/  ISETP.GE.AND P5, PT, R205, UR4, PT ;  /* 0x00000004cd007c0c */ /* 0x000fc4000bfa6270 */
[----:B------:R-:W-:Y:S02]  /*8160*/  SEL R236, RZ, 0x4, P3 ;  /* 0x00000004ffec7807 */ /* 0x000fe40001800000 */
[----:B------:R-:W-:Y:S01]  /*8170*/  ISETP.GE.AND P3, PT, R204, UR4, PT ;  /* 0x00000004cc007c0c */ /* 0x000fe2000bf66270 */
[----:B------:R1:W-:Y:S01]  /*8180*/  STL [R1+0x8d8], R7 ;  /* 0x0008d80701007387 */ /* 0x0003e20000100800 */
[----:B------:R-:W-:Y:S01]  /*8190*/  SEL R141, RZ, 0x4, P4 ;  /* 0x00000004ff8d7807 */ /* 0x000fe20002000000 */
[----:B------:R-:W-:Y:S01]  /*81a0*/  ULDC UR4, c[0x0][0x240] ;  /* 0x0000900000047ab9 */ /* 0x000fe20000000800 */
[----:B------:R-:W-:Y:S02]  /*81b0*/  ISETP.GE.AND P4, PT, R0, UR5, PT ;  /* 0x0000000500007c0c */ /* 0x000fe4000bf86270 */
[----:B------:R-:W-:Y:S02]  /*81c0*/  SEL R238, RZ, 0x4, P5 ;  /* 0x00000004ffee7807 */ /* 0x000fe40002800000 */
[----:B------:R-:W-:-:S02]  /*81d0*/  ISETP.GE.AND P5, PT, R212, UR5, PT ;  /* 0x00000005d4007c0c */ /* 0x000fc4000bfa6270 */
[----:B------:R-:W-:Y:S02]  /*81e0*/  SEL R140, RZ, 0x4, P3 ;  /* 0x00000004ff8c7807 */ /* 0x000fe40001800000 */
[----:B------:R-:W-:Y:S02]  /*81f0*/  ISETP.GE.AND P3, PT, R171, UR5, PT ;  /* 0x00000005ab007c0c */ /* 0x000fe4000bf66270 */
[----:B------:R-:W-:Y:S02]  /*8200*/  SEL R171, RZ, 0x4, P4 ;  /* 0x00000004ffab7807 */ /* 0x000fe40002000000 */
        /* <DEDUP_REMOVED lines=48> */
[----:B------:R-:W-:Y:S02]  /*8510*/  ISETP.GT.AND P3, PT, R7, 0xbf, PT ;  /* 0x000000bf0700780c */ /* 0x000fe40003f64270 */
[----:B-1----:R-:W-:Y:S01]  /*8520*/  SEL R7, R202, RZ, !P5 ;  /* 0x000000ffca077207 */ /* 0x002fe20006800000 */
[----:B------:R1:W-:Y:S01]  /*8530*/  STL [R1+0x9d0], R8 ;  /* 0x0009d00801007387 */ /* 0x0003e20000100800 */
[----:B------:R-:W-:-:S02]  /*8540*/  ISETP.GE.AND P5, PT, R8, UR5, PT ;  /* 0x0000000508007c0c */ /* 0x000fc4000bfa6270 */
[----:B------:R-:W-:Y:S01]  /*8550*/  SEL R188, R203, RZ, P1 ;  /* 0x000000ffcbbc7207 */ /* 0x000fe20000800000 */
[----:B------:R2:W-:Y:S01]  /*8560*/  STL [R1+0x1b4], R7 ;  /* 0x0001b40701007387 */ /* 0x0005e20000100800 */
[----:B-1----:R-:W-:-:S03]  /*8570*/  SEL R8, R201, RZ, P1 ;  /* 0x000000ffc9087207 */ /* 0x002fc60000800000 */
[----:B------:R1:W-:Y:S01]  /*8580*/  STL [R1+0x1d8], R188 ;  /* 0x0001d8bc01007387 */ /* 0x0003e20000100800 */
[----:B--2---:R-:W-:-:S03]  /*8590*/  SEL R7, R200, RZ, P1 ;  /* 0x000000ffc8077207 */ /* 0x004fc60000800000 */
[----:B------:R2:W-:Y:S04]  /*85a0*/  STL [R1+0x1d4], R8 ;  /* 0x0001d40801007387 */ /* 0x0005e80000100800 */
[----:B------:R4:W-:Y:S01]  /*85b0*/  STL [R1+0x1dc], R7 ;  /* 0x0001dc0701007387 */ /* 0x0009e20000100800 */
[----:B-1----:R-:W-:Y:S02]  /*85c0*/  SEL R188, R199, RZ, P1 ;  /* 0x000000ffc7bc7207 */ /* 0x002fe40000800000 */
[----:B--2---:R-:W-:-:S03]  /*85d0*/  SEL R8, R198, RZ, P1 ;  /* 0x000000ffc6087207 */ /* 0x004fc60000800000 */
[----:B------:R1:W-:Y:S01]  /*85e0*/  STL [R1+0x1e0], R188 ;  /* 0x0001e0bc01007387 */ /* 0x0003e20000100800 */
[----:B----4-:R-:W-:-:S03]  /*85f0*/  SEL R7, R197, RZ, P1 ;  /* 0x000000ffc5077207 */ /* 0x010fc60000800000 */
        /* <DEDUP_REMOVED lines=16> */
[----:B------:R-:W-:Y:S01]  /*8700*/  STL [R1+0x204], R188 ;  /* 0x000204bc01007387 */ /* 0x000fe20000100800 */
[----:B----4-:R-:W-:-:S03]  /*8710*/  SEL R7, R186, RZ, P1 ;  /* 0x000000ffba077207 */ /* 0x010fc60000800000 */
[----:B------:R1:W-:Y:S01]  /*8720*/  STL [R1+0x270], R8 ;  /* 0x0002700801007387 */ /* 0x0003e20000100800 */
[----:B------:R-:W-:-:S03]  /*8730*/  SEL R185, R185, RZ, P1 ;  /* 0x000000ffb9b97207 */ /* 0x000fc60000800000 */
[----:B------:R2:W-:Y:S01]  /*8740*/  STL [R1+0x274], R7 ;  /* 0x0002740701007387 */ /* 0x0005e20000100800 */
[----:B------:R-:W-:Y:S02]  /*8750*/  SEL R182, R182, RZ, P1 ;  /* 0x000000ffb6b67207 */ /* 0x000fe40000800000 */
[----:B-1----:R-:W-:Y:S01]  /*8760*/  SEL R8, R184, RZ, P1 ;  /* 0x000000ffb8087207 */ /* 0x002fe20000800000 */
[----:B------:R-:W-:Y:S01]  /*8770*/  STL [R1+0x278], R185 ;  /* 0x000278b901007387 */ /* 0x000fe20000100800 */
[----:B--2---:R-:W-:-:S03]  /*8780*/  SEL R7, R183, RZ, P1 ;  /* 0x000000ffb7077207 */ /* 0x004fc60000800000 */
[----:B------:R1:W-:Y:S04]  /*8790*/  STL [R1+0x27c], R8 ;  /* 0x00027c0801007387 */ /* 0x0003e80000100800 */
[----:B------:R2:W-:Y:S01]  /*87a0*/  STL [R1+0x280], R7 ;  /* 0x0002800701007387 */ /* 0x0005e20000100800 */
[----:B------:R-:W-:Y:S02]  /*87b0*/  SEL R177, R177, RZ, P1 ;  /* 0x000000ffb1b17207 */ /* 0x000fe40000800000 */
[----:B-1----:R-:W-:Y:S01]  /*87c0*/  SEL R8, R181, RZ, P1 ;  /* 0x000000ffb5087207 */ /* 0x002fe20000800000 */
[----:B------:R-:W-:Y:S01]  /*87d0*/  STL [R1+0x284], R182 ;  /* 0x000284b601007387 */ /* 0x000fe20000100800 */
[----:B--2---:R-:W-:-:S03]  /*87e0*/  SEL R7, R180, RZ, P1 ;  /* 0x000000ffb4077207 */ /* 0x004fc60000800000 */
[----:B------:R1:W-:Y:S01]  /*87f0*/  STL [R1+0x288], R8 ;  /* 0x0002880801007387 */ /* 0x0003e20000100800 */
[----:B------:R-:W-:-:S03]  /*8800*/  SEL R189, R174, RZ, P1 ;  /* 0x000000ffaebd7207 */ /* 0x000fc60000800000 */
[----:B------:R2:W-:Y:S01]  /*8810*/  STL [R1+0x28c], R7 ;  /* 0x00028c0701007387 */ /* 0x0005e20000100800 */
[----:B-1----:R-:W-:-:S03]  /*8820*/  SEL R8, R176, RZ, P1 ;  /* 0x000000ffb0087207 */ /* 0x002fc60000800000 */
[----:B------:R-:W-:Y:S01]  /*8830*/  STL [R1+0x290], R177 ;  /* 0x000290b101007387 */ /* 0x000fe20000100800 */
[----:B--2---:R-:W-:-:S03]  /*8840*/  SEL R7, R175, RZ, P1 ;  /* 0x000000ffaf077207 */ /* 0x004fc60000800000 */
[----:B------:R1:W-:Y:S04]  /*8850*/  STL [R1+0x294], R8 ;  /* 0x0002940801007387 */ /* 0x0003e80000100800 */
[----:B------:R-:W-:Y:S04]  /*8860*/  STL [R1+0x998], R189 ;  /* 0x000998bd01007387 */ /* 0x000fe80000100800 */
[----:B------:R2:W-:Y:S01]  /*8870*/  STL [R1+0x298], R7 ;  /* 0x0002980701007387 */ /* 0x0005e20000100800 */
[----:B-1----:R-:W-:Y:S02]  /*8880*/  SEL R8, R172, RZ, P1 ;  /* 0x000000ffac087207 */ /* 0x002fe40000800000 */
[----:B--2---:R-:W-:-:S03]  /*8890*/  SEL R7, R142, RZ, P1 ;  /* 0x000000ff8e077207 */ /* 0x004fc60000800000 */
[----:B------:R1:W-:Y:S04]  /*88a0*/  STL [R1+0x2a8], R8 ;  /* 0x0002a80801007387 */ /* 0x0003e80000100800 */
[----:B------:R2:W-:Y:S01]  /*88b0*/  STL [R1+0x2a4], R7 ;  /* 0x0002a40701007387 */ /* 0x0005e20000100800 */
[----:B-1----:R-:W-:Y:S02]  /*88c0*/  SEL R8, R141, RZ, P1 ;  /* 0x000000ff8d087207 */ /* 0x002fe40000800000 */
[----:B--2---:R-:W-:-:S03]  /*88d0*/  SEL R7, R140, RZ, P1 ;  /* 0x000000ff8c077207 */ /* 0x004fc60000800000 */
[----:B------:R-:W-:Y:S04]  /*88e0*/  STL [R1+0x2ac], R8 ;  /* 0x0002ac0801007387 */ /* 0x000fe80000100800 */
[----:B------:R1:W-:Y:S01]  /*88f0*/  STL [R1+0x2b0], R7 ;  /* 0x0002b00701007387 */ /* 0x0003e20000100800 */
[----:B------:R-:W-:Y:S02]  /*8900*/  SEL R170, R170, RZ, P3 ;  /* 0x000000ffaaaa7207 */ /* 0x000fe40001800000 */
[----:B-1----:R-:W-:Y:S02]  /*8910*/  SEL R7, R171, RZ, P3 ;  /* 0x000000ffab077207 */ /* 0x002fe40001800000 */
[----:B------:R-:W-:-:S03]  /*8920*/  SEL R8, R169, RZ, P3 ;  /* 0x000000ffa9087207 */ /* 0x000fc60001800000 */
[----:B------:R1:W-:Y:S01]  /*8930*/  STL [R1+0x2bc], R7 ;  /* 0x0002bc0701007387 */ /* 0x0003e20000100800 */
[----:B------:R-:W-:-:S03]  /*8940*/  SEL R167, R167, RZ, P3 ;  /* 0x000000ffa7a77207 */ /* 0x000fc60001800000 */
[----:B------:R-:W-:Y:S01]  /*8950*/  STL [R1+0x2b8], R170 ;  /* 0x0002b8aa01007387 */ /* 0x000fe20000100800 */
[----:B-1----:R-:W-:-:S03]  /*8960*/  SEL R7, R168, RZ, P3 ;  /* 0x000000ffa8077207 */ /* 0x002fc60001800000 */
[----:B------:R1:W-:Y:S04]  /*8970*/  STL [R1+0x2c0], R8 ;  /* 0x0002c00801007387 */ /* 0x0003e80000100800 */
        /* <DEDUP_REMOVED lines=18> */
[----:B------:R-:W-:-:S03]  /*8aa0*/  SEL R150, RZ, 0x4, P4 ;  /* 0x00000004ff967807 */ /* 0x000fc60002000000 */
[----:B------:R2:W-:Y:S01]  /*8ab0*/  STL [R1+0x2e8], R7 ;  /* 0x0002e80701007387 */ /* 0x0005e20000100800 */
[----:B------:R-:W-:Y:S02]  /*8ac0*/  ISETP.GE.AND P4, PT, R209, UR5, PT ;  /* 0x00000005d1007c0c */ /* 0x000fe4000bf86270 */
[----:B-1----:R-:W-:Y:S01]  /*8ad0*/  SEL R8, R157, RZ, P3 ;  /* 0x000000ff9d087207 */ /* 0x002fe20001800000 */
[----:B------:R-:W-:Y:S01]  /*8ae0*/  STL [R1+0x2ec], R158 ;  /* 0x0002ec9e01007387 */ /* 0x000fe20000100800 */
[----:B--2---:R-:W-:-:S03]  /*8af0*/  SEL R7, R156, RZ, P3 ;  /* 0x000000ff9c077207 */ /* 0x004fc60001800000 */
[----:B------:R1:W-:Y:S01]  /*8b00*/  STL [R1+0x2f0], R8 ;  /* 0x0002f00801007387 */ /* 0x0003e20000100800 */
[----:B------:R-:W-:Y:S02]  /*8b10*/  SEL R155, R155, RZ, P3 ;  /* 0x000000ff9b9b7207 */ /* 0x000fe40001800000 */
[----:B------:R-:W-:Y:S01]  /*8b20*/  SEL R146, RZ, 0x4, P4 ;  /* 0x00000004ff927807 */ /* 0x000fe20002000000 */
[----:B------:R2:W-:Y:S01]  /*8b30*/  STL [R1+0x2f4], R7 ;  /* 0x0002f40701007387 */ /* 0x0005e20000100800 */
[----:B------:R-:W-:Y:S02]  /*8b40*/  ISETP.GE.AND P4, PT, R208, UR5, PT ;  /* 0x00000005d0007c0c */ /* 0x000fe4000bf86270 */
[----:B------:R-:W-:Y:S02]  /*8b50*/  SEL R152, R152, RZ, P3 ;  /* 0x000000ff98987207 */ /* 0x000fe40001800000 */
[----:B-1----:R-:W-:Y:S02]  /*8b60*/  SEL R8, R154, RZ, P3 ;  /* 0x000000ff9a087207 */ /* 0x002fe40001800000 */
[----:B--2---:R-:W-:Y:S01]  /*8b70*/  SEL R7, R153, RZ, P3 ;  /* 0x000000ff99077207 */ /* 0x004fe20001800000 */
[----:B------:R-:W-:Y:S01]  /*8b80*/  STL [R1+0x300], R155 ;  /* 0x0003009b01007387 */ /* 0x000fe20000100800 */
[----:B------:R-:W-:-:S02]  /*8b90*/  SEL R138, RZ, 0x4, P4 ;  /* 0x00000004ff8a7807 */ /* 0x000fc40002000000 */
[----:B------:R-:W-:Y:S01]  /*8ba0*/  SEL R188, R173, RZ, P1 ;  /* 0x000000ffadbc7207 */ /* 0x000fe20000800000 */
[----:B------:R-:W-:Y:S01]  /*8bb0*/  STL [R1+0x8f0], R7 ;  /* 0x0008f00701007387 */ /* 0x000fe20000100800 */
[----:B------:R-:W-:Y:S02]  /*8bc0*/  SEL R236, R236, RZ, P1 ;  /* 0x000000ffecec7207 */ /* 0x000fe40000800000 */
[----:B------:R-:W-:Y:S01]  /*8bd0*/  SEL R238, R238, RZ, P1 ;  /* 0x000000ffeeee7207 */ /* 0x000fe20000800000 */
[----:B------:R-:W-:Y:S01]  /*8be0*/  STL [R1+0x31c], R8 ;  /* 0x00031c0801007387 */ /* 0x000fe20000100800 */
[----:B------:R-:W-:Y:S02]  /*8bf0*/  SEL R189, R149, RZ, P3 ;  /* 0x000000ff95bd7207 */ /* 0x000fe40001800000 */
[----:B------:R-:W-:Y:S01]  /*8c00*/  ISETP.GE.AND P1, PT, R207, UR5, PT ;  /* 0x00000005cf007c0c */ /* 0x000fe2000bf26270 */
[----:B------:R1:W-:Y:S01]  /*8c10*/  STL [R1+0x1c4], R152 ;  /* 0x0001c49801007387 */ /* 0x0003e20000100800 */
[----:B------:R-:W-:-:S02]  /*8c20*/  SEL R154, R148, RZ, P3 ;  /* 0x000000ff949a7207 */ /* 0x000fc40001800000 */
[----:B------:R-:W-:Y:S02]  /*8c30*/  ISETP.GE.AND P4, PT, R206, UR5, PT ;  /* 0x00000005ce007c0c */ /* 0x000fe4000bf86270 */
[----:B------:R-:W-:Y:S01]  /*8c40*/  SEL R153, R146, RZ, P3 ;  /* 0x000000ff92997207 */ /* 0x000fe20001800000 */
[----:B------:R-:W-:Y:S01]  /*8c50*/  STL.64 [R1+0x9b0], R188 ;  /* 0x0009b0bc01007387 */ /* 0x000fe20000100a00 */
[----:B------:R-:W-:Y:S02]  /*8c60*/  SEL R138, R138, RZ, P3 ;  /* 0x000000ff8a8a7207 */ /* 0x000fe40001800000 */
[----:B------:R-:W-:Y:S02]  /*8c70*/  SEL R142, RZ, 0x4, P5 ;  /* 0x00000004ff8e7807 */ /* 0x000fe40002800000 */
[----:B-1----:R-:W-:Y:S01]  /*8c80*/  SEL R152, R145, RZ, P3 ;  /* 0x000000ff91987207 */ /* 0x002fe20001800000 */
[----:B------:R1:W-:Y:S01]  /*8c90*/  STL [R1+0x324], R154 ;  /* 0x0003249a01007387 */ /* 0x0003e20000100800 */
[----:B------:R-:W-:-:S02]  /*8ca0*/  ISETP.GE.AND P5, PT, R205, UR5, PT ;  /* 0x00000005cd007c0c */ /* 0x000fc4000bfa6270 */
[----:B------:R-:W-:Y:S01]  /*8cb0*/  SEL R141, RZ, 0x4, P1 ;  /* 0x00000004ff8d7807 */ /* 0x000fe20000800000 */
[----:B------:R2:W-:Y:S01]  /*8cc0*/  STL [R1+0x328], R153 ;  /* 0x0003289901007387 */ /* 0x0005e20000100800 */
[----:B------:R-:W-:Y:S02]  /*8cd0*/  SEL R140, RZ, 0x4, P4 ;  /* 0x00000004ff8c7807 */ /* 0x000fe40002000000 */
[----:B------:R-:W-:Y:S01]  /*8ce0*/  ISETP.GE.AND P4, PT, R204, UR5, PT ;  /* 0x00000005cc007c0c */ /* 0x000fe2000bf86270 */
[----:B------:R4:W-:Y:S01]  /*8cf0*/  STL [R1+0x32c], R152 ;  /* 0x00032c9801007387 */ /* 0x0009e20000100800 */
[----:B------:R-:W-:Y:S02]  /*8d00*/  ISETP.NE.U32.AND P1, PT, R138, RZ, PT ;  /* 0x000000ff8a00720c */ /* 0x000fe40003f25070 */
[----:B-1----:R-:W-:Y:S02]  /*8d10*/  SEL R154, R144, RZ, P3 ;  /* 0x000000ff909a7207 */ /* 0x002fe40001800000 */
[----:B------:R-:W-:-:S02]  /*8d20*/  SEL R138, RZ, 0x4, P5 ;  /* 0x00000004ff8a7807 */ /* 0x000fc40002800000 */
[----:B--2---:R-:W-:Y:S02]  /*8d30*/  SEL R153, R142, RZ, P3 ;  /* 0x000000ff8e997207 */ /* 0x004fe40001800000 */
[----:B------:R-:W-:Y:S02]  /*8d40*/  ISETP.NE.U32.AND P5, PT, R137, RZ, PT ;  /* 0x000000ff8900720c */ /* 0x000fe40003fa5070 */
[----:B----4-:R-:W-:Y:S01]  /*8d50*/  SEL R152, R141, RZ, P3 ;  /* 0x000000ff8d987207 */ /* 0x010fe20001800000 */
[----:B------:R1:W-:Y:S01]  /*8d60*/  STL [R1+0x338], R154 ;  /* 0x0003389a01007387 */ /* 0x0003e20000100800 */
[----:B------:R-:W-:-:S03]  /*8d70*/  SEL R137, RZ, 0x4, P4 ;  /* 0x00000004ff897807 */ /* 0x000fc60002000000 */
[----:B------:R2:W-:Y:S01]  /*8d80*/  STL [R1+0x320], R153 ;  /* 0x0003209901007387 */ /* 0x0005e20000100800 */
[----:B------:R-:W-:-:S03]  /*8d90*/  IMAD R183, R46, UR4, RZ ;  /* 0x000000042eb77c24 */ /* 0x000fc6000f8e02ff */
[----:B------:R4:W-:Y:S01]  /*8da0*/  STL [R1+0x334], R152 ;  /* 0x0003349801007387 */ /* 0x0009e20000100800 */
[----:B-1----:R-:W-:Y:S01]  /*8db0*/  SEL R154, R140, RZ, P3 ;  /* 0x000000ff8c9a7207 */ /* 0x002fe20001800000 */
[----:B------:R-:W-:Y:S01]  /*8dc0*/  IMAD R155, R48, UR4, RZ ;  /* 0x00000004309b7c24 */ /* 0x000fe2000f8e02ff */
[----:B--2---:R-:W-:-:S03]  /*8dd0*/  SEL R153, R138, RZ, P3 ;  /* 0x000000ff8a997207 */ /* 0x004fc60001800000 */
[----:B------:R-:W-:Y:S01]  /*8de0*/  STL [R1+0x330], R154 ;  /* 0x0003309a01007387 */ /* 0x000fe20000100800 */
[----:B----4-:R-:W-:Y:S01]  /*8df0*/  SEL R152, R137, RZ, P3 ;  /* 0x000000ff89987207 */ /* 0x010fe20001800000 */
[----:B------:R-:W-:Y:S02]  /*8e00*/  IMAD R229, R49, UR4, RZ ;  /* 0x0000000431e57c24 */ /* 0x000fe4000f8e02ff */
[----:B------:R1:W-:Y:S01]  /*8e10*/  STL [R1+0x33c], R153 ;  /* 0x00033c9901007387 */ /* 0x0003e20000100800 */
[----:B------:R-:W-:Y:S02]  /*8e20*/  IMAD R182, R50, UR4, RZ ;  /* 0x0000000432b67c24 */ /* 0x000fe4000f8e02ff */
[----:B------:R-:W-:Y:S01]  /*8e30*/  IMAD R228, R52, UR4, RZ ;  /* 0x0000000434e47c24 */ /* 0x000fe2000f8e02ff */
[----:B------:R2:W-:Y:S01]  /*8e40*/  STL [R1+0x340], R152 ;  /* 0x0003409801007387 */ /* 0x0005e20000100800 */
[----:B------:R-:W-:-:S03]  /*8e50*/  IMAD R227, R54, UR4, RZ ;  /* 0x0000000436e37c24 */ /* 0x000fc6000f8e02ff */
[----:B------:R-:W-:Y:S01]  /*8e60*/  STL [R1+0x400], R183 ;  /* 0x000400b701007387 */ /* 0x000fe20000100800 */
[----:B-1----:R-:W-:-:S03]  /*8e70*/  IMAD R153, R53, UR4, RZ ;  /* 0x0000000435997c24 */ /* 0x002fc6000f8e02ff */
[----:B------:R1:W-:Y:S01]  /*8e80*/  STL [R1+0x404], R155 ;  /* 0x0004049b01007387 */ /* 0x0003e20000100800 */
[----:B------:R-:W-:Y:S02]  /*8e90*/  IMAD R181, R56, UR4, RZ ;  /* 0x0000000438b57c24 */ /* 0x000fe4000f8e02ff */
[----:B------:R-:W-:Y:S01]  /*8ea0*/  IMAD R226, R57, UR4, RZ ;  /* 0x0000000439e27c24 */ /* 0x000fe2000f8e02ff */
[----:B------:R-:W-:Y:S01]  /*8eb0*/  STL [R1+0x79c], R229 ;  /* 0x00079ce501007387 */ /* 0x000fe20000100800 */
[----:B--2---:R-:W-:-:S03]  /*8ec0*/  IMAD R152, R58, UR4, RZ ;  /* 0x000000043a987c24 */ /* 0x004fc6000f8e02ff */
[----:B------:R-:W-:Y:S01]  /*8ed0*/  STL [R1+0x798], R182 ;  /* 0x000798b601007387 */ /* 0x000fe20000100800 */
[----:B------:R-:W-:-:S03]  /*8ee0*/  IMAD R225, R60, UR4, RZ ;  /* 0x000000043ce17c24 */ /* 0x000fc6000f8e02ff */
        /* <DEDUP_REMOVED lines=105> */
[----:B------:R-:W-:Y:S01]  /*9580*/  IMAD R159, R130, UR4, RZ ;  /* 0x00000004829f7c24 */ /* 0x000fe2000f8e02ff */
[----:B------:R-:W-:Y:S02]  /*9590*/  SEL R8, R151, RZ, P3 ;  /* 0x000000ff97087207 */ /* 0x000fe40001800000 */
[----:B------:R-:W-:Y:S01]  /*95a0*/  STL [R1+0x478], R197 ;  /* 0x000478c501007387 */ /* 0x000fe20000100800 */
[----:B------:R-:W-:Y:S01]  /*95b0*/  SEL R7, R150, RZ, P3 ;  /* 0x000000ff96077207 */ /* 0x000fe20001800000 */
[----:B------:R-:W-:Y:S02]  /*95c0*/  IMAD R192, R132, UR4, RZ ;  /* 0x0000000484c07c24 */ /* 0x000fe4000f8e02ff */
[----:B------:R-:W-:Y:S01]  /*95d0*/  STL [R1+0x474], R196 ;  /* 0x000474c401007387 */ /* 0x000fe20000100800 */
[----:B------:R-:W-:Y:S01]  /*95e0*/  IMAD R191, R133, UR4, RZ ;  /* 0x0000000485bf7c24 */ /* 0x000fe2000f8e02ff */
[----:B------:R-:W-:-:S02]  /*95f0*/  LEA R188, P3, R155, R9, 0x2 ;  /* 0x000000099bbc7211 */ /* 0x000fc400078610ff */
[----:B------:R-:W-:Y:S01]  /*9600*/  STL [R1+0x470], R161 ;  /* 0x000470a101007387 */ /* 0x000fe20000100800 */
[----:B------:R-:W-:-:S03]  /*9610*/  IMAD R190, R134, UR4, RZ ;  /* 0x0000000486be7c24 */ /* 0x000fc6000f8e02ff */
[----:B------:R-:W-:Y:S01]  /*9620*/  STL [R1+0x46c], R195 ;  /* 0x00046cc301007387 */ /* 0x000fe20000100800 */
[----:B------:R-:W-:-:S03]  /*9630*/  IMAD R157, R136, UR4, RZ ;  /* 0x00000004889d7c24 */ /* 0x000fc6000f8e02ff */
[----:B------:R-:W-:Y:S01]  /*9640*/  STL [R1+0x468], R194 ;  /* 0x000468c201007387 */ /* 0x000fe20000100800 */
[----:B------:R-:W-:Y:S01]  /*9650*/  IMAD R187, R42, UR4, RZ ;  /* 0x000000042abb7c24 */ /* 0x000fe2000f8e02ff */
[----:B------:R-:W-:Y:S02]  /*9660*/  LEA.HI.X.SX32 R189, R155, R11, 0x2, P3 ;  /* 0x0000000b9bbd7211 */ /* 0x000fe400018f16ff */
[----:B------:R-:W-:Y:S04]  /*9670*/  STL [R1+0x464], R193 ;  /* 0x000464c101007387 */ /* 0x000fe80000100800 */
[----:B------:R-:W-:Y:S04]  /*9680*/  STL [R1+0x460], R159 ;  /* 0x0004609f01007387 */ /* 0x000fe80000100800 */
[----:B------:R-:W-:Y:S04]  /*9690*/  STL [R1+0x45c], R192 ;  /* 0x00045cc001007387 */ /* 0x000fe80000100800 */
[----:B------:R-:W-:Y:S04]  /*96a0*/  STL [R1+0x458], R191 ;  /* 0x000458bf01007387 */ /* 0x000fe80000100800 */
[----:B------:R-:W-:Y:S04]  /*96b0*/  STL [R1+0x454], R190 ;  /* 0x000454be01007387 */ /* 0x000fe80000100800 */
[----:B------:R-:W-:Y:S01]  /*96c0*/  STL [R1+0x450], R157 ;  /* 0x0004509d01007387 */ /* 0x000fe20000100800 */
[----:B------:R-:W-:-:S03]  /*96d0*/  IMAD R186, R44, UR4, RZ ;  /* 0x000000042cba7c24 */ /* 0x000fc6000f8e02ff */
[----:B------:R-:W-:Y:S01]  /*96e0*/  STL [R1+0x44c], R187 ;  /* 0x00044cbb01007387 */ /* 0x000fe20000100800 */
[----:B------:R-:W-:-:S03]  /*96f0*/  IMAD R185, R45, UR4, RZ ;  /* 0x000000042db97c24 */ /* 0x000fc6000f8e02ff */
[----:B------:R2:W-:Y:S01]  /*9700*/  STL.64 [R1+0x160], R188 ;  /* 0x000160bc01007387 */ /* 0x0005e20000100a00 */
[----:B-1----:R-:W-:Y:S01]  /*9710*/  IMAD R155, R40, UR4, RZ ;  /* 0x00000004289b7c24 */ /* 0x002fe2000f8e02ff */
[-C--:B------:R-:W-:Y:S01]  /*9720*/  LEA R214, P4, R229, R9.reuse, 0x2 ;  /* 0x00000009e5d67211 */ /* 0x080fe200078810ff */
[----:B------:R-:W-:Y:S01]  /*9730*/  IMAD R184, R41, UR4, RZ ;  /* 0x0000000429b87c24 */ /* 0x000fe2000f8e02ff */
[----:B------:R-:W-:Y:S01]  /*9740*/  STL [R1+0x448], R186 ;  /* 0x000448ba01007387 */ /* 0x000fe20000100800 */
[----:B--2---:R-:W-:-:S03]  /*9750*/  LEA R188, P3, R183, R9, 0x2 ;  /* 0x00000009b7bc7211 */ /* 0x004fc600078610ff */
[----:B------:R-:W-:Y:S01]  /*9760*/  STL [R1+0x444], R185 ;  /* 0x000444b901007387 */ /* 0x000fe20000100800 */
[----:B------:R-:W-:-:S03]  /*9770*/  LEA.HI.X.SX32 R189, R183, R11, 0x2, P3 ;  /* 0x0000000bb7bd7211 */ /* 0x000fc600018f16ff */
[----:B------:R-:W-:Y:S01]  /*9780*/  STL [R1+0x440], R155 ;  /* 0x0004409b01007387 */ /* 0x000fe20000100800 */
[----:B------:R-:W-:-:S03]  /*9790*/  LEA.HI.X.SX32 R215, R229, R11, 0x2, P4 ;  /* 0x0000000be5d77211 */ /* 0x000fc600020f16ff */
[----:B------:R1:W-:Y:S01]  /*97a0*/  STL.64 [R1+0x148], R188 ;  /* 0x000148bc01007387 */ /* 0x0003e20000100a00 */
[----:B------:R-:W-:-:S03]  /*97b0*/  IMAD R183, R38, UR4, RZ ;  /* 0x0000000426b77c24 */ /* 0x000fc6000f8e02ff */
[----:B------:R-:W-:Y:S04]  /*97c0*/  STL [R1+0x43c], R184 ;  /* 0x00043cb801007387 */ /* 0x000fe80000100800 */
[----:B------:R2:W-:Y:S01]  /*97d0*/  STL.64 [R1+0x140], R214 ;  /* 0x000140d601007387 */ /* 0x0005e20000100a00 */
[----:B-1----:R-:W-:-:S04]  /*97e0*/  LEA R188, P3, R182, R9, 0x2 ;  /* 0x00000009b6bc7211 */ /* 0x002fc800078610ff */
[----:B------:R-:W-:Y:S02]  /*97f0*/  LEA.HI.X.SX32 R189, R182, R11, 0x2, P3 ;  /* 0x0000000bb6bd7211 */ /* 0x000fe400018f16ff */
[C---:B--2---:R-:W-:Y:S01]  /*9800*/  LEA R214, P4, R228.reuse, R9, 0x2 ;  /* 0x00000009e4d67211 */ /* 0x044fe200078810ff */
[----:B------:R-:W-:Y:S03]  /*9810*/  STL [R1+0x438], R183 ;  /* 0x000438b701007387 */ /* 0x000fe60000100800 */
[----:B------:R-:W-:Y:S01]  /*9820*/  LEA.HI.X.SX32 R215, R228, R11, 0x2, P4 ;  /* 0x0000000be4d77211 */ /* 0x000fe200020f16ff */
[----:B------:R1:W-:Y:S01]  /*9830*/  STL.64 [R1+0x138], R188 ;  /* 0x000138bc01007387 */ /* 0x0003e20000100a00 */
[----:B------:R-:W-:-:S03]  /*9840*/  IMAD R182, R37, UR4, RZ ;  /* 0x0000000425b67c24 */ /* 0x000fc6000f8e02ff */
[----:B------:R2:W-:Y:S01]  /*9850*/  STL.64 [R1+0x130], R214 ;  /* 0x000130d601007387 */ /* 0x0005e20000100a00 */
[-C--:B-1----:R-:W-:Y:S02]  /*9860*/  LEA R188, P3, R153, R9.reuse, 0x2 ;  /* 0x0000000999bc7211 */ /* 0x082fe400078610ff */
[----:B--2---:R-:W-:Y:S02]  /*9870*/  LEA R214, P4, R227, R9, 0x2 ;  /* 0x00000009e3d67211 */ /* 0x004fe400078810ff */
[-C--:B------:R-:W-:Y:S01]  /*9880*/  LEA.HI.X.SX32 R189, R153, R11.reuse, 0x2, P3 ;  /* 0x0000000b99bd7211 */ /* 0x080fe200018f16ff */
[----:B------:R-:W-:Y:S01]  /*9890*/  STL [R1+0x434], R182 ;  /* 0x000434b601007387 */ /* 0x000fe20000100800 */
[----:B------:R-:W-:-:S03]  /*98a0*/  LEA.HI.X.SX32 R215, R227, R11, 0x2, P4 ;  /* 0x0000000be3d77211 */ /* 0x000fc600020f16ff */
[----:B------:R1:W-:Y:S01]  /*98b0*/  STL.64 [R1+0x128], R188 ;  /* 0x000128bc01007387 */ /* 0x0003e20000100a00 */
[----:B------:R-:W-:-:S03]  /*98c0*/  IMAD R153, R36, UR4, RZ ;  /* 0x0000000424997c24 */ /* 0x000fc6000f8e02ff */
[----:B------:R2:W-:Y:S01]  /*98d0*/  STL.64 [R1+0x120], R214 ;  /* 0x000120d601007387 */ /* 0x0005e20000100a00 */
[CC--:B-1----:R-:W-:Y:S02]  /*98e0*/  LEA R188, P3, R181.reuse, R9.reuse, 0x2 ;  /* 0x00000009b5bc7211 */ /* 0x0c2fe400078610ff */
[C---:B--2---:R-:W-:Y:S02]  /*98f0*/  LEA R214, P4, R226.reuse, R9, 0x2 ;  /* 0x00000009e2d67211 */ /* 0x044fe400078810ff */
        /* <DEDUP_REMOVED lines=81> */
[----:B------:R-:W-:Y:S01]  /*9e10*/  IMAD R174, R21, UR4, RZ ;  /* 0x0000000415ae7c24 */ /* 0x000fe2000f8e02ff */
[----:B------:R-:W-:Y:S01]  /*9e20*/  LEA.HI.X.SX32 R215, R218, R11, 0x2, P4 ;  /* 0x0000000bdad77211 */ /* 0x000fe200020f16ff */
[----:B------:R-:W-:Y:S01]  /*9e30*/  STL [R1+0x408], R160 ;  /* 0x000408a001007387 */ /* 0x000fe20000100800 */
[----:B------:R-:W-:-:S03]  /*9e40*/  LEA R216, P3, R173, R9, 0x2 ;  /* 0x00000009add87211 */ /* 0x000fc600078610ff */
[----:B------:R-:W-:Y:S04]  /*9e50*/  STL.64 [R1+0x78], R188 ;  /* 0x000078bc01007387 */ /* 0x000fe80000100a00 */
[----:B------:R1:W-:Y:S04]  /*9e60*/  STL.64 [R1+0x9b8], R188 ;  /* 0x0009b8bc01007387 */ /* 0x0003e80000100a00 */
[----:B------:R-:W-:Y:S01]  /*9e70*/  STL [R1+0x3fc], R174 ;  /* 0x0003fcae01007387 */ /* 0x000fe20000100800 */
[----:B------:R-:W-:-:S03]  /*9e80*/  LEA.HI.X.SX32 R217, R173, R11, 0x2, P3 ;  /* 0x0000000badd97211 */ /* 0x000fc600018f16ff */
[----:B------:R2:W-:Y:S01]  /*9e90*/  STL.64 [R1+0x70], R214 ;  /* 0x000070d601007387 */ /* 0x0005e20000100a00 */
[----:B------:R-:W-:Y:S01]  /*9ea0*/  IMAD R173, R20, UR4, RZ ;  /* 0x0000000414ad7c24 */ /* 0x000fe2000f8e02ff */
[-C--:B-1----:R-:W-:Y:S02]  /*9eb0*/  LEA R188, P3, R172, R9.reuse, 0x2 ;  /* 0x00000009acbc7211 */ /* 0x082fe400078610ff */
[----:B--2---:R-:W-:-:S04]  /*9ec0*/  LEA R214, P4, R213, R9, 0x2 ;  /* 0x00000009d5d67211 */ /* 0x004fc800078810ff */
[----:B------:R-:W-:Y:S02]  /*9ed0*/  LEA.HI.X.SX32 R215, R213, R11, 0x2, P4 ;  /* 0x0000000bd5d77211 */ /* 0x000fe400020f16ff */
[----:B------:R-:W-:Y:S02]  /*9ee0*/  LEA R20, P4, R212, R9, 0x2 ;  /* 0x00000009d4147211 */ /* 0x000fe400078810ff */
[-C--:B------:R-:W-:Y:S01]  /*9ef0*/  LEA.HI.X.SX32 R189, R172, R11.reuse, 0x2, P3 ;  /* 0x0000000bacbd7211 */ /* 0x080fe200018f16ff */
[----:B------:R-:W-:Y:S01]  /*9f00*/  STL.64 [R1+0x68], R216 ;  /* 0x000068d801007387 */ /* 0x000fe20000100a00 */
[----:B------:R-:W-:-:S03]  /*9f10*/  LEA.HI.X.SX32 R21, R212, R11, 0x2, P4 ;  /* 0x0000000bd4157211 */ /* 0x000fc600020f16ff */
[----:B------:R-:W-:Y:S04]  /*9f20*/  STL [R1+0x3f8], R173 ;  /* 0x0003f8ad01007387 */ /* 0x000fe80000100800 */
[----:B------:R-:W-:Y:S04]  /*9f30*/  STL.64 [R1+0x60], R214 ;  /* 0x000060d601007387 */ /* 0x000fe80000100a00 */
[----:B------:R1:W-:Y:S01]  /*9f40*/  STL.64 [R1+0x58], R188 ;  /* 0x000058bc01007387 */ /* 0x0003e20000100a00 */
[----:B------:R-:W-:-:S03]  /*9f50*/  IMAD R172, R18, UR4, RZ ;  /* 0x0000000412ac7c24 */ /* 0x000fc6000f8e02ff */
[----:B------:R2:W-:Y:S01]  /*9f60*/  STL.64 [R1+0x50], R20 ;  /* 0x0000501401007387 */ /* 0x0005e20000100a00 */
[-C--:B-1----:R-:W-:Y:S02]  /*9f70*/  LEA R188, P3, R171, R9.reuse, 0x2 ;  /* 0x00000009abbc7211 */ /* 0x082fe400078610ff */
[----:B--2---:R-:W-:Y:S02]  /*9f80*/  LEA R20, P4, R211, R9, 0x2 ;  /* 0x00000009d3147211 */ /* 0x004fe400078810ff */
[-C--:B------:R-:W-:Y:S02]  /*9f90*/  LEA.HI.X.SX32 R189, R171, R11.reuse, 0x2, P3 ;  /* 0x0000000babbd7211 */ /* 0x080fe400018f16ff */
[----:B------:R-:W-:Y:S01]  /*9fa0*/  LEA.HI.X.SX32 R21, R211, R11, 0x2, P4 ;  /* 0x0000000bd3157211 */ /* 0x000fe200020f16ff */
[----:B------:R-:W-:Y:S04]  /*9fb0*/  STL [R1+0x3f4], R172 ;  /* 0x0003f4ac01007387 */ /* 0x000fe80000100800 */
        /* <DEDUP_REMOVED lines=13> */
[----:B------:R-:W-:Y:S02]  /*a090*/  LEA.HI.X.SX32 R189, R169, R11, 0x2, P3 ;  /* 0x0000000ba9bd7211 */ /* 0x000fe400018f16ff */
[----:B------:R-:W-:Y:S02]  /*a0a0*/  LEA R16, P3, R168, R9, 0x2 ;  /* 0x00000009a8107211 */ /* 0x000fe400078610ff */
[-C--:B------:R-:W-:Y:S01]  /*a0b0*/  LEA.HI.X.SX32 R21, R209, R11.reuse, 0x2, P4 ;  /* 0x0000000bd1157211 */ /* 0x080fe200020f16ff */
[----:B------:R-:W-:Y:S01]  /*a0c0*/  IMAD R169, R14, UR4, RZ ;  /* 0x000000040ea97c24 */ /* 0x000fe2000f8e02ff */
[----:B------:R-:W-:Y:S01]  /*a0d0*/  STL [R1+0x3ec], R170 ;  /* 0x0003ecaa01007387 */ /* 0x000fe20000100800 */
[----:B------:R-:W-:-:S03]  /*a0e0*/  LEA.HI.X.SX32 R17, R168, R11, 0x2, P3 ;  /* 0x0000000ba8117211 */ /* 0x000fc600018f16ff */
[----:B------:R-:W-:Y:S04]  /*a0f0*/  STL.64 [R1+0x28], R188 ;  /* 0x000028bc01007387 */ /* 0x000fe80000100a00 */
[----:B------:R1:W-:Y:S04]  /*a100*/  STL.64 [R1+0x20], R20 ;  /* 0x0000201401007387 */ /* 0x0003e80000100a00 */
[----:B------:R-:W-:Y:S01]  /*a110*/  STL [R1+0x3e8], R169 ;  /* 0x0003e8a901007387 */ /* 0x000fe20000100800 */
[----:B------:R-:W-:-:S03]  /*a120*/  IMAD R168, R12, UR4, RZ ;  /* 0x000000040ca87c24 */ /* 0x000fc6000f8e02ff */
[----:B------:R2:W-:Y:S01]  /*a130*/  STL.64 [R1+0x18], R16 ;  /* 0x0000181001007387 */ /* 0x0005e20000100a00 */
[----:B-1----:R-:W-:-:S04]  /*a140*/  LEA R20, P4, R208, R9, 0x2 ;  /* 0x00000009d0147211 */ /* 0x002fc800078810ff */
[----:B------:R-:W-:Y:S02]  /*a150*/  LEA.HI.X.SX32 R21, R208, R11, 0x2, P4 ;  /* 0x0000000bd0157211 */ /* 0x000fe400020f16ff */
[-C--:B------:R-:W-:Y:S02]  /*a160*/  LEA R188, P4, R207, R9.reuse, 0x2 ;  /* 0x00000009cfbc7211 */ /* 0x080fe400078810ff */
[----:B--2---:R-:W-:Y:S01]  /*a170*/  LEA R16, P3, R167, R9, 0x2 ;  /* 0x00000009a7107211 */ /* 0x004fe200078610ff */
[----:B------:R-:W-:Y:S01]  /*a180*/  STL [R1+0x3e4], R168 ;  /* 0x0003e4a801007387 */ /* 0x000fe20000100800 */
[-C--:B------:R-:W-:Y:S02]  /*a190*/  LEA.HI.X.SX32 R189, R207, R11.reuse, 0x2, P4 ;  /* 0x0000000bcfbd7211 */ /* 0x080fe400020f16ff */
[----:B------:R-:W-:Y:S02]  /*a1a0*/  LEA.HI.X.SX32 R17, R167, R11, 0x2, P3 ;  /* 0x0000000ba7117211 */ /* 0x000fe400018f16ff */
[-C--:B------:R-:W-:Y:S01]  /*a1b0*/  LEA R12, P3, R166, R9.reuse, 0x2 ;  /* 0x00000009a60c7211 */ /* 0x080fe200078610ff */
[----:B------:R-:W-:Y:S01]  /*a1c0*/  STL.64 [R1+0x10], R20 ;  /* 0x0000101401007387 */ /* 0x000fe20000100a00 */
[----:B------:R-:W-:Y:S01]  /*a1d0*/  LEA R14, P4, R206, R9, 0x2 ;  /* 0x00000009ce0e7211 */ /* 0x000fe200078810ff */
[----:B------:R-:W-:Y:S01]  /*a1e0*/  IMAD R167, R13, UR4, RZ ;  /* 0x000000040da77c24 */ /* 0x000fe2000f8e02ff */
[-C--:B------:R-:W-:Y:S01]  /*a1f0*/  LEA.HI.X.SX32 R13, R166, R11.reuse, 0x2, P3 ;  /* 0x0000000ba60d7211 */ /* 0x080fe200018f16ff */
[----:B------:R1:W-:Y:S01]  /*a200*/  STL.64 [R1+0x8], R16 ;  /* 0x0000081001007387 */ /* 0x0003e20000100a00 */
[----:B------:R-:W-:Y:S01]  /*a210*/  IMAD R166, R15, UR4, RZ ;  /* 0x000000040fa67c24 */ /* 0x000fe2000f8e02ff */
[----:B------:R-:W-:-:S02]  /*a220*/  LEA.HI.X.SX32 R15, R206, R11, 0x2, P4 ;  /* 0x0000000bce0f7211 */ /* 0x000fc400020f16ff */
[-C--:B------:R-:W-:Y:S01]  /*a230*/  LEA R18, P4, R205, R9.reuse, 0x2 ;  /* 0x00000009cd127211 */ /* 0x080fe200078810ff */
[----:B------:R-:W-:Y:S01]  /*a240*/  STL [R1+0x3e0], R167 ;  /* 0x0003e0a701007387 */ /* 0x000fe20000100800 */
[----:B-1----:R-:W-:-:S04]  /*a250*/  LEA R16, P3, R165, R9, 0x2 ;  /* 0x00000009a5107211 */ /* 0x002fc800078610ff */
[----:B------:R-:W-:Y:S01]  /*a260*/  LEA.HI.X.SX32 R17, R165, R11, 0x2, P3 ;  /* 0x0000000ba5117211 */ /* 0x000fe200018f16ff */
[----:B------:R-:W-:Y:S01]  /*a270*/  IMAD R165, R19, UR4, RZ ;  /* 0x0000000413a57c24 */ /* 0x000fe2000f8e02ff */
[----:B------:R-:W-:Y:S02]  /*a280*/  LEA R20, P3, R164, R9, 0x2 ;  /* 0x00000009a4147211 */ /* 0x000fe400078610ff */
[----:B------:R-:W-:Y:S01]  /*a290*/  LEA.HI.X.SX32 R19, R205, R11, 0x2, P4 ;  /* 0x0000000bcd137211 */ /* 0x000fe200020f16ff */
[----:B------:R-:W-:Y:S01]  /*a2a0*/  STL.64 [R1+0x9c0], R12 ;  /* 0x0009c00c01007387 */ /* 0x000fe20000100a00 */
[----:B------:R-:W-:Y:S02]  /*a2b0*/  LEA R22, P4, R204, R9, 0x2 ;  /* 0x00000009cc167211 */ /* 0x000fe400078810ff */
[----:B------:R-:W-:Y:S01]  /*a2c0*/  LEA.HI.X.SX32 R21, R164, R11, 0x2, P3 ;  /* 0x0000000ba4157211 */ /* 0x000fe200018f16ff */
[----:B------:R-:W-:Y:S01]  /*a2d0*/  STL.64 [R1], R188 ;  /* 0x000000bc01007387 */ /* 0x000fe20000100a00 */
[----:B------:R-:W-:Y:S01]  /*a2e0*/  LEA R24, P3, R203, R9, 0x2 ;  /* 0x00000009cb187211 */ /* 0x000fe200078610ff */
[----:B------:R-:W-:Y:S01]  /*a2f0*/  IMAD R164, R23, UR4, RZ ;  /* 0x0000000417a47c24 */ /* 0x000fe2000f8e02ff */
[----:B------:R-:W-:Y:S01]  /*a300*/  LEA.HI.X.SX32 R23, R204, R11, 0x2, P4 ;  /* 0x0000000bcc177211 */ /* 0x000fe200020f16ff */
[----:B------:R-:W-:Y:S01]  /*a310*/  STL.64 [R1+0x9d8], R188 ;  /* 0x0009d8bc01007387 */ /* 0x000fe20000100a00 */
[----:B------:R-:W-:-:S03]  /*a320*/  LEA R26, P4, R202, R9, 0x2 ;  /* 0x00000009ca1a7211 */ /* 0x000fc600078810ff */
[----:B------:R-:W-:Y:S01]  /*a330*/  STL.64 [R1+0x9a8], R14 ;  /* 0x0009a80e01007387 */ /* 0x000fe20000100a00 */
[----:B------:R-:W-:-:S03]  /*a340*/  LEA.HI.X.SX32 R25, R203, R11, 0x2, P3 ;  /* 0x0000000bcb197211 */ /* 0x000fc600018f16ff */
[----:B------:R-:W-:Y:S01]  /*a350*/  STL [R1+0x3dc], R166 ;  /* 0x0003dca601007387 */ /* 0x000fe20000100800 */
[----:B------:R-:W-:-:S03]  /*a360*/  LEA R28, P3, R163, R9, 0x2 ;  /* 0x00000009a31c7211 */ /* 0x000fc600078610ff */
[----:B------:R-:W-:Y:S04]  /*a370*/  STL.64 [R1+0x9e8], R16 ;  /* 0x0009e81001007387 */ /* 0x000fe80000100a00 */
[----:B------:R1:W-:Y:S01]  /*a380*/  STL.64 [R1+0x9e0], R18 ;  /* 0x0009e01201007387 */ /* 0x0003e20000100a00 */
[----:B------:R-:W-:Y:S01]  /*a390*/  LEA.HI.X.SX32 R29, R163, R11, 0x2, P3 ;  /* 0x0000000ba31d7211 */ /* 0x000fe200018f16ff */
[----:B------:R-:W-:Y:S01]  /*a3a0*/  IMAD R163, R31, UR4, RZ ;  /* 0x000000041fa37c24 */ /* 0x000fe2000f8e02ff */
[----:B------:R-:W-:Y:S01]  /*a3b0*/  LEA R32, P3, R200, R9, 0x2 ;  /* 0x00000009c8207211 */ /* 0x000fe200078610ff */
[----:B-1----:R-:W-:Y:S01]  /*a3c0*/  IMAD R18, R27, UR4, RZ ;  /* 0x000000041b127c24 */ /* 0x002fe2000f8e02ff */
[----:B------:R-:W-:Y:S02]  /*a3d0*/  LEA.HI.X.SX32 R27, R202, R11, 0x2, P4 ;  /* 0x0000000bca1b7211 */ /* 0x000fe400020f16ff */
[----:B------:R-:W-:-:S04]  /*a3e0*/  LEA R30, P4, R201, R9, 0x2 ;  /* 0x00000009c91e7211 */ /* 0x000fc800078810ff */
[----:B------:R-:W-:Y:S02]  /*a3f0*/  LEA.HI.X.SX32 R31, R201, R11, 0x2, P4 ;  /* 0x0000000bc91f7211 */ /* 0x000fe400020f16ff */
[----:B------:R-:W-:Y:S01]  /*a400*/  LEA R34, P4, R199, R9, 0x2 ;  /* 0x00000009c7227211 */ /* 0x000fe200078810ff */
[----:B------:R-:W-:Y:S01]  /*a410*/  IMAD R17, R35, UR4, RZ ;  /* 0x0000000423117c24 */ /* 0x000fe2000f8e02ff */
[----:B------:R-:W-:Y:S02]  /*a420*/  LEA.HI.X.SX32 R33, R200, R11, 0x2, P3 ;  /* 0x0000000bc8217211 */ /* 0x000fe400018f16ff */
[----:B------:R-:W-:Y:S02]  /*a430*/  LEA R36, P3, R162, R9, 0x2 ;  /* 0x00000009a2247211 */ /* 0x000fe400078610ff */
[----:B------:R-:W-:Y:S02]  /*a440*/  LEA.HI.X.SX32 R35, R199, R11, 0x2, P4 ;  /* 0x0000000bc7237211 */ /* 0x000fe400020f16ff */
[----:B------:R-:W-:-:S02]  /*a450*/  LEA R38, P4, R198, R9, 0x2 ;  /* 0x00000009c6267211 */ /* 0x000fc400078810ff */
[----:B------:R-:W-:Y:S01]  /*a460*/  LEA.HI.X.SX32 R37, R162, R11, 0x2, P3 ;  /* 0x0000000ba2257211 */ /* 0x000fe200018f16ff */
[----:B------:R-:W-:Y:S01]  /*a470*/  IMAD R162, R39, UR4, RZ ;  /* 0x0000000427a27c24 */ /* 0x000fe2000f8e02ff */
[----:B------:R-:W-:Y:S02]  /*a480*/  LEA R40, P3, R197, R9, 0x2 ;  /* 0x00000009c5287211 */ /* 0x000fe400078610ff */
[----:B------:R-:W-:Y:S02]  /*a490*/  LEA.HI.X.SX32 R39, R198, R11, 0x2, P4 ;  /* 0x0000000bc6277211 */ /* 0x000fe400020f16ff */
[----:B------:R-:W-:Y:S01]  /*a4a0*/  LEA R42, P4, R196, R9, 0x2 ;  /* 0x00000009c42a7211 */ /* 0x000fe200078810ff */
[----:B------:R-:W-:Y:S01]  /*a4b0*/  IMAD R16, R43, UR4, RZ ;  /* 0x000000042b107c24 */ /* 0x000fe2000f8e02ff */
[----:B------:R-:W-:Y:S02]  /*a4c0*/  LEA.HI.X.SX32 R41, R197, R11, 0x2, P3 ;  /* 0x0000000bc5297211 */ /* 0x000fe400018f16ff */
[----:B------:R-:W-:-:S02]  /*a4d0*/  LEA R44, P3, R161, R9, 0x2 ;  /* 0x00000009a12c7211 */ /* 0x000fc400078610ff */
[----:B------:R-:W-:Y:S02]  /*a4e0*/  LEA.HI.X.SX32 R43, R196, R11, 0x2, P4 ;  /* 0x0000000bc42b7211 */ /* 0x000fe400020f16ff */
[----:B------:R-:W-:Y:S02]  /*a4f0*/  LEA R46, P4, R195, R9, 0x2 ;  /* 0x00000009c32e7211 */ /* 0x000fe400078810ff */
[----:B------:R-:W-:Y:S01]  /*a500*/  LEA.HI.X.SX32 R45, R161, R11, 0x2, P3 ;  /* 0x0000000ba12d7211 */ /* 0x000fe200018f16ff */
[----:B------:R-:W-:Y:S01]  /*a510*/  IMAD R161, R47, UR4, RZ ;  /* 0x000000042fa17c24 */ /* 0x000fe2000f8e02ff */
[C---:B------:R-:W-:Y:S02]  /*a520*/  LEA R48, P3, R194.reuse, R9, 0x2 ;  /* 0x00000009c2307211 */ /* 0x040fe400078610ff */
[----:B------:R-:W-:Y:S02]  /*a530*/  LEA.HI.X.SX32 R47, R195, R11, 0x2, P4 ;  /* 0x0000000bc32f7211 */ /* 0x000fe400020f16ff */
[----:B------:R-:W-:Y:S01]  /*a540*/  LEA R50, P4, R193, R9, 0x2 ;  /* 0x00000009c1327211 */ /* 0x000fe200078810ff */
[----:B------:R-:W-:Y:S01]  /*a550*/  IMAD R15, R51, UR4, RZ ;  /* 0x00000004330f7c24 */ /* 0x000fe2000f8e02ff */
[----:B------:R-:W-:-:S02]  /*a560*/  LEA.HI.X.SX32 R49, R194, R11, 0x2, P3 ;  /* 0x0000000bc2317211 */ /* 0x000fc400018f16ff */
[----:B------:R-:W-:Y:S02]  /*a570*/  LEA R52, P3, R159, R9, 0x2 ;  /* 0x000000099f347211 */ /* 0x000fe400078610ff */
[----:B------:R-:W-:Y:S02]  /*a580*/  LEA.HI.X.SX32 R51, R193, R11, 0x2, P4 ;  /* 0x0000000bc1337211 */ /* 0x000fe400020f16ff */
[C---:B------:R-:W-:Y:S02]  /*a590*/  LEA R54, P4, R192.reuse, R9, 0x2 ;  /* 0x00000009c0367211 */ /* 0x040fe400078810ff */
[----:B------:R-:W-:Y:S01]  /*a5a0*/  LEA.HI.X.SX32 R53, R159, R11, 0x2, P3 ;  /* 0x0000000b9f357211 */ /* 0x000fe200018f16ff */
[----:B------:R-:W-:Y:S01]  /*a5b0*/  IMAD R159, R55, UR4, RZ ;  /* 0x00000004379f7c24 */ /* 0x000fe2000f8e02ff */
[----:B------:R-:W-:Y:S02]  /*a5c0*/  LEA R56, P3, R191, R9, 0x2 ;  /* 0x00000009bf387211 */ /* 0x000fe400078610ff */
[----:B------:R-:W-:-:S02]  /*a5d0*/  LEA.HI.X.SX32 R55, R192, R11, 0x2, P4 ;  /* 0x0000000bc0377211 */ /* 0x000fc400020f16ff */
[C---:B------:R-:W-:Y:S01]  /*a5e0*/  LEA R58, P4, R190.reuse, R9, 0x2 ;  /* 0x00000009be3a7211 */ /* 0x040fe200078810ff */
[----:B------:R-:W-:Y:S01]  /*a5f0*/  IMAD R14, R59, UR4, RZ ;  /* 0x000000043b0e7c24 */ /* 0x000fe2000f8e02ff */
[----:B------:R-:W-:Y:S02]  /*a600*/  LEA.HI.X.SX32 R57, R191, R11, 0x2, P3 ;  /* 0x0000000bbf397211 */ /* 0x000fe400018f16ff */
[----:B------:R-:W-:Y:S02]  /*a610*/  LEA R60, P3, R157, R9, 0x2 ;  /* 0x000000099d3c7211 */ /* 0x000fe400078610ff */
[----:B------:R-:W-:Y:S02]  /*a620*/  LEA.HI.X.SX32 R59, R190, R11, 0x2, P4 ;  /* 0x0000000bbe3b7211 */ /* 0x000fe400020f16ff */
[----:B------:R-:W-:Y:S02]  /*a630*/  LEA R62, P4, R187, R9, 0x2 ;  /* 0x00000009bb3e7211 */ /* 0x000fe400078810ff */
[----:B------:R-:W-:Y:S01]  /*a640*/  LEA.HI.X.SX32 R61, R157, R11, 0x2, P3 ;  /* 0x0000000b9d3d7211 */ /* 0x000fe200018f16ff */
[----:B------:R-:W-:Y:S01]  /*a650*/  IMAD R157, R63, UR4, RZ ;  /* 0x000000043f9d7c24 */ /* 0x000fe2000f8e02ff */
[----:B------:R-:W-:-:S02]  /*a660*/  LEA R64, P3, R186, R9, 0x2 ;  /* 0x00000009ba407211 */ /* 0x000fc400078610ff */
        /* <DEDUP_REMOVED lines=19> */
[----:B------:R-:W-:Y:S02]  /*a7a0*/  LEA R80, P3, R152, R9, 0x2 ;  /* 0x0000000998507211 */ /* 0x000fe400078610ff */
[----:B------:R-:W-:Y:S02]  /*a7b0*/  LEA.HI.X.SX32 R79, R181, R11, 0x2, P4 ;  /* 0x0000000bb54f7211 */ /* 0x000fe400020f16ff */
[----:B------:R-:W-:-:S02]  /*a7c0*/  LEA R82, P4, R180, R9, 0x2 ;  /* 0x00000009b4527211 */ /* 0x000fc400078810ff */
[----:B------:R-:W-:Y:S01]  /*a7d0*/  LEA.HI.X.SX32 R81, R152, R11, 0x2, P3 ;  /* 0x0000000b98517211 */ /* 0x000fe200018f16ff */
[----:B------:R-:W-:Y:S01]  /*a7e0*/  IMAD R152, R83, UR4, RZ ;  /* 0x0000000453987c24 */ /* 0x000fe2000f8e02ff */
[----:B------:R-:W-:Y:S02]  /*a7f0*/  LEA R84, P3, R154, R9, 0x2 ;  /* 0x000000099a547211 */ /* 0x000fe400078610ff */
[----:B------:R-:W-:Y:S02]  /*a800*/  LEA.HI.X.SX32 R83, R180, R11, 0x2, P4 ;  /* 0x0000000bb4537211 */ /* 0x000fe400020f16ff */
[----:B------:R-:W-:Y:S02]  /*a810*/  LEA R86, P4, R177, R9, 0x2 ;  /* 0x00000009b1567211 */ /* 0x000fe400078810ff */
[----:B------:R-:W-:Y:S01]  /*a820*/  LEA.HI.X.SX32 R85, R154, R11, 0x2, P3 ;  /* 0x0000000b9a557211 */ /* 0x000fe200018f16ff */
[----:B------:R-:W-:Y:S01]  /*a830*/  IMAD R154, R87, UR4, RZ ;  /* 0x00000004579a7c24 */ /* 0x000fe2000f8e02ff */
        /* <DEDUP_REMOVED lines=15> */
[----:B------:R-:W-:Y:S01]  /*a930*/  LEA R100, P3, R173, R9, 0x2 ;  /* 0x00000009ad647211 */ /* 0x000fe200078610ff */
[----:B------:R-:W-:Y:S01]  /*a940*/  STL [R1+0x3d8], R165 ;  /* 0x0003d8a501007387 */ /* 0x000fe20000100800 */
[----:B------:R-:W-:-:S02]  /*a950*/  LEA.HI.X.SX32 R99, R174, R11, 0x2, P4 ;  /* 0x0000000bae637211 */ /* 0x000fc400020f16ff */
[C---:B------:R-:W-:Y:S01]  /*a960*/  LEA R102, P4, R172.reuse, R9, 0x2 ;  /* 0x00000009ac667211 */ /* 0x040fe200078810ff */
[----:B------:R-:W-:Y:S01]  /*a970*/  STL.64 [R1+0x9c8], R20 ;  /* 0x0009c81401007387 */ /* 0x000fe20000100a00 */
[----:B------:R-:W-:Y:S02]  /*a980*/  LEA.HI.X.SX32 R101, R173, R11, 0x2, P3 ;  /* 0x0000000bad657211 */ /* 0x000fe400018f16ff */
[C---:B------:R-:W-:Y:S01]  /*a990*/  LEA R104, P3, R171.reuse, R9, 0x2 ;  /* 0x00000009ab687211 */ /* 0x040fe200078610ff */
[----:B------:R1:W-:Y:S03]  /*a9a0*/  STL.64 [R1+0x9f0], R22 ;  /* 0x0009f01601007387 */ /* 0x0003e60000100a00 */
[----:B------:R-:W-:Y:S02]  /*a9b0*/  LEA.HI.X.SX32 R105, R171, R11, 0x2, P3 ;  /* 0x0000000bab697211 */ /* 0x000fe400018f16ff */
[----:B------:R-:W-:Y:S01]  /*a9c0*/  LEA R108, P3, R169, R9, 0x2 ;  /* 0x00000009a96c7211 */ /* 0x000fe200078610ff */
[----:B-1----:R-:W-:Y:S01]  /*a9d0*/  IMAD R23, R103, UR4, RZ ;  /* 0x0000000467177c24 */ /* 0x002fe2000f8e02ff */
[----:B------:R-:W-:-:S02]  /*a9e0*/  LEA.HI.X.SX32 R103, R172, R11, 0x2, P4 ;  /* 0x0000000bac677211 */ /* 0x000fc400020f16ff */
[----:B------:R-:W-:Y:S01]  /*a9f0*/  LEA R106, P4, R170, R9, 0x2 ;  /* 0x00000009aa6a7211 */ /* 0x000fe200078810ff */
[----:B------:R-:W-:-:S03]  /*aa00*/  IMAD R22, R107, UR4, RZ ;  /* 0x000000046b167c24 */ /* 0x000fc6000f8e02ff */
[----:B------:R-:W-:Y:S02]  /*aa10*/  LEA.HI.X.SX32 R107, R170, R11, 0x2, P4 ;  /* 0x0000000baa6b7211 */ /* 0x000fe400020f16ff */
[C---:B------:R-:W-:Y:S01]  /*aa20*/  LEA R110, P4, R168.reuse, R9, 0x2 ;  /* 0x00000009a86e7211 */ /* 0x040fe200078810ff */
[----:B------:R-:W-:Y:S01]  /*aa30*/  IMAD R21, R111, UR4, RZ ;  /* 0x000000046f157c24 */ /* 0x000fe2000f8e02ff */
[----:B------:R-:W-:Y:S02]  /*aa40*/  LEA.HI.X.SX32 R109, R169, R11, 0x2, P3 ;  /* 0x0000000ba96d7211 */ /* 0x000fe400018f16ff */
[----:B------:R-:W-:Y:S02]  /*aa50*/  LEA R112, P3, R167, R9, 0x2 ;  /* 0x00000009a7707211 */ /* 0x000fe400078610ff */
[----:B------:R-:W-:Y:S02]  /*aa60*/  LEA.HI.X.SX32 R111, R168, R11, 0x2, P4 ;  /* 0x0000000ba86f7211 */ /* 0x000fe400020f16ff */
[----:B------:R-:W-:Y:S01]  /*aa70*/  LEA R114, P4, R166, R9, 0x2 ;  /* 0x00000009a6727211 */ /* 0x000fe200078810ff */
[----:B------:R-:W-:Y:S01]  /*aa80*/  IMAD R20, R115, UR4, RZ ;  /* 0x0000000473147c24 */ /* 0x000fe2000f8e02ff */
[----:B------:R-:W-:-:S02]  /*aa90*/  LEA.HI.X.SX32 R113, R167, R11, 0x2, P3 ;  /* 0x0000000ba7717211 */ /* 0x000fc400018f16ff */
[----:B------:R-:W-:Y:S02]  /*aaa0*/  LEA R116, P3, R165, R9, 0x2 ;  /* 0x00000009a5747211 */ /* 0x000fe400078610ff */
[----:B------:R-:W-:Y:S02]  /*aab0*/  LEA.HI.X.SX32 R115, R166, R11, 0x2, P4 ;  /* 0x0000000ba6737211 */ /* 0x000fe400020f16ff */
[----:B------:R-:W-:Y:S01]  /*aac0*/  LEA R118, P4, R164, R9, 0x2 ;  /* 0x00000009a4767211 */ /* 0x000fe200078810ff */
[----:B------:R-:W-:Y:S01]  /*aad0*/  IMAD R19, R119, UR4, RZ ;  /* 0x0000000477137c24 */ /* 0x000fe2000f8e02ff */
[----:B------:R-:W-:Y:S02]  /*aae0*/  LEA.HI.X.SX32 R117, R165, R11, 0x2, P3 ;  /* 0x0000000ba5757211 */ /* 0x000fe400018f16ff */
[----:B------:R-:W-:Y:S02]  /*aaf0*/  LEA R120, P3, R18, R9, 0x2 ;  /* 0x0000000912787211 */ /* 0x000fe400078610ff */
[----:B------:R-:W-:Y:S01]  /*ab00*/  LEA.HI.X.SX32 R119, R164, R11, 0x2, P4 ;  /* 0x0000000ba4777211 */ /* 0x000fe200020f16ff */
[----:B------:R-:W-:Y:S01]  /*ab10*/  STL [R1+0x3d4], R164 ;  /* 0x0003d4a401007387 */ /* 0x000fe20000100800 */
[----:B------:R-:W-:-:S02]  /*ab20*/  LEA R122, P4, R163, R9, 0x2 ;  /* 0x00000009a37a7211 */ /* 0x000fc400078810ff */
[----:B------:R-:W-:Y:S01]  /*ab30*/  LEA.HI.X.SX32 R121, R18, R11, 0x2, P3 ;  /* 0x0000000b12797211 */ /* 0x000fe200018f16ff */
[----:B------:R1:W-:Y:S01]  /*ab40*/  STL [R1+0x3d0], R18 ;  /* 0x0003d01201007387 */ /* 0x0003e20000100800 */
[----:B------:R-:W-:-:S03]  /*ab50*/  LEA R124, P3, R17, R9, 0x2 ;  /* 0x00000009117c7211 */ /* 0x000fc600078610ff */
[----:B------:R-:W-:Y:S01]  /*ab60*/  STL [R1+0x3cc], R163 ;  /* 0x0003cca301007387 */ /* 0x000fe20000100800 */
[-C--:B------:R-:W-:Y:S01]  /*ab70*/  LEA.HI.X.SX32 R125, R17, R11.reuse, 0x2, P3 ;  /* 0x0000000b117d7211 */ /* 0x080fe200018f16ff */
[----:B-1----:R-:W-:Y:S01]  /*ab80*/  IMAD R18, R123, UR4, RZ ;  /* 0x000000047b127c24 */ /* 0x002fe2000f8e02ff */
[----:B------:R-:W-:Y:S02]  /*ab90*/  LEA.HI.X.SX32 R123, R163, R11, 0x2, P4 ;  /* 0x0000000ba37b7211 */ /* 0x000fe400020f16ff */
[-C--:B------:R-:W-:Y:S01]  /*aba0*/  LEA R126, P4, R162, R9.reuse, 0x2 ;  /* 0x00000009a27e7211 */ /* 0x080fe200078810ff */
        /* <DEDUP_REMOVED lines=31> */
[----:B------:R-:W-:-:S03]  /*ada0*/  LEA.HI.X.SX32 R145, R12, R11, 0x2, P3 ;  /* 0x0000000b0c917211 */ /* 0x000fc600018f16ff */
[----:B------:R2:W-:Y:S01]  /*adb0*/  STL [R1+0x39c], R12 ;  /* 0x00039c0c01007387 */ /* 0x0005e20000100800 */
[----:B-1----:R-:W-:Y:S01]  /*adc0*/  IMAD R13, R143, UR4, RZ ;  /* 0x000000048f0d7c24 */ /* 0x002fe2000f8e02ff */
[----:B------:R-:W-:Y:S02]  /*add0*/  LEA.HI.X.SX32 R143, R155, R11, 0x2, P4 ;  /* 0x0000000b9b8f7211 */ /* 0x000fe400020f16ff */
[----:B------:R-:W-:Y:S01]  /*ade0*/  STL [R1+0x398], R153 ;  /* 0x0003989901007387 */ /* 0x000fe20000100800 */
[----:B------:R-:W-:-:S03]  /*adf0*/  LEA R146, P4, R153, R9, 0x2 ;  /* 0x0000000999927211 */ /* 0x000fc600078810ff */
[----:B------:R1:W-:Y:S01]  /*ae00*/  STL [R1+0x394], R152 ;  /* 0x0003949801007387 */ /* 0x0003e20000100800 */
[----:B------:R-:W-:Y:S01]  /*ae10*/  LEA R148, P3, R152, R9, 0x2 ;  /* 0x0000000998947211 */ /* 0x000fe200078610ff */
[----:B--2---:R-:W-:Y:S02]  /*ae20*/  IMAD R12, R147, UR4, RZ ;  /* 0x00000004930c7c24 */ /* 0x004fe4000f8e02ff */
[----:B------:R2:W-:Y:S01]  /*ae30*/  STL [R1+0x390], R154 ;  /* 0x0003909a01007387 */ /* 0x0005e20000100800 */
[----:B------:R-:W-:-:S03]  /*ae40*/  LEA.HI.X.SX32 R147, R153, R11, 0x2, P4 ;  /* 0x0000000b99937211 */ /* 0x000fc600020f16ff */
[----:B------:R4:W-:Y:S01]  /*ae50*/  STL [R1+0x38c], R156 ;  /* 0x00038c9c01007387 */ /* 0x0009e20000100800 */
[----:B------:R-:W-:-:S03]  /*ae60*/  LEA R150, P4, R154, R9, 0x2 ;  /* 0x000000099a967211 */ /* 0x000fc600078810ff */
[----:B------:R3:W-:Y:S01]  /*ae70*/  STL [R1+0x388], R158 ;  /* 0x0003889e01007387 */ /* 0x0007e20000100800 */
[----:B------:R-:W-:-:S03]  /*ae80*/  LEA.HI.X.SX32 R149, R152, R11, 0x2, P3 ;  /* 0x0000000b98957211 */ /* 0x000fc600018f16ff */
[----:B------:R-:W-:Y:S01]  /*ae90*/  STL [R1+0x384], R160 ;  /* 0x000384a001007387 */ /* 0x000fe20000100800 */
[----:B-1----:R-:W-:-:S03]  /*aea0*/  LEA R152, P3, R156, R9, 0x2 ;  /* 0x000000099c987211 */ /* 0x002fc600078610ff */
[----:B------:R-:W-:Y:S01]  /*aeb0*/  STL [R1+0x380], R23 ;  /* 0x0003801701007387 */ /* 0x000fe20000100800 */
[----:B------:R-:W-:-:S03]  /*aec0*/  LEA.HI.X.SX32 R151, R154, R11, 0x2, P4 ;  /* 0x0000000b9a977211 */ /* 0x000fc600020f16ff */
[----:B------:R-:W-:Y:S01]  /*aed0*/  STL [R1+0x37c], R22 ;  /* 0x00037c1601007387 */ /* 0x000fe20000100800 */
[----:B--2---:R-:W-:-:S03]  /*aee0*/  LEA R154, P4, R158, R9, 0x2 ;  /* 0x000000099e9a7211 */ /* 0x004fc600078810ff */
[----:B------:R-:W-:Y:S04]  /*aef0*/  STL [R1+0x378], R21 ;  /* 0x0003781501007387 */ /* 0x000fe80000100800 */
[----:B------:R-:W-:Y:S01]  /*af00*/  STL [R1+0x374], R20 ;  /* 0x0003741401007387 */ /* 0x000fe20000100800 */
[----:B------:R-:W-:-:S03]  /*af10*/  LEA.HI.X.SX32 R153, R156, R11, 0x2, P3 ;  /* 0x0000000b9c997211 */ /* 0x000fc600018f16ff */
[----:B------:R-:W-:Y:S01]  /*af20*/  STL [R1+0x370], R19 ;  /* 0x0003701301007387 */ /* 0x000fe20000100800 */
[----:B------:R-:W-:-:S03]  /*af30*/  LEA.HI.X.SX32 R155, R158, R11, 0x2, P4 ;  /* 0x0000000b9e9b7211 */ /* 0x000fc600020f16ff */
[----:B------:R-:W-:Y:S04]  /*af40*/  STL [R1+0x36c], R18 ;  /* 0x00036c1201007387 */ /* 0x000fe80000100800 */
[----:B------:R-:W-:Y:S01]  /*af50*/  STL [R1+0x368], R17 ;  /* 0x0003681101007387 */ /* 0x000fe20000100800 */
[----:B------:R-:W-:-:S03]  /*af60*/  IMAD R0, R0, R10, RZ ;  /* 0x0000000a00007224 */ /* 0x000fc600078e02ff */
[----:B------:R-:W-:Y:S04]  /*af70*/  STL [R1+0x364], R16 ;  /* 0x0003641001007387 */ /* 0x000fe80000100800 */
[----:B------:R-:W-:Y:S04]  /*af80*/  STL [R1+0x360], R15 ;  /* 0x0003600f01007387 */ /* 0x000fe80000100800 */
[----:B------:R-:W-:Y:S04]  /*af90*/  STL [R1+0x35c], R14 ;  /* 0x00035c0e01007387 */ /* 0x000fe80000100800 */
[----:B------:R-:W-:Y:S04]  /*afa0*/  STL [R1+0x358], R13 ;  /* 0x0003580d01007387 */ /* 0x000fe80000100800 */
[----:B------:R-:W-:Y:S04]  /*afb0*/  STL [R1+0x354], R12 ;  /* 0x0003540c01007387 */ /* 0x000fe80000100800 */
[----:B------:R-:W-:Y:S04]  /*afc0*/  STL.64 [R1+0x9f8], R152 ;  /* 0x0009f89801007387 */ /* 0x000fe80000100a00 */
[----:B------:R1:W-:Y:S01]  /*afd0*/  STL.64 [R1+0xa00], R154 ;  /* 0x000a009a01007387 */ /* 0x0003e20000100a00 */
[----:B----4-:R-:W-:-:S02]  /*afe0*/  LEA R156, P3, R160, R9, 0x2 ;  /* 0x00000009a09c7211 */ /* 0x010fc400078610ff */
[----:B---3--:R-:W-:Y:S01]  /*aff0*/  LEA R158, P4, R23, R9, 0x2 ;  /* 0x00000009179e7211 */ /* 0x008fe200078810ff */
[----:B-1----:R-:W-:-:S04]  /*b000*/  IMAD R154, R10, 0x2, R0 ;  /* 0x000000020a9a7824 */ /* 0x002fc800078e0200 */
[----:B------:R-:W-:Y:S01]  /*b010*/  IMAD R153, R10, 0x2, R154 ;  /* 0x000000020a997824 */ /* 0x000fe200078e029a */
[----:B------:R-:W-:Y:S02]  /*b020*/  LEA.HI.X.SX32 R157, R160, R11, 0x2, P3 ;  /* 0x0000000ba09d7211 */ /* 0x000fe400018f16ff */
[----:B------:R-:W-:Y:S01]  /*b030*/  LEA R160, P3, R22, R9, 0x2 ;  /* 0x0000000916a07211 */ /* 0x000fe200078610ff */
[C---:B------:R-:W-:Y:S01]  /*b040*/  IMAD R152, R10.reuse, 0x2, R153 ;  /* 0x000000020a987824 */ /* 0x040fe200078e0299 */
[----:B------:R-:W-:Y:S02]  /*b050*/  LEA.HI.X.SX32 R159, R23, R11, 0x2, P4 ;  /* 0x0000000b179f7211 */ /* 0x000fe400020f16ff */
[----:B------:R-:W-:Y:S01]  /*b060*/  LEA R162, P4, R21, R9, 0x2 ;  /* 0x0000000915a27211 */ /* 0x000fe200078810ff */
[----:B------:R-:W-:Y:S01]  /*b070*/  IMAD R23, R10, 0x2, R152 ;  /* 0x000000020a177824 */ /* 0x000fe200078e0298 */
[----:B------:R-:W-:Y:S02]  /*b080*/  LEA.HI.X.SX32 R161, R22, R11, 0x2, P3 ;  /* 0x0000000b16a17211 */ /* 0x000fe400018f16ff */
[----:B------:R-:W-:-:S02]  /*b090*/  LEA R164, P3, R20, R9, 0x2 ;  /* 0x0000000914a47211 */ /* 0x000fc400078610ff */
[----:B------:R-:W-:Y:S01]  /*b0a0*/  LEA.HI.X.SX32 R163, R21, R11, 0x2, P4 ;  /* 0x0000000b15a37211 */ /* 0x000fe200020f16ff */
[----:B------:R-:W-:Y:S01]  /*b0b0*/  IMAD R22, R10, 0x2, R23 ;  /* 0x000000020a167824 */ /* 0x000fe200078e0217 */
[C---:B------:R-:W-:Y:S02]  /*b0c0*/  LEA R166, P4, R19.reuse, R9, 0x2 ;  /* 0x0000000913a67211 */ /* 0x040fe400078810ff */
[----:B------:R-:W-:Y:S02]  /*b0d0*/  LEA.HI.X.SX32 R165, R20, R11, 0x2, P3 ;  /* 0x0000000b14a57211 */ /* 0x000fe400018f16ff */
[----:B------:R-:W-:Y:S02]  /*b0e0*/  LEA R168, P3, R18, R9, 0x2 ;  /* 0x0000000912a87211 */ /* 0x000fe400078610ff */
[----:B------:R-:W-:Y:S01]  /*b0f0*/  LEA.HI.X.SX32 R167, R19, R11, 0x2, P4 ;  /* 0x0000000b13a77211 */ /* 0x000fe200020f16ff */
[----:B------:R-:W-:Y:S01]  /*b100*/  IMAD R19, R10, 0x2, R22 ;  /* 0x000000020a137824 */ /* 0x000fe200078e0216 */
[----:B------:R-:W-:-:S02]  /*b110*/  LEA R170, P4, R17, R9, 0x2 ;  /* 0x0000000911aa7211 */ /* 0x000fc400078810ff */
[----:B------:R-:W-:Y:S01]  /*b120*/  LEA.HI.X.SX32 R169, R18, R11, 0x2, P3 ;  /* 0x0000000b12a97211 */ /* 0x000fe200018f16ff */
[----:B------:R-:W-:Y:S01]  /*b130*/  IMAD R18, R10, 0x2, R19 ;  /* 0x000000020a127824 */ /* 0x000fe200078e0213 */
[----:B------:R-:W-:Y:S02]  /*b140*/  LEA R172, P3, R16, R9, 0x2 ;  /* 0x0000000910ac7211 */ /* 0x000fe400078610ff */
        /* <DEDUP_REMOVED lines=10> */
[-C--:B------:R-:W-:Y:S01]  /*b1f0*/  LEA.HI.X.SX32 R21, R13, R11.reuse, 0x2, P4 ;  /* 0x0000000b0d157211 */ /* 0x080fe200020f16ff */
[----:B------:R-:W-:Y:S01]  /*b200*/  IMAD R13, R10, 0x2, R16 ;  /* 0x000000020a0d7824 */ /* 0x000fe200078e0210 */
[----:B------:R-:W-:-:S03]  /*b210*/  LEA.HI.X.SX32 R15, R12, R11, 0x2, P3 ;  /* 0x0000000b0c0f7211 */ /* 0x000fc600018f16ff */
[----:B------:R-:W-:-:S04]  /*b220*/  IMAD R12, R10, 0x2, R13 ;  /* 0x000000020a0c7824 */ /* 0x000fc800078e020d */
[----:B------:R-:W-:Y:S01]  /*b230*/  IMAD R9, R10, 0x2, R12 ;  /* 0x000000020a097824 */ /* 0x000fe200078e020c */
[----:B------:R-:W-:-:S04]  /*b240*/  ISETP.NE.U32.AND P3, PT, R178, RZ, PT ;  /* 0x000000ffb200720c */ /* 0x000fc80003f65070 */
[----:B------:R-:W-:Y:S02]  /*b250*/  LEA R178, P6, R9, R242, 0x2 ;  /* 0x000000f209b27211 */ /* 0x000fe400078c10ff */
[----:B------:R-:W-:Y:S02]  /*b260*/  ISETP.NE.U32.AND P4, PT, R179, RZ, PT ;  /* 0x000000ffb300720c */ /* 0x000fe40003f85070 */
[----:B------:R-:W-:Y:S01]  /*b270*/  LEA.HI.X.SX32 R179, R9, R5, 0x2, P6 ;  /* 0x0000000509b37211 */ /* 0x000fe200030f16ff */
[----:B------:R-:W-:-:S05]  /*b280*/  IMAD R9, R10, 0x2, R9 ;  /* 0x000000020a097824 */ /* 0x000fca00078e0209 */
[----:B------:R-:W-:-:S04]  /*b290*/  LEA R180, P6, R9, R242, 0x2 ;  /* 0x000000f209b47211 */ /* 0x000fc800078c10ff */
        /* <DEDUP_REMOVED lines=54> */
[----:B------:R-:W-:Y:S02]  /*b600*/  LEA.HI.X.SX32 R219, R9, R5, 0x2, P6 ;  /* 0x0000000509db7211 */ /* 0x000fe400030f16ff */
[----:B------:R-:W-:-:S04]  /*b610*/  LEA R220, P6, R0, R242, 0x2 ;  /* 0x000000f200dc7211 */ /* 0x000fc800078c10ff */
[----:B------:R-:W-:Y:S02]  /*b620*/  LEA.HI.X.SX32 R221, R0, R5, 0x2, P6 ;  /* 0x0000000500dd7211 */ /* 0x000fe400030f16ff */
[----:B------:R-:W-:-:S04]  /*b630*/  LEA R222, P6, R154, R242, 0x2 ;  /* 0x000000f29ade7211 */ /* 0x000fc800078c10ff */
[----:B------:R-:W-:Y:S02]  /*b640*/  LEA.HI.X.SX32 R223, R154, R5, 0x2, P6 ;  /* 0x000000059adf7211 */ /* 0x000fe400030f16ff */
[----:B------:R-:W-:-:S04]  /*b650*/  LEA R224, P6, R153, R242, 0x2 ;  /* 0x000000f299e07211 */ /* 0x000fc800078c10ff */
[----:B------:R-:W-:Y:S02]  /*b660*/  LEA.HI.X.SX32 R225, R153, R5, 0x2, P6 ;  /* 0x0000000599e17211 */ /* 0x000fe400030f16ff */
[----:B------:R-:W-:-:S04]  /*b670*/  LEA R226, P6, R152, R242, 0x2 ;  /* 0x000000f298e27211 */ /* 0x000fc800078c10ff */
[-C--:B------:R-:W-:Y:S02]  /*b680*/  LEA.HI.X.SX32 R227, R152, R5.reuse, 0x2, P6 ;  /* 0x0000000598e37211 */ /* 0x080fe400030f16ff */
[CC--:B------:R-:W-:Y:S02]  /*b690*/  LEA R228, P6, R23.reuse, R242.reuse, 0x2 ;  /* 0x000000f217e47211 */ /* 0x0c0fe400078c10ff */
[----:B------:R-:W-:Y:S02]  /*b6a0*/  LOP3.LUT R6, R6, 0xfffffffb, RZ, 0xc0, !PT ;  /* 0xfffffffb06067812 */ /* 0x000fe400078ec0ff */
[----:B------:R-:W-:Y:S02]  /*b6b0*/  LEA.HI.X.SX32 R229, R23, R5, 0x2, P6 ;  /* 0x0000000517e57211 */ /* 0x000fe400030f16ff */
[----:B------:R-:W-:Y:S02]  /*b6c0*/  LEA R230, P6, R22, R242, 0x2 ;  /* 0x000000f216e67211 */ /* 0x000fe400078c10ff */
[----:B------:R-:W-:-:S02]  /*b6d0*/  @P2 LOP3.LUT R6, R6, 0x4, RZ, 0xfc, !PT ;  /* 0x0000000406062812 */ /* 0x000fc400078efcff */
[-C--:B------:R-:W-:Y:S02]  /*b6e0*/  LEA.HI.X.SX32 R231, R22, R5.reuse, 0x2, P6 ;  /* 0x0000000516e77211 */ /* 0x080fe400030f16ff */
[CC--:B------:R-:W-:Y:S02]  /*b6f0*/  LEA R232, P6, R19.reuse, R242.reuse, 0x2 ;  /* 0x000000f213e87211 */ /* 0x0c0fe400078c10ff */
[----:B------:R-:W-:Y:S02]  /*b700*/  LOP3.LUT R6, R6, 0xfffffff7, RZ, 0xc0, !PT ;  /* 0xfffffff706067812 */ /* 0x000fe400078ec0ff */
[----:B------:R-:W-:Y:S02]  /*b710*/  LEA.HI.X.SX32 R233, R19, R5, 0x2, P6 ;  /* 0x0000000513e97211 */ /* 0x000fe400030f16ff */
[----:B------:R-:W-:Y:S02]  /*b720*/  LEA R234, P6, R18, R242, 0x2 ;  /* 0x000000f212ea7211 */ /* 0x000fe400078c10ff */
[----:B------:R-:W-:-:S02]  /*b730*/  @P1 LOP3.LUT R6, R6, 0x8, RZ, 0xfc, !PT ;  /* 0x0000000806061812 */ /* 0x000fc400078efcff */
[-C--:B------:R-:W-:Y:S02]  /*b740*/  LEA.HI.X.SX32 R235, R18, R5.reuse, 0x2, P6 ;  /* 0x0000000512eb7211 */ /* 0x080fe400030f16ff */
[----:B------:R-:W-:Y:S02]  /*b750*/  ISETP.NE.U32.AND P1, PT, R236, RZ, PT ;  /* 0x000000ffec00720c */ /* 0x000fe40003f25070 */
[CC--:B------:R-:W-:Y:S01]  /*b760*/  LEA R236, P6, R17.reuse, R242.reuse, 0x2 ;  /* 0x000000f211ec7211 */ /* 0x0c0fe200078c10ff */
[----:B------:R-:W-:Y:S01]  /*b770*/  STL.64 [R1+0xa08], R156 ;  /* 0x000a089c01007387 */ /* 0x000fe20000100a00 */
[----:B------:R-:W-:Y:S02]  /*b780*/  ISETP.NE.U32.AND P2, PT, R238, RZ, PT ;  /* 0x000000ffee00720c */ /* 0x000fe40003f45070 */
[----:B------:R-:W-:Y:S01]  /*b790*/  LEA.HI.X.SX32 R237, R17, R5, 0x2, P6 ;  /* 0x0000000511ed7211 */ /* 0x000fe200030f16ff */
[----:B------:R-:W-:Y:S01]  /*b7a0*/  STL.64 [R1+0x158], R20 ;  /* 0x0001581401007387 */ /* 0x000fe20000100a00 */
[----:B------:R-:W-:-:S03]  /*b7b0*/  LEA R238, P6, R16, R242, 0x2 ;  /* 0x000000f210ee7211 */ /* 0x000fc600078c10ff */
[----:B------:R-:W-:Y:S01]  /*b7c0*/  STL [R1+0x350], R0 ;  /* 0x0003500001007387 */ /* 0x000fe20000100800 */
[----:B------:R-:W-:-:S03]  /*b7d0*/  LEA.HI.X.SX32 R239, R16, R5, 0x2, P6 ;  /* 0x0000000510ef7211 */ /* 0x000fc600030f16ff */
[----:B------:R-:W-:Y:S01]  /*b7e0*/  STL.64 [R1+0x150], R14 ;  /* 0x0001500e01007387 */ /* 0x000fe20000100a00 */
[----:B------:R-:W-:-:S03]  /*b7f0*/  LEA R240, P6, R13, R242, 0x2 ;  /* 0x000000f20df07211 */ /* 0x000fc600078c10ff */
[----:B------:R-:W-:Y:S04]  /*b800*/  STL [R1+0x34c], R154 ;  /* 0x00034c9a01007387 */ /* 0x000fe80000100800 */
[----:B------:R-:W-:Y:S04]  /*b810*/  STL [R1+0x348], R153 ;  /* 0x0003489901007387 */ /* 0x000fe80000100800 */
[----:B------:R-:W-:Y:S04]  /*b820*/  STL [R1+0x344], R152 ;  /* 0x0003449801007387 */ /* 0x000fe80000100800 */
[----:B------:R-:W-:Y:S01]  /*b830*/  STL [R1+0x3ac], R23 ;  /* 0x0003ac1701007387 */ /* 0x000fe20000100800 */
[----:B------:R-:W-:-:S03]  /*b840*/  LEA.HI.X.SX32 R241, R13, R5, 0x2, P6 ;  /* 0x000000050df17211 */ /* 0x000fc600030f16ff */
[----:B------:R-:W-:Y:S01]  /*b850*/  STL [R1+0x318], R22 ;  /* 0x0003181601007387 */ /* 0x000fe20000100800 */
[----:B------:R-:W-:-:S03]  /*b860*/  LEA R242, P6, R12, R242, 0x2 ;  /* 0x000000f20cf27211 */ /* 0x000fc600078c10ff */
[----:B------:R-:W-:Y:S04]  /*b870*/  STL [R1+0x310], R19 ;  /* 0x0003101301007387 */ /* 0x000fe80000100800 */
[----:B------:R-:W-:Y:S04]  /*b880*/  STL [R1+0x30c], R18 ;  /* 0x00030c1201007387 */ /* 0x000fe80000100800 */
[----:B------:R-:W-:Y:S04]  /*b890*/  STL [R1+0x308], R17 ;  /* 0x0003081101007387 */ /* 0x000fe80000100800 */
[----:B------:R-:W-:Y:S01]  /*b8a0*/  STL [R1+0x304], R16 ;  /* 0x0003041001007387 */ /* 0x000fe20000100800 */
[----:B------:R-:W-:-:S03]  /*b8b0*/  LEA.HI.X.SX32 R243, R12, R5, 0x2, P6 ;  /* 0x000000050cf37211 */ /* 0x000fc600030f16ff */
[----:B------:R-:W-:Y:S04]  /*b8c0*/  STL [R1+0x2fc], R13 ;  /* 0x0002fc0d01007387 */ /* 0x000fe80000100800 */
[----:B------:R1:W-:Y:S04]  /*b8d0*/  STL [R1+0x2f8], R12 ;  /* 0x0002f80c01007387 */ /* 0x0003e80000100800 */
[----:B------:R-:W2:Y:S04]  /*b8e0*/  LDL.LU R188, [R1+0x170] ;  /* 0x0001700001bc7983 */ /* 0x000ea80000300800 */
[----:B------:R-:W3:Y:S04]  /*b8f0*/  LDL.LU R189, [R1+0x16c] ;  /* 0x00016c0001bd7983 */ /* 0x000ee80000300800 */
[----:B-1----:R-:W4:Y:S04]  /*b900*/  LDL.LU R12, [R1+0x168] ;  /* 0x00016800010c7983 */ /* 0x002f280000300800 */
[----:B------:R1:W-:Y:S04]  /*b910*/  STL.64 [R1+0x9a0], R220 ;  /* 0x0009a0dc01007387 */ /* 0x0003e80000100a00 */
[----:B------:R-:W4:Y:S04]  /*b920*/  LDL.LU R152, [R1+0x180] ;  /* 0x0001800001987983 */ /* 0x000f280000300800 */
[----:B------:R-:W4:Y:S04]  /*b930*/  LDL.LU R153, [R1+0x17c] ;  /* 0x00017c0001997983 */ /* 0x000f280000300800 */
[----:B------:R-:W4:Y:S04]  /*b940*/  LDL.LU R22, [R1+0x178] ;  /* 0x0001780001167983 */ /* 0x000f280000300800 */
[----:B------:R-:W4:Y:S04]  /*b950*/  LDL.LU R23, [R1+0x174] ;  /* 0x0001740001177983 */ /* 0x000f280000300800 */
[----:B------:R-:W4:Y:S04]  /*b960*/  LDL.LU R18, [R1+0x190] ;  /* 0x0001900001127983 */ /* 0x000f280000300800 */
[----:B------:R-:W4:Y:S04]  /*b970*/  LDL.LU R19, [R1+0x18c] ;  /* 0x00018c0001137983 */ /* 0x000f280000300800 */
[----:B------:R-:W4:Y:S04]  /*b980*/  LDL.LU R16, [R1+0x188] ;  /* 0x0001880001107983 */ /* 0x000f280000300800 */
[----:B------:R-:W4:Y:S04]  /*b990*/  LDL.LU R13, [R1+0x184] ;  /* 0x00018400010d7983 */ /* 0x000f280000300800 */
[----:B------:R-:W4:Y:S01]  /*b9a0*/  LDL.LU R17, [R1+0x1a0] ;  /* 0x0001a00001117983 */ /* 0x000f220000300800 */
[----:B------:R-:W1:Y:S01]  /*b9b0*/  S2UR UR4, SR_CgaCtaId ;  /* 0x00000000000479c3 */ /* 0x000e620000008800 */
[----:B------:R-:W-:Y:S01]  /*b9c0*/  LOP3.LUT R6, R6, 0xffffffef, RZ, 0xc0, !PT ;  /* 0xffffffef06067812 */ /* 0x000fe200078ec0ff */
[----:B------:R-:W-:-:S03]  /*b9d0*/  UMOV UR7, 0x400 ;  /* 0x0000040000077882 */ /* 0x000fc60000000000 */
[----:B------:R-:W-:Y:S02]  /*b9e0*/  @P1 LOP3.LUT R6, R6, 0x10, RZ, 0xfc, !PT ;  /* 0x0000001006061812 */ /* 0x000fe400078efcff */
[----:B------:R-:W-:Y:S01]  /*b9f0*/  ISETP.NE.U32.AND P1, PT, R244, RZ, PT ;  /* 0x000000fff400720c */ /* 0x000fe20003f25070 */
[----:B------:R-:W-:Y:S01]  /*ba00*/  ULDC.64 UR16, c[0x0][0x208] ;  /* 0x0000820000107ab9 */ /* 0x000fe20000000a00 */
[----:B-1----:R-:W-:Y:S01]  /*ba10*/  ULEA UR7, UR4, UR7, 0x18 ;  /* 0x0000000704077291 */ /* 0x002fe2000f8ec03f */
[----:B------:R-:W-:Y:S02]  /*ba20*/  ISETP.NE.U32.AND P6, PT, R246, RZ, PT ;  /* 0x000000fff600720c */ /* 0x000fe40003fc5070 */
[C---:B------:R-:W-:Y:S01]  /*ba30*/  LOP3.LUT R0, R3.reuse, 0x10, RZ, 0x3c, !PT ;  /* 0x0000001003007812 */ /* 0x040fe200078e3cff */
[----:B------:R-:W-:Y:S02]  /*ba40*/  ULDC UR4, c[0x0][0x230] ;  /* 0x00008c0000047ab9 */ /* 0x000fe40000000800 */
[----:B------:R-:W-:-:S05]  /*ba50*/  VIADD R252, R3, UR7 ;  /* 0x0000000703fc7c36 */ /* 0x000fca0008000000 */
[----:B------:R-:W-:Y:S01]  /*ba60*/  @!PT LDS RZ, [RZ] ;  /* 0x00000000fffff984 */ /* 0x000fe20000000800 */
[----:B------:R-:W-:Y:S01]  /*ba70*/  @!PT LDS RZ, [RZ] ;  /* 0x00000000fffff984 */ /* 0x000fe20000000800 */
[----:B------:R-:W-:Y:S01]  /*ba80*/  @!PT LDS RZ, [RZ] ;  /* 0x00000000fffff984 */ /* 0x000fe20000000800 */
[----:B------:R-:W-:Y:S04]  /*ba90*/  LDGSTS.E [R252+0x70000], desc[UR16][R220.64], P1 ;  /* 0x70000000dcfc7fae */ /* 0x000fe80008921850 */
[----:B------:R-:W-:Y:S01]  /*baa0*/  LDGSTS.E [R252+0x70008], desc[UR16][R222.64], P5 ;  /* 0x70008000defc7fae */ /* 0x000fe2000a921850 */
[----:B------:R-:W-:-:S03]  /*bab0*/  ISETP.NE.U32.AND P5, PT, R247, RZ, PT ;  /* 0x000000fff700720c */ /* 0x000fc60003fa5070 */
[----:B------:R-:W-:Y:S01]  /*bac0*/  LDGSTS.E [R252+0x72000], desc[UR16][R186.64], P4 ;  /* 0x72000000bafc7fae */ /* 0x000fe2000a121850 */
[----:B------:R-:W-:Y:S02]  /*bad0*/  ISETP.NE.U32.AND P4, PT, R248, RZ, PT ;  /* 0x000000fff800720c */ /* 0x000fe40003f85070 */
[----:B------:R-:W-:Y:S01]  /*bae0*/  ISETP.NE.U32.AND P1, PT, R245, RZ, PT ;  /* 0x000000fff500720c */ /* 0x000fe20003f25070 */
[----:B------:R-:W-:Y:S01]  /*baf0*/  VIADD R251, R0, UR7 ;  /* 0x0000000700fb7c36 */ /* 0x000fe20008000000 */
[----:B------:R-:W-:Y:S01]  /*bb00*/  LDGSTS.E [R252+0x72008], desc[UR16][R190.64], P3 ;  /* 0x72008000befc7fae */ /* 0x000fe20009921850 */
[----:B------:R-:W-:-:S08]  /*bb10*/  LOP3.LUT R0, R3, 0x20, RZ, 0x3c, !PT ;  /* 0x0000002003007812 */ /* 0x000fd000078e3cff */
[----:B------:R-:W-:Y:S04]  /*bb20*/  LDGSTS.E [R251+0x70000], desc[UR16][R224.64], P4 ;  /* 0x70000000e0fb7fae */ /* 0x000fe8000a121850 */
[----:B------:R-:W-:Y:S04]  /*bb30*/  LDGSTS.E [R251+0x70008], desc[UR16][R226.64], P5 ;  /* 0x70008000e2fb7fae */ /* 0x000fe8000a921850 */
[----:B------:R-:W-:Y:S04]  /*bb40*/  LDGSTS.E [R251+0x72000], desc[UR16][R192.64], P6 ;  /* 0x72000000c0fb7fae */ /* 0x000fe8000b121850 */
[----:B------:R-:W-:Y:S01]  /*bb50*/  LDGSTS.E [R251+0x72008], desc[UR16][R194.64], P1 ;  /* 0x72008000c2fb7fae */ /* 0x000fe20008921850 */
[----:B------:R-:W-:Y:S01]  /*bb60*/  ISETP.NE.U32.AND P1, PT, R249, RZ, PT ;  /* 0x000000fff900720c */ /* 0x000fe20003f25070 */
[----:B------:R-:W-:Y:S01]  /*bb70*/  VIADD R250, R0, UR7 ;  /* 0x0000000700fa7c36 */ /* 0x000fe20008000000 */
[----:B------:R-:W-:-:S05]  /*bb80*/  LOP3.LUT R0, R3, 0x30, RZ, 0x3c, !PT ;  /* 0x0000003003007812 */ /* 0x000fca00078e3cff */
[----:B------:R-:W-:Y:S01]  /*bb90*/  VIADD R249, R0, UR7 ;  /* 0x0000000700f97c36 */ /* 0x000fe20008000000 */
[----:B------:R-:W-:-:S05]  /*bba0*/  LOP3.LUT R0, R3, 0x40, RZ, 0x3c, !PT ;  /* 0x0000004003007812 */ /* 0x000fca00078e3cff */
[----:B------:R-:W-:Y:S01]  /*bbb0*/  VIADD R248, R0, UR7 ;  /* 0x0000000700f87c36 */ /* 0x000fe20008000000 */
[----:B------:R-:W-:-:S05]  /*bbc0*/  LOP3.LUT R0, R3, 0x50, RZ, 0x3c, !PT ;  /* 0x0000005003007812 */ /* 0x000fca00078e3cff */
[----:B------:R-:W-:Y:S01]  /*bbd0*/  VIADD R247, R0, UR7 ;  /* 0x0000000700f77c36 */ /* 0x000fe20008000000 */
[----:B--2---:R-:W-:Y:S02]  /*bbe0*/  ISETP.NE.U32.AND P4, PT, R188, RZ, PT ;  /* 0x000000ffbc00720c */ /* 0x004fe40003f85070 */
[----:B------:R-:W2:Y:S01]  /*bbf0*/  LDL.LU R188, [R1+0x19c] ;  /* 0x00019c0001bc7983 */ /* 0x000ea20000300800 */
[----:B---3--:R-:W-:-:S03]  /*bc00*/  ISETP.NE.U32.AND P5, PT, R189, RZ, PT ;  /* 0x000000ffbd00720c */ /* 0x008fc60003fa5070 */
[----:B------:R-:W3:Y:S01]  /*bc10*/  LDL.LU R189, [R1+0x198] ;  /* 0x0001980001bd7983 */ /* 0x000ee20000300800 */
[----:B----4-:R-:W-:-:S03]  /*bc20*/  ISETP.NE.U32.AND P6, PT, R12, RZ, PT ;  /* 0x000000ff0c00720c */ /* 0x010fc60003fc5070 */
[----:B------:R-:W4:Y:S04]  /*bc30*/  LDL.LU R12, [R1+0x194] ;  /* 0x00019400010c7983 */ /* 0x000f280000300800 */
[----:B------:R-:W-:Y:S01]  /*bc40*/  LDGSTS.E [R250+0x70000], desc[UR16][R228.64], P4 ;  /* 0x70000000e4fa7fae */ /* 0x000fe2000a121850 */
[----:B------:R-:W-:-:S03]  /*bc50*/  ISETP.NE.U32.AND P4, PT, R152, RZ, PT ;  /* 0x000000ff9800720c */ /* 0x000fc60003f85070 */
[----:B------:R-:W-:Y:S01]  /*bc60*/  LDGSTS.E [R250+0x70008], desc[UR16][R230.64], P5 ;  /* 0x70008000e6fa7fae */ /* 0x000fe2000a921850 */
[----:B------:R-:W-:-:S03]  /*bc70*/  ISETP.NE.U32.AND P5, PT, R153, RZ, PT ;  /* 0x000000ff9900720c */ /* 0x000fc60003fa5070 */
[----:B------:R-:W-:Y:S01]  /*bc80*/  LDGSTS.E [R250+0x72000], desc[UR16][R196.64], P6 ;  /* 0x72000000c4fa7fae */ /* 0x000fe2000b121850 */
[----:B------:R-:W-:-:S03]  /*bc90*/  ISETP.NE.U32.AND P6, PT, R22, RZ, PT ;  /* 0x000000ff1600720c */ /* 0x000fc60003fc5070 */
[----:B------:R-:W-:Y:S01]  /*bca0*/  LDGSTS.E [R250+0x72008], desc[UR16][R198.64], P1 ;  /* 0x72008000c6fa7fae */ /* 0x000fe20008921850 */
[----:B------:R-:W-:-:S03]  /*bcb0*/  ISETP.NE.U32.AND P1, PT, R23, RZ, PT ;  /* 0x000000ff1700720c */ /* 0x000fc60003f25070 */
[----:B------:R-:W-:Y:S04]  /*bcc0*/  LDGSTS.E [R249+0x70000], desc[UR16][R232.64], P4 ;  /* 0x70000000e8f97fae */ /* 0x000fe8000a121850 */
[----:B------:R-:W-:Y:S04]  /*bcd0*/  LDGSTS.E [R249+0x70008], desc[UR16][R234.64], P5 ;  /* 0x70008000eaf97fae */ /* 0x000fe8000a921850 */
[----:B------:R-:W-:Y:S04]  /*bce0*/  LDGSTS.E [R249+0x72000], desc[UR16][R200.64], P6 ;  /* 0x72000000c8f97fae */ /* 0x000fe8000b121850 */
[----:B------:R-:W-:Y:S01]  /*bcf0*/  LDGSTS.E [R249+0x72008], desc[UR16][R202.64], P1 ;  /* 0x72008000caf97fae */ /* 0x000fe20008921850 */
[----:B------:R-:W-:-:S03]  /*bd00*/  ISETP.NE.U32.AND P1, PT, R13, RZ, PT ;  /* 0x000000ff0d00720c */ /* 0x000fc60003f25070 */
[----:B------:R-:W4:Y:S01]  /*bd10*/  LDL.LU R13, [R1+0x1ac] ;  /* 0x0001ac00010d7983 */ /* 0x000f220000300800 */
[----:B------:R-:W-:Y:S02]  /*bd20*/  ISETP.NE.U32.AND P4, PT, R18, RZ, PT ;  /* 0x000000ff1200720c */ /* 0x000fe40003f85070 */
[----:B------:R-:W-:Y:S01]  /*bd30*/  ISETP.NE.U32.AND P5, PT, R19, RZ, PT ;  /* 0x000000ff1300720c */ /* 0x000fe20003fa5070 */
[----:B------:R-:W4:Y:S01]  /*bd40*/  LDL.LU R245, [R1+0x1a8] ;  /* 0x0001a80001f57983 */ /* 0x000f220000300800 */
[----:B------:R-:W-:-:S03]  /*bd50*/  ISETP.NE.U32.AND P6, PT, R16, RZ, PT ;  /* 0x000000ff1000720c */ /* 0x000fc60003fc5070 */
[----:B------:R-:W4:Y:S04]  /*bd60*/  LDL.LU R244, [R1+0x1c0] ;  /* 0x0001c00001f47983 */ /* 0x000f280000300800 */
[----:B------:R-:W4:Y:S04]  /*bd70*/  LDL.LU R5, [R1+0x1bc] ;  /* 0x0001bc0001057983 */ /* 0x000f280000300800 */
[----:B------:R-:W-:Y:S01]  /*bd80*/  LDGSTS.E [R248+0x70000], desc[UR16][R236.64], P4 ;  /* 0x70000000ecf87fae */ /* 0x000fe2000a121850 */
[----:B------:R-:W-:-:S03]  /*bd90*/  ISETP.NE.U32.AND P4, PT, R17, RZ, PT ;  /* 0x000000ff1100720c */ /* 0x000fc60003f85070 */
[----:B------:R-:W-:Y:S04]  /*bda0*/  LDGSTS.E [R248+0x70008], desc[UR16][R238.64], P5 ;  /* 0x70008000eef87fae */ /* 0x000fe8000a921850 */
[----:B------:R-:W-:Y:S04]  /*bdb0*/  LDGSTS.E [R248+0x72000], desc[UR16][R204.64], P6 ;  /* 0x72000000ccf87fae */ /* 0x000fe8000b121850 */
[----:B------:R-:W-:Y:S04]  /*bdc0*/  LDGSTS.E [R248+0x72008], desc[UR16][R206.64], P1 ;  /* 0x72008000cef87fae */ /* 0x000fe80008921850 */
[----:B------:R-:W4:Y:S04]  /*bdd0*/  LDL.LU R9, [R1+0x1b8] ;  /* 0x0001b80001097983 */ /* 0x000f280000300800 */
[----:B------:R-:W-:Y:S01]  /*bde0*/  LDGSTS.E [R247+0x70000], desc[UR16][R240.64], P4 ;  /* 0x70000000f0f77fae */ /* 0x000fe2000a121850 */
[----:B------:R-:W-:-:S03]  /*bdf0*/  ISETP.NE.U32.AND P4, PT, R2, RZ, PT ;  /* 0x000000ff0200720c */ /* 0x000fc60003f85070 */
[----:B------:R-:W4:Y:S04]  /*be00*/  LDL.LU R0, [R1+0x1b4] ;  /* 0x0001b40001007983 */ /* 0x000f280000300800 */
[----:B------:R-:W4:Y:S01]  /*be10*/  LDL.LU R2, [R1+0xa14] ;  /* 0x000a140001027983 */ /* 0x000f220000300800 */
[----:B------:R-:W-:-:S03]  /*be20*/  LOP3.LUT R10, R3, 0x60, RZ, 0x3c, !PT ;  /* 0x00000060030a7812 */ /* 0x000fc600078e3cff */
[----:B------:R-:W4:Y:S02]  /*be30*/  LDL.64 R156, [R1+0x148] ;  /* 0x00014800019c7983 */ /* 0x000f240000100a00 */
[----:B------:R-:W-:Y:S02]  /*be40*/  VIADD R246, R10, UR7 ;  /* 0x000000070af67c36 */ /* 0x000fe40008000000 */
[----:B------:R-:W4:Y:S04]  /*be50*/  LDL.64 R154, [R1+0x128] ;  /* 0x00012800019a7983 */ /* 0x000f280000100a00 */
[----:B------:R-:W4:Y:S04]  /*be60*/  LDL.64 R152, [R1+0x108] ;  /* 0x0001080001987983 */ /* 0x000f280000100a00 */
[----:B------:R-:W4:Y:S04]  /*be70*/  LDL.64 R22, [R1+0xe8] ;  /* 0x0000e80001167983 */ /* 0x000f280000100a00 */
[----:B------:R-:W4:Y:S04]  /*be80*/  LDL.64 R16, [R1+0xc8] ;  /* 0x0000c80001107983 */ /* 0x000f280000100a00 */
[----:B------:R-:W4:Y:S04]  /*be90*/  LDL.64 R220, [R1+0x88] ;  /* 0x0000880001dc7983 */ /* 0x000f280000100a00 */
[----:B------:R-:W4:Y:S04]  /*bea0*/  LDL.64 R10, [R1+0x68] ;  /* 0x00006800010a7983 */ /* 0x000f280000100a00 */
[----:B------:R-:W4:Y:S01]  /*beb0*/  LDL.64 R18, [R1+0x48] ;  /* 0x0000480001127983 */ /* 0x000f220000100a00 */
[----:B--2---:R-:W-:-:S02]  /*bec0*/  ISETP.NE.U32.AND P5, PT, R188, RZ, PT ;  /* 0x000000ffbc00720c */ /* 0x004fc40003fa5070 */
[----:B---3--:R-:W-:Y:S02]  /*bed0*/  ISETP.NE.U32.AND P6, PT, R189, RZ, PT ;  /* 0x000000ffbd00720c */ /* 0x008fe40003fc5070 */
[----:B------:R-:W2:Y:S01]  /*bee0*/  LDL.64 R188, [R1+0x28] ;  /* 0x0000280001bc7983 */ /* 0x000ea20000100a00 */
[----:B----4-:R-:W-:-:S08]  /*bef0*/  ISETP.NE.U32.AND P1, PT, R12, RZ, PT ;  /* 0x000000ff0c00720c */ /* 0x010fd00003f25070 */
[----:B------:R-:W-:Y:S04]  /*bf00*/  LDGSTS.E [R247+0x70008], desc[UR16][R242.64], P5 ;  /* 0x70008000f2f77fae */ /* 0x000fe8000a921850 */
[----:B------:R-:W-:Y:S04]  /*bf10*/  LDGSTS.E [R247+0x72000], desc[UR16][R208.64], P6 ;  /* 0x72000000d0f77fae */ /* 0x000fe8000b121850 */
[----:B------:R-:W-:Y:S01]  /*bf20*/  LDGSTS.E [R247+0x72008], desc[UR16][R210.64], P1 ;  /* 0x72008000d2f77fae */ /* 0x000fe20008921850 */
[----:B------:R-:W-:-:S03]  /*bf30*/  ISETP.NE.U32.AND P1, PT, R4, RZ, PT ;  /* 0x000000ff0400720c */ /* 0x000fc60003f25070 */
[----:B------:R-:W-:Y:S01]  /*bf40*/  LDGSTS.E [R246+0x70000], desc[UR16][R178.64], P4 ;  /* 0x70000000b2f67fae */ /* 0x000fe2000a121850 */
[----:B------:R-:W-:-:S03]  /*bf50*/  ISETP.NE.U32.AND P5, PT, R13, RZ, PT ;  /* 0x000000ff0d00720c */ /* 0x000fc60003fa5070 */
[----:B------:R-:W3:Y:S04]  /*bf60*/  LDL.64 R12, [R1+0x8] ;  /* 0x00000800010c7983 */ /* 0x000ee80000100a00 */
[----:B------:R-:W4:Y:S01]  /*bf70*/  LDL.LU R4, [R1+0xa10] ;  /* 0x000a100001047983 */ /* 0x000f220000300800 */
[----:B------:R-:W-:Y:S02]  /*bf80*/  ISETP.NE.U32.AND P6, PT, R245, RZ, PT ;  /* 0x000000fff500720c */ /* 0x000fe40003fc5070 */
[----:B------:R-:W-:Y:S02]  /*bf90*/  LOP3.LUT R245, R3, 0x70, RZ, 0x3c, !PT ;  /* 0x0000007003f57812 */ /* 0x000fe400078e3cff */
[----:B------:R-:W-:Y:S01]  /*bfa0*/  ISETP.NE.U32.AND P4, PT, R244, RZ, PT ;  /* 0x000000fff400720c */ /* 0x000fe20003f85070 */
[----:B------:R-:W-:Y:S04]  /*bfb0*/  LDGSTS.E [R246+0x70008], desc[UR16][R180.64], P5 ;  /* 0x70008000b4f67fae */ /* 0x000fe8000a921850 */
[----:B------:R1:W-:Y:S01]  /*bfc0*/  STL.64 [R1+0x810], R2 ;  /* 0x0008100201007387 */ /* 0x0003e20000100a00 */
[----:B------:R-:W-:-:S03]  /*bfd0*/  ISETP.NE.U32.AND P5, PT, R5, RZ, PT ;  /* 0x000000ff0500720c */ /* 0x000fc60003fa5070 */
[----:B------:R-:W-:Y:S04]  /*bfe0*/  LDGSTS.E [R246+0x72000], desc[UR16][R212.64], P6 ;  /* 0x72000000d4f67fae */ /* 0x000fe8000b121850 */
[----:B-1----:R-:W2:Y:S01]  /*bff0*/  LDL.64 R2, [R1+0xa8] ;  /* 0x0000a80001027983 */ /* 0x002ea20000100a00 */
[----:B------:R-:W-:-:S03]  /*c000*/  ISETP.NE.U32.AND P6, PT, R9, RZ, PT ;  /* 0x000000ff0900720c */ /* 0x000fc60003fc5070 */
[----:B------:R-:W-:Y:S01]  /*c010*/  LDGSTS.E [R246+0x72008], desc[UR16][R214.64], P1 ;  /* 0x72008000d6f67fae */ /* 0x000fe20008921850 */
[----:B------:R-:W-:Y:S01]  /*c020*/  ISETP.NE.U32.AND P1, PT, R0, RZ, PT ;  /* 0x000000ff0000720c */ /* 0x000fe20003f25070 */
[----:B------:R-:W-:-:S05]  /*c030*/  VIADD R245, R245, UR7 ;  /* 0x00000007f5f57c36 */ /* 0x000fca0008000000 */
[----:B------:R-:W-:Y:S04]  /*c040*/  LDGSTS.E [R245+0x70000], desc[UR16][R182.64], P4 ;  /* 0x70000000b6f57fae */ /* 0x000fe8000a121850 */
[----:B------:R-:W-:Y:S04]  /*c050*/  LDGSTS.E [R245+0x70008], desc[UR16][R184.64], P5 ;  /* 0x70008000b8f57fae */ /* 0x000fe8000a921850 */
[----:B------:R-:W-:Y:S04]  /*c060*/  LDGSTS.E [R245+0x72000], desc[UR16][R216.64], P6 ;  /* 0x72000000d8f57fae */ /* 0x000fe8000b121850 */
[----:B------:R-:W-:Y:S04]  /*c070*/  LDGSTS.E [R245+0x72008], desc[UR16][R218.64], P1 ;  /* 0x72008000daf57fae */ /* 0x000fe80008921850 */
[----:B------:R-:W0:Y:S01]  /*c080*/  LDGDEPBAR ;  /* 0x00000000000079af */ /* 0x000e220000000000 */
[----:B----4-:R-:W-:-:S05]  /*c090*/  VIADD R244, R4, UR7 ;  /* 0x0000000704f47c36 */ /* 0x010fca0008000000 */
[----:B------:R-:W-:Y:S04]  /*c0a0*/  LDGSTS.E [R244], desc[UR16][R156.64], P0 ;  /* 0x000000009cf47fae */ /* 0x000fe80008121850 */
[----:B------:R-:W-:Y:S04]  /*c0b0*/  LDGSTS.E [R244+0x400], desc[UR16][R154.64], P0 ;  /* 0x004000009af47fae */ /* 0x000fe80008121850 */
[----:B------:R-:W-:Y:S04]  /*c0c0*/  LDGSTS.E [R244+0x800], desc[UR16][R152.64], P0 ;  /* 0x0080000098f47fae */ /* 0x000fe80008121850 */
[----:B------:R-:W4:Y:S04]  /*c0d0*/  LDL.LU.64 R156, [R1+0xa08] ;  /* 0x000a0800019c7983 */ /* 0x000f280000300a00 */
[----:B------:R-:W4:Y:S04]  /*c0e0*/  LDL.LU.64 R154, [R1+0xa00] ;  /* 0x000a0000019a7983 */ /* 0x000f280000300a00 */
[----:B------:R-:W4:Y:S04]  /*c0f0*/  LDL.LU.64 R152, [R1+0x9f8] ;  /* 0x0009f80001987983 */ /* 0x000f280000300a00 */
[----:B------:R-:W-:Y:S04]  /*c100*/  LDGSTS.E [R244+0xc00], desc[UR16][R22.64], P0 ;  /* 0x00c0000016f47fae */ /* 0x000fe80008121850 */
[----:B------:R-:W-:Y:S04]  /*c110*/  LDGSTS.E [R244+0x1000], desc[UR16][R16.64], P0 ;  /* 0x0100000010f47fae */ /* 0x000fe80008121850 */
[----:B------:R-:W4:Y:S04]  /*c120*/  LDL.LU.64 R22, [R1+0x9f0] ;  /* 0x0009f00001167983 */ /* 0x000f280000300a00 */
[----:B------:R-:W4:Y:S04]  /*c130*/  LDL.LU.64 R16, [R1+0x9e8] ;  /* 0x0009e80001107983 */ /* 0x000f280000300a00 */
[----:B--2---:R-:W-:Y:S04]  /*c140*/  LDGSTS.E [R244+0x1400], desc[UR16][R2.64], P0 ;  /* 0x0140000002f47fae */ /* 0x004fe80008121850 */
[----:B------:R-:W-:Y:S04]  /*c150*/  LDGSTS.E [R244+0x1800], desc[UR16][R220.64], P0 ;  /* 0x01800000dcf47fae */ /* 0x000fe80008121850 */
[----:B------:R1:W-:Y:S04]  /*c160*/  LDGSTS.E [R244+0x1c00], desc[UR16][R10.64], P0 ;  /* 0x01c000000af47fae */ /* 0x0003e80008121850 */
[----:B------:R-:W-:Y:S04]  /*c170*/  LDGSTS.E [R244+0x2000], desc[UR16][R18.64], P0 ;  /* 0x0200000012f47fae */ /* 0x000fe80008121850 */
[----:B------:R-:W-:Y:S04]  /*c180*/  LDGSTS.E [R244+0x2400], desc[UR16][R188.64], P0 ;  /* 0x02400000bcf47fae */ /* 0x000fe80008121850 */
[----:B------:R-:W2:Y:S04]  /*c190*/  LDL.LU R11, [R1+0x1c4] ;  /* 0x0001c400010b7983 */ /* 0x000ea80000300800 */
[----:B------:R-:W2:Y:S04]  /*c1a0*/  LDL.64 R18, [R1+0x140] ;  /* 0x0001400001127983 */ /* 0x000ea80000100a00 */
[----:B------:R-:W2:Y:S04]  /*c1b0*/  LDL.64 R188, [R1+0x120] ;  /* 0x0001200001bc7983 */ /* 0x000ea80000100a00 */
[----:B---3--:R-:W-:Y:S04]  /*c1c0*/  LDGSTS.E [R244+0x2800], desc[UR16][R12.64], P0 ;  /* 0x028000000cf47fae */ /* 0x008fe80008121850 */
[----:B------:R-:W3:Y:S04]  /*c1d0*/  LDL.64 R2, [R1+0x60] ;  /* 0x0000600001027983 */ /* 0x000ee80000100a00 */
[----:B------:R-:W3:Y:S04]  /*c1e0*/  LDL.64 R220, [R1+0x40] ;  /* 0x0000400001dc7983 */ /* 0x000ee80000100a00 */
[----:B------:R-:W3:Y:S01]  /*c1f0*/  LDL.64 R12, [R1+0x20] ;  /* 0x00002000010c7983 */ /* 0x000ee20000100a00 */
[----:B------:R-:W-:-:S03]  /*c200*/  LOP3.LUT R0, R4, 0x20, RZ, 0x3c, !PT ;  /* 0x0000002004007812 */ /* 0x000fc600078e3cff */
[----:B----4-:R-:W-:Y:S04]  /*c210*/  LDGSTS.E [R244+0x2c00], desc[UR16][R16.64], P0 ;  /* 0x02c0000010f47fae */ /* 0x010fe80008121850 */
[----:B------:R-:W-:Y:S04]  /*c220*/  LDGSTS.E [R244+0x3000], desc[UR16][R24.64], P0 ;  /* 0x0300000018f47fae */ /* 0x000fe80008121850 */
        /* <DEDUP_REMOVED lines=13> */
[----:B------:R4:W-:Y:S04]  /*c300*/  STL.64 [R1+0x940], R16 ;  /* 0x0009401001007387 */ /* 0x0009e80000100a00 */
[----:B------:R-:W-:Y:S04]  /*c310*/  LDGSTS.E [R244+0x6800], desc[UR16][R136.64], P0 ;  /* 0x0680000088f47fae */ /* 0x000fe80008121850 */
[----:B------:R-:W-:Y:S04]  /*c320*/  LDGSTS.E [R244+0x6c00], desc[UR16][R144.64], P0 ;  /* 0x06c0000090f47fae */ /* 0x000fe80008121850 */
[----:B----4-:R-:W4:Y:S04]  /*c330*/  LDL.64 R16, [R1+0x80] ;  /* 0x0000800001107983 */ /* 0x010f280000100a00 */
[----:B------:R-:W-:Y:S04]  /*c340*/  LDGSTS.E [R244+0x7000], desc[UR16][R152.64], P0 ;  /* 0x0700000098f47fae */ /* 0x000fe80008121850 */
[----:B------:R1:W-:Y:S04]  /*c350*/  STL.64 [R1+0x938], R152 ;  /* 0x0009389801007387 */ /* 0x0003e80000100a00 */
[----:B------:R-:W-:Y:S01]  /*c360*/  LDGSTS.E [R244+0x7400], desc[UR16][R160.64], P0 ;  /* 0x07400000a0f47fae */ /* 0x000fe20008121850 */
[----:B--2---:R-:W-:-:S03]  /*c370*/  ISETP.NE.U32.AND P3, PT, R11, RZ, PT ;  /* 0x000000ff0b00720c */ /* 0x004fc60003f65070 */
[----:B------:R-:W-:Y:S04]  /*c380*/  LDGSTS.E [R244+0x7800], desc[UR16][R168.64], P0 ;  /* 0x07800000a8f47fae */ /* 0x000fe80008121850 */
[----:B-1----:R-:W2:Y:S04]  /*c390*/  LDL.64 R152, [R1+0xa0] ;  /* 0x0000a00001987983 */ /* 0x002ea80000100a00 */
[----:B------:R1:W-:Y:S01]  /*c3a0*/  STL.64 [R1+0x948], R160 ;  /* 0x000948a001007387 */ /* 0x0003e20000100a00 */
[----:B------:R-:W-:-:S03]  /*c3b0*/  VIADD R11, R0, UR7 ;  /* 0x00000007000b7c36 */ /* 0x000fc60008000000 */
[----:B------:R-:W-:Y:S04]  /*c3c0*/  LDGSTS.E [R244+0x7c00], desc[UR16][R176.64], P0 ;  /* 0x07c00000b0f47fae */ /* 0x000fe80008121850 */
[----:B------:R-:W-:Y:S04]  /*c3d0*/  LDGSTS.E [R11+0x100], desc[UR16][R18.64], P0 ;  /* 0x00100000120b7fae */ /* 0x000fe80008121850 */
[----:B-1----:R-:W3:Y:S04]  /*c3e0*/  LDL.64 R160, [R1+0xc0] ;  /* 0x0000c00001a07983 */ /* 0x002ee80000100a00 */
[----:B------:R1:W-:Y:S04]  /*c3f0*/  STL.64 [R1+0x950], R168 ;  /* 0x000950a801007387 */ /* 0x0003e80000100a00 */
[----:B------:R-:W-:Y:S04]  /*c400*/  LDGSTS.E [R11+0x500], desc[UR16][R188.64], P0 ;  /* 0x00500000bc0b7fae */ /* 0x000fe80008121850 */
[----:B-1----:R-:W4:Y:S04]  /*c410*/  LDL.64 R168, [R1+0xe0] ;  /* 0x0000e00001a87983 */ /* 0x002f280000100a00 */
[----:B------:R1:W-:Y:S04]  /*c420*/  STL.64 [R1+0x958], R176 ;  /* 0x000958b001007387 */ /* 0x0003e80000100a00 */
[----:B-1----:R-:W2:Y:S04]  /*c430*/  LDL.64 R176, [R1+0x100] ;  /* 0x0001000001b07983 */ /* 0x002ea80000100a00 */
[----:B------:R-:W3:Y:S04]  /*c440*/  LDL.LU.64 R18, [R1+0x9e0] ;  /* 0x0009e00001127983 */ /* 0x000ee80000300a00 */
[----:B------:R-:W3:Y:S04]  /*c450*/  LDL.LU.64 R188, [R1+0x9d8] ;  /* 0x0009d80001bc7983 */ /* 0x000ee80000300a00 */
[----:B--2---:R-:W-:Y:S04]  /*c460*/  LDGSTS.E [R11+0x900], desc[UR16][R176.64], P0 ;  /* 0x00900000b00b7fae */ /* 0x004fe80008121850 */
[----:B----4-:R-:W-:Y:S04]  /*c470*/  LDGSTS.E [R11+0xd00], desc[UR16][R168.64], P0 ;  /* 0x00d00000a80b7fae */ /* 0x010fe80008121850 */
[----:B---3--:R-:W-:Y:S04]  /*c480*/  LDGSTS.E [R11+0x1100], desc[UR16][R160.64], P0 ;  /* 0x01100000a00b7fae */ /* 0x008fe80008121850 */
[----:B------:R-:W-:Y:S04]  /*c490*/  LDGSTS.E [R11+0x1500], desc[UR16][R152.64], P0 ;  /* 0x01500000980b7fae */ /* 0x000fe80008121850 */
[----:B------:R-:W-:Y:S04]  /*c4a0*/  LDGSTS.E [R11+0x1900], desc[UR16][R16.64], P0 ;  /* 0x01900000100b7fae */ /* 0x000fe80008121850 */
[----:B------:R-:W-:Y:S04]  /*c4b0*/  LDGSTS.E [R11+0x1d00], desc[UR16][R2.64], P0 ;  /* 0x01d00000020b7fae */ /* 0x000fe80008121850 */
[----:B------:R-:W-:Y:S04]  /*c4c0*/  LDGSTS.E [R11+0x2100], desc[UR16][R220.64], P0 ;  /* 0x02100000dc0b7fae */ /* 0x000fe80008121850 */
[----:B------:R-:W-:Y:S04]  /*c4d0*/  LDGSTS.E [R11+0x2500], desc[UR16][R12.64], P0 ;  /* 0x025000000c0b7fae */ /* 0x000fe80008121850 */
[----:B------:R-:W-:Y:S04]  /*c4e0*/  LDGSTS.E [R11+0x2900], desc[UR16][R188.64], P0 ;  /* 0x02900000bc0b7fae */ /* 0x000fe80008121850 */
[----:B------:R-:W-:Y:S04]  /*c4f0*/  LDGSTS.E [R11+0x2d00], desc[UR16][R18.64], P0 ;  /* 0x02d00000120b7fae */ /* 0x000fe80008121850 */
[----:B------:R-:W2:Y:S04]  /*c500*/  LDL.64 R12, [R1+0x138] ;  /* 0x00013800010c7983 */ /* 0x000ea80000100a00 */
[----:B------:R-:W3:Y:S04]  /*c510*/  LDL.64 R188, [R1+0x118] ;  /* 0x0001180001bc7983 */ /* 0x000ee80000100a00 */
        /* <DEDUP_REMOVED lines=10> */
[----:B------:R-:W4:Y:S04]  /*c5c0*/  LDL.64 R2, [R1+0xb8] ;  /* 0x0000b80001027983 */ /* 0x000f280000100a00 */
[----:B------:R-:W4:Y:S04]  /*c5d0*/  LDL.64 R220, [R1+0x98] ;  /* 0x0000980001dc7983 */ /* 0x000f280000100a00 */
[----:B------:R-:W-:Y:S01]  /*c5e0*/  LDGSTS.E [R11+0x5900], desc[UR16][R106.64], P0 ;  /* 0x059000006a0b7fae */ /* 0x000fe20008121850 */
[----:B------:R-:W-:-:S03]  /*c5f0*/  ISETP.NE.U32.AND P4, PT, R8, RZ, PT ;  /* 0x000000ff0800720c */ /* 0x000fc60003f85070 */
[----:B------:R-:W4:Y:S04]  /*c600*/  LDL.LU.64 R168, [R1+0x38] ;  /* 0x0000380001a87983 */ /* 0x000f280000300a00 */
[----:B------:R-:W-:Y:S01]  /*c610*/  LDGSTS.E [R11+0x5d00], desc[UR16][R114.64], P0 ;  /* 0x05d00000720b7fae */ /* 0x000fe20008121850 */
[----:B------:R-:W-:-:S03]  /*c620*/  LOP3.LUT R0, R4, 0x40, RZ, 0x3c, !PT ;  /* 0x0000004004007812 */ /* 0x000fc600078e3cff */
[----:B------:R-:W4:Y:S04]  /*c630*/  LDL.LU.64 R16, [R1+0x18] ;  /* 0x0000180001107983 */ /* 0x000f280000300a00 */
[----:B------:R-:W-:Y:S04]  /*c640*/  LDGSTS.E [R11+0x6100], desc[UR16][R122.64], P0 ;  /* 0x061000007a0b7fae */ /* 0x000fe80008121850 */
[----:B------:R1:W-:Y:S04]  /*c650*/  STL.64 [R1+0x960], R18 ;  /* 0x0009601201007387 */ /* 0x0003e80000100a00 */
[----:B------:R-:W-:Y:S04]  /*c660*/  LDGSTS.E [R11+0x6500], desc[UR16][R130.64], P0 ;  /* 0x06500000820b7fae */ /* 0x000fe80008121850 */
[----:B------:R-:W-:Y:S04]  /*c670*/  LDGSTS.E [R11+0x6900], desc[UR16][R138.64], P0 ;  /* 0x069000008a0b7fae */ /* 0x000fe80008121850 */
[----:B-1----:R-:W4:Y:S04]  /*c680*/  LDL.LU.64 R18, [R1+0x58] ;  /* 0x0000580001127983 */ /* 0x002f280000300a00 */
[----:B------:R-:W-:Y:S04]  /*c690*/  LDGSTS.E [R11+0x6d00], desc[UR16][R146.64], P0 ;  /* 0x06d00000920b7fae */ /* 0x000fe80008121850 */
[----:B------:R-:W4:Y:S04]  /*c6a0*/  LDL.LU R8, [R1+0x9d0] ;  /* 0x0009d00001087983 */ /* 0x000f280000300800 */
[----:B------:R-:W-:Y:S04]  /*c6b0*/  LDGSTS.E [R11+0x7100], desc[UR16][R154.64], P0 ;  /* 0x071000009a0b7fae */ /* 0x000fe80008121850 */
[----:B------:R-:W-:Y:S01]  /*c6c0*/  STL.64 [R1+0x968], R154 ;  /* 0x0009689a01007387 */ /* 0x000fe20000100a00 */
[----:B------:R-:W-:-:S03]  /*c6d0*/  VIADD R10, R0, UR7 ;  /* 0x00000007000a7c36 */ /* 0x000fc60008000000 */
[----:B------:R-:W-:Y:S04]  /*c6e0*/  LDGSTS.E [R11+0x7500], desc[UR16][R162.64], P0 ;  /* 0x07500000a20b7fae */ /* 0x000fe80008121850 */
[----:B------:R1:W-:Y:S04]  /*c6f0*/  STL.64 [R1+0x970], R162 ;  /* 0x000970a201007387 */ /* 0x0003e80000100a00 */
[----:B------:R-:W-:Y:S04]  /*c700*/  LDGSTS.E [R11+0x7900], desc[UR16][R170.64], P0 ;  /* 0x07900000aa0b7fae */ /* 0x000fe80008121850 */
[----:B------:R-:W-:Y:S04]  /*c710*/  LDGSTS.E [R11+0x7d00], desc[UR16][R20.64], P0 ;  /* 0x07d00000140b7fae */ /* 0x000fe80008121850 */
[----:B-1----:R-:W4:Y:S04]  /*c720*/  LDL.64 R162, [R1+0xd8] ;  /* 0x0000d80001a27983 */ /* 0x002f280000100a00 */
[----:B------:R1:W-:Y:S04]  /*c730*/  STL.64 [R1+0x978], R170 ;  /* 0x000978aa01007387 */ /* 0x0003e80000100a00 */
[----:B-1----:R-:W4:Y:S04]  /*c740*/  LDL.64 R170, [R1+0xf8] ;  /* 0x0000f80001aa7983 */ /* 0x002f280000100a00 */
[----:B------:R-:W4:Y:S04]  /*c750*/  LDL.LU.64 R20, [R1+0x9c8] ;  /* 0x0009c80001147983 */ /* 0x000f280000300a00 */
[----:B------:R-:W4:Y:S04]  /*c760*/  LDL.LU.64 R154, [R1+0x70] ;  /* 0x00007000019a7983 */ /* 0x000f280000300a00 */
[----:B------:R-:W4:Y:S04]  /*c770*/  LDL.LU.64 R176, [R1+0x50] ;  /* 0x0000500001b07983 */ /* 0x000f280000300a00 */
[----:B------:R-:W4:Y:S04]  /*c780*/  LDL.LU.64 R160, [R1+0x30] ;  /* 0x0000300001a07983 */ /* 0x000f280000300a00 */
[----:B------:R-:W4:Y:S04]  /*c790*/  LDL.LU.64 R152, [R1+0x10] ;  /* 0x0000100001987983 */ /* 0x000f280000300a00 */
[----:B--2---:R-:W-:Y:S04]  /*c7a0*/  LDGSTS.E [R10+0x200], desc[UR16][R12.64], P0 ;  /* 0x002000000c0a7fae */ /* 0x004fe80008121850 */
[----:B---3--:R-:W-:Y:S04]  /*c7b0*/  LDGSTS.E [R10+0x600], desc[UR16][R188.64], P0 ;  /* 0x00600000bc0a7fae */ /* 0x008fe80008121850 */
[----:B------:R-:W2:Y:S04]  /*c7c0*/  LDL.LU.64 R12, [R1+0x9c0] ;  /* 0x0009c000010c7983 */ /* 0x000ea80000300a00 */
[----:B------:R-:W3:Y:S04]  /*c7d0*/  LDL.LU.64 R188, [R1+0x9b8] ;  /* 0x0009b80001bc7983 */ /* 0x000ee80000300a00 */
[----:B----4-:R-:W-:Y:S04]  /*c7e0*/  LDGSTS.E [R10+0xa00], desc[UR16][R170.64], P0 ;  /* 0x00a00000aa0a7fae */ /* 0x010fe80008121850 */
[----:B------:R-:W-:Y:S04]  /*c7f0*/  LDGSTS.E [R10+0xe00], desc[UR16][R162.64], P0 ;  /* 0x00e00000a20a7fae */ /* 0x000fe80008121850 */
[----:B------:R-:W-:Y:S04]  /*c800*/  LDGSTS.E [R10+0x1200], desc[UR16][R2.64], P0 ;  /* 0x01200000020a7fae */ /* 0x000fe80008121850 */
[----:B------:R-:W-:Y:S04]  /*c810*/  LDGSTS.E [R10+0x1600], desc[UR16][R220.64], P0 ;  /* 0x01600000dc0a7fae */ /* 0x000fe80008121850 */
[----:B---3--:R-:W-:Y:S04]  /*c820*/  LDGSTS.E [R10+0x1a00], desc[UR16][R188.64], P0 ;  /* 0x01a00000bc0a7fae */ /* 0x008fe80008121850 */
[----:B------:R-:W-:Y:S04]  /*c830*/  LDGSTS.E [R10+0x1e00], desc[UR16][R18.64], P0 ;  /* 0x01e00000120a7fae */ /* 0x000fe80008121850 */
[----:B------:R-:W-:Y:S04]  /*c840*/  LDGSTS.E [R10+0x2200], desc[UR16][R168.64], P0 ;  /* 0x02200000a80a7fae */ /* 0x000fe80008121850 */
[----:B------:R-:W3:Y:S04]  /*c850*/  LDL.LU.64 R188, [R1+0x9b0] ;  /* 0x0009b00001bc7983 */ /* 0x000ee80000300a00 */
[----:B------:R-:W-:Y:S04]  /*c860*/  LDGSTS.E [R10+0x2600], desc[UR16][R16.64], P0 ;  /* 0x02600000100a7fae */ /* 0x000fe80008121850 */
[----:B--2---:R-:W-:Y:S04]  /*c870*/  LDGSTS.E [R10+0x2a00], desc[UR16][R12.64], P0 ;  /* 0x02a000000c0a7fae */ /* 0x004fe80008121850 */
        /* <DEDUP_REMOVED lines=12> */
[----:B------:R-:W2:Y:S04]  /*c940*/  LDL.LU.64 R170, [R1+0xb0] ;  /* 0x0000b00001aa7983 */ /* 0x000ea80000300a00 */
[----:B------:R-:W-:Y:S04]  /*c950*/  LDGSTS.E [R10+0x5e00], desc[UR16][R116.64], P0 ;  /* 0x05e00000740a7fae */ /* 0x000fe80008121850 */
[----:B------:R-:W4:Y:S04]  /*c960*/  LDL.LU.64 R162, [R1+0x90] ;  /* 0x0000900001a27983 */ /* 0x000f280000300a00 */
[----:B------:R-:W-:Y:S04]  /*c970*/  LDGSTS.E [R10+0x6200], desc[UR16][R124.64], P0 ;  /* 0x062000007c0a7fae */ /* 0x000fe80008121850 */
[----:B------:R1:W-:Y:S04]  /*c980*/  STL.64 [R1+0x980], R18 ;  /* 0x0009801201007387 */ /* 0x0003e80000100a00 */
[----:B------:R-:W-:Y:S04]  /*c990*/  LDGSTS.E [R10+0x6600], desc[UR16][R132.64], P0 ;  /* 0x06600000840a7fae */ /* 0x000fe80008121850 */
[----:B------:R-:W-:Y:S04]  /*c9a0*/  LDGSTS.E [R10+0x6a00], desc[UR16][R140.64], P0 ;  /* 0x06a000008c0a7fae */ /* 0x000fe80008121850 */
[----:B-1----:R-:W2:Y:S04]  /*c9b0*/  LDL.LU.64 R18, [R1+0xd0] ;  /* 0x0000d00001127983 */ /* 0x002ea80000300a00 */
[----:B------:R1:W-:Y:S04]  /*c9c0*/  STL.64 [R1+0x988], R168 ;  /* 0x000988a801007387 */ /* 0x0003e80000100a00 */
[----:B------:R-:W-:Y:S04]  /*c9d0*/  LDGSTS.E [R10+0x6e00], desc[UR16][R148.64], P0 ;  /* 0x06e00000940a7fae */ /* 0x000fe80008121850 */
[----:B------:R-:W-:Y:S04]  /*c9e0*/  LDGSTS.E [R10+0x7200], desc[UR16][R156.64], P0 ;  /* 0x072000009c0a7fae */ /* 0x000fe80008121850 */
[----:B-1----:R-:W4:Y:S04]  /*c9f0*/  LDL.LU.64 R168, [R1+0xf0] ;  /* 0x0000f00001a87983 */ /* 0x002f280000300a00 */
[----:B------:R1:W-:Y:S04]  /*ca00*/  STL.64 [R1+0x990], R16 ;  /* 0x0009901001007387 */ /* 0x0003e80000100a00 */
[----:B------:R-:W-:Y:S04]  /*ca10*/  LDGSTS.E [R10+0x7600], desc[UR16][R164.64], P0 ;  /* 0x07600000a40a7fae */ /* 0x000fe80008121850 */
[----:B------:R-:W-:Y:S04]  /*ca20*/  LDGSTS.E [R10+0x7a00], desc[UR16][R172.64], P0 ;  /* 0x07a00000ac0a7fae */ /* 0x000fe80008121850 */
[----:B-1----:R-:W2:Y:S01]  /*ca30*/  LDL.LU.64 R16, [R1+0x110] ;  /* 0x0001100001107983 */ /* 0x002ea20000300a00 */
[----:B------:R-:W-:-:S03]  /*ca40*/  LOP3.LUT R0, R4, 0x60, RZ, 0x3c, !PT ;  /* 0x0000006004007812 */ /* 0x000fc600078e3cff */
[----:B------:R1:W-:Y:S04]  /*ca50*/  STL [R1+0x834], R4 ;  /* 0x0008340401007387 */ /* 0x0003e80000100800 */
[----:B------:R-:W-:Y:S04]  /*ca60*/  LDGSTS.E [R10+0x7e00], desc[UR16][R14.64], P0 ;  /* 0x07e000000e0a7fae */ /* 0x000fe80008121850 */
[----:B------:R-:W4:Y:S04]  /*ca70*/  LDL.LU.64 R14, [R1+0x9a8] ;  /* 0x0009a800010e7983 */ /* 0x000f280000300a00 */
[----:B------:R-:W4:Y:S01]  /*ca80*/  LDL.64 R220, [R1+0x160] ;  /* 0x0001600001dc7983 */ /* 0x000f220000100a00 */
[----:B---3--:R-:W-:-:S03]  /*ca90*/  ISETP.NE.U32.AND P6, PT, R189, RZ, PT ;  /* 0x000000ffbd00720c */ /* 0x008fc60003fc5070 */
[----:B------:R-:W3:Y:S04]  /*caa0*/  LDL.LU R189, [R1+0x1d8] ;  /* 0x0001d80001bd7983 */ /* 0x000ee80000300800 */
[----:B-1----:R-:W3:Y:S04]  /*cab0*/  LDL.LU R4, [R1+0x1e4] ;  /* 0x0001e40001047983 */ /* 0x002ee80000300800 */
[----:B------:R1:W-:Y:S04]  /*cac0*/  STL.64 [R1+0x920], R10 ;  /* 0x0009200a01007387 */ /* 0x0003e80000100a00 */
[----:B-1----:R-:W2:Y:S01]  /*cad0*/  LDL.LU.64 R10, [R1+0x130] ;  /* 0x00013000010a7983 */ /* 0x002ea20000300a00 */
[----:B------:R-:W-:Y:S01]  /*cae0*/  VIADD R9, R0, UR7 ;  /* 0x0000000700097c36 */ /* 0x000fe20008000000 */
[----:B------:R-:W-:-:S02]  /*caf0*/  ISETP.NE.U32.AND P5, PT, R7, RZ, PT ;  /* 0x000000ff0700720c */ /* 0x000fc40003fa5070 */
[----:B------:R-:W3:Y:S04]  /*cb00*/  LDL.LU R7, [R1+0x1ec] ;  /* 0x0001ec0001077983 */ /* 0x000ee80000300800 */
[----:B------:R1:W-:Y:S04]  /*cb10*/  STL.64 [R1+0x900], R8 ;  /* 0x0009000801007387 */ /* 0x0003e80000100a00 */
[----:B-1----:R-:W3:Y:S04]  /*cb20*/  LDL.LU R8, [R1+0x1d4] ;  /* 0x0001d40001087983 */ /* 0x002ee80000300800 */
[----:B--2---:R-:W-:Y:S04]  /*cb30*/  LDGSTS.E [R9+0x300], desc[UR16][R10.64], P0 ;  /* 0x003000000a097fae */ /* 0x004fe80008121850 */
[----:B------:R-:W-:Y:S04]  /*cb40*/  LDGSTS.E [R9+0x700], desc[UR16][R16.64], P0 ;  /* 0x0070000010097fae */ /* 0x000fe80008121850 */
        /* <DEDUP_REMOVED lines=29> */
[----:B------:R1:W-:Y:S04]  /*cd20*/  LDGSTS.E [R9+0x7f00], desc[UR16][R220.64], P0 ;  /* 0x07f00000dc097fae */ /* 0x0003e80008121850 */
[----:B------:R-:W0:Y:S01]  /*cd30*/  LDGDEPBAR ;  /* 0x00000000000079af */ /* 0x000e220000000000 */
[----:B-1----:R-:W1:Y:S03]  /*cd40*/  LDC.64 R220, c[0x0][0x238] ;  /* 0x00008e00ffdc7b82 */ /* 0x002e660000000a00 */
[----:B------:R-:W2:Y:S01]  /*cd50*/  LDL.LU R9, [R1+0x1dc] ;  /* 0x0001dc0001097983 */ /* 0x000ea20000300800 */
[----:B-1----:R-:W-:-:S03]  /*cd60*/  IMAD.MOV.U32 R2, RZ, RZ, R220 ;  /* 0x000000ffff027224 */ /* 0x002fc600078e00dc */
[----:B------:R1:W-:Y:S01]  /*cd70*/  STL [R1+0x268], R220 ;  /* 0x000268dc01007387 */ /* 0x0003e20000100800 */
[----:B------:R-:W-:-:S03]  /*cd80*/  IMAD.MOV.U32 R0, RZ, RZ, R221 ;  /* 0x000000ffff007224 */ /* 0x000fc600078e00dd */
[----:B-1----:R-:W4:Y:S01]  /*cd90*/  LDL.LU.64 R220, [R1+0x9a0] ;  /* 0x0009a00001dc7983 */ /* 0x002f220000300a00 */
[----:B------:R-:W-:Y:S01]  /*cda0*/  IMAD.SHL.U32 R5, R2, 0x40, RZ ;  /* 0x0000004002057824 */ /* 0x000fe200078e00ff */
[----:B------:R-:W-:Y:S01]  /*cdb0*/  BAR.SYNC.DEFER_BLOCKING 0x0 ;  /* 0x0000000000007b1d */ /* 0x000fe20000010000 */
[----:B---3--:R-:W-:Y:S02]  /*cdc0*/  ISETP.NE.U32.AND P1, PT, R189, RZ, PT ;  /* 0x000000ffbd00720c */ /* 0x008fe40003f25070 */
[----:B------:R-:W-:Y:S01]  /*cdd0*/  ISETP.NE.U32.AND P0, PT, R8, RZ, PT ;  /* 0x000000ff0800720c */ /* 0x000fe20003f05070 */
[C---:B----4-:R-:W-:Y:S02]  /*cde0*/  IMAD.WIDE R2, R5.reuse, 0x4, R220 ;  /* 0x0000000405027825 */ /* 0x050fe400078e02dc */
[----:B------:R-:W3:Y:S04]  /*cdf0*/  LDL.LU R220, [R1+0x1e0] ;  /* 0x0001e00001dc7983 */ /* 0x000ee80000300800 */
[----:B------:R-:W4:Y:S04]  /*ce00*/  LDL.LU R221, [R1+0x1e8] ;  /* 0x0001e80001dd7983 */ /* 0x000f280000300800 */
[----:B------:R-:W4:Y:S04]  /*ce10*/  LDL.LU R189, [R1+0x998] ;  /* 0x0009980001bd7983 */ /* 0x000f280000300800 */
[----:B------:R1:W-:Y:S04]  /*ce20*/  STL.64 [R1+0x260], R2 ;  /* 0x0002600201007387 */ /* 0x0003e80000100a00 */
[----:B------:R-:W-:Y:S01]  /*ce30*/  @!PT LDS RZ, [RZ] ;  /* 0x00000000fffff984 */ /* 0x000fe20000000800 */
[----:B------:R-:W-:Y:S01]  /*ce40*/  @!PT LDS RZ, [RZ] ;  /* 0x00000000fffff984 */ /* 0x000fe20000000800 */
[----:B------:R-:W-:Y:S01]  /*ce50*/  @!PT LDS RZ, [RZ] ;  /* 0x00000000fffff984 */ /* 0x000fe20000000800 */
[----:B------:R1:W-:Y:S04]  /*ce60*/  LDGSTS.E [R252+0x74000], desc[UR16][R2.64], P1 ;  /* 0x7400000002fc7fae */ /* 0x0003e80008921850 */
[----:B------:R-:W4:Y:S01]  /*ce70*/  LDL.LU R8, [R1+0x1f8] ;  /* 0x0001f80001087983 */ /* 0x000f220000300800 */
[----:B-1----:R-:W-:-:S03]  /*ce80*/  IMAD.WIDE R2, R5, 0x4, R222 ;  /* 0x0000000405027825 */ /* 0x002fc600078e02de */
[----:B------:R-:W4:Y:S04]  /*ce90*/  LDL.LU R222, [R1+0x1f0] ;  /* 0x0001f00001de7983 */ /* 0x000f280000300800 */
[----:B------:R-:W4:Y:S01]  /*cea0*/  LDL.LU R223, [R1+0x1f4] ;  /* 0x0001f40001df7983 */ /* 0x000f220000300800 */
[----:B--2---:R-:W-:-:S03]  /*ceb0*/  ISETP.NE.U32.AND P1, PT, R9, RZ, PT ;  /* 0x000000ff0900720c */ /* 0x004fc60003f25070 */
[----:B------:R1:W-:Y:S04]  /*cec0*/  STL.64 [R1+0x258], R2 ;  /* 0x0002580201007387 */ /* 0x0003e80000100a00 */
[----:B------:R-:W2:Y:S04]  /*ced0*/  LDL.LU R9, [R1+0x1fc] ;  /* 0x0001fc0001097983 */ /* 0x000ea80000300800 */
[----:B------:R1:W-:Y:S02]  /*cee0*/  LDGSTS.E [R252+0x74008], desc[UR16][R2.64], P0 ;  /* 0x7400800002fc7fae */ /* 0x0003e40008121850 */
[----:B-1----:R-:W-:-:S05]  /*cef0*/  IMAD.WIDE R2, R5, 0x4, R186 ;  /* 0x0000000405027825 */ /* 0x002fca00078e02ba */
[----:B------:R1:W-:Y:S04]  /*cf00*/  STL.64 [R1+0x248], R2 ;  /* 0x0002480201007387 */ /* 0x0003e80000100a00 */
[----:B------:R1:W-:Y:S01]  /*cf10*/  LDGSTS.E [R252+0x76000], desc[UR16][R2.64], P1 ;  /* 0x7600000002fc7fae */ /* 0x0003e20008921850 */
[----:B------:R-:W-:Y:S01]  /*cf20*/  ISETP.NE.U32.AND P1, PT, R4, RZ, PT ;  /* 0x000000ff0400720c */ /* 0x000fe20003f25070 */
[----:B-1----:R-:W-:Y:S01]  /*cf30*/  IMAD.WIDE R2, R5, 0x4, R190 ;  /* 0x0000000405027825 */ /* 0x002fe200078e02be */
[----:B---3--:R-:W-:Y:S02]  /*cf40*/  ISETP.NE.U32.AND P0, PT, R220, RZ, PT ;  /* 0x000000ffdc00720c */ /* 0x008fe40003f05070 */
[----:B------:R-:W3:Y:S04]  /*cf50*/  LDL.LU R220, [R1+0x200] ;  /* 0x0002000001dc7983 */ /* 0x000ee80000300800 */
[----:B------:R1:W-:Y:S04]  /*cf60*/  STL.64 [R1+0x240], R2 ;  /* 0x0002400201007387 */ /* 0x0003e80000100a00 */
[----:B------:R-:W3:Y:S04]  /*cf70*/  LDL.LU R4, [R1+0x204] ;  /* 0x0002040001047983 */ /* 0x000ee80000300800 */
[----:B------:R1:W-:Y:S01]  /*cf80*/  LDGSTS.E [R252+0x76008], desc[UR16][R2.64], P0 ;  /* 0x7600800002fc7fae */ /* 0x0003e20008121850 */
[----:B----4-:R-:W-:Y:S01]  /*cf90*/  ISETP.NE.U32.AND P0, PT, R221, RZ, PT ;  /* 0x000000ffdd00720c */ /* 0x010fe20003f05070 */
[----:B-1----:R-:W-:-:S05]  /*cfa0*/  IMAD.WIDE R2, R5, 0x4, R224 ;  /* 0x0000000405027825 */ /* 0x002fca00078e02e0 */
[----:B------:R1:W-:Y:S04]  /*cfb0*/  STL.64 [R1+0x250], R2 ;  /* 0x0002500201007387 */ /* 0x0003e80000100a00 */
[----:B------:R1:W-:Y:S04]  /*cfc0*/  LDGSTS.E [R251+0x74000], desc[UR16][R2.64], P1 ;  /* 0x7400000002fb7fae */ /* 0x0003e80008921850 */
[----:B------:R-:W4:Y:S01]  /*cfd0*/  LDL.LU R221, [R1+0x270] ;  /* 0x0002700001dd7983 */ /* 0x000f220000300800 */
[----:B------:R-:W-:Y:S01]  /*cfe0*/  ISETP.NE.U32.AND P1, PT, R7, RZ, PT ;  /* 0x000000ff0700720c */ /* 0x000fe20003f25070 */
[----:B-1----:R-:W-:-:S05]  /*cff0*/  IMAD.WIDE R2, R5, 0x4, R226 ;  /* 0x0000000405027825 */ /* 0x002fca00078e02e2 */
[----:B------:R1:W-:Y:S04]  /*d000*/  STL.64 [R1+0x238], R2 ;  /* 0x0002380201007387 */ /* 0x0003e80000100a00 */
[----:B------:R-:W4:Y:S04]  /*d010*/  LDL.LU R7, [R1+0x274] ;  /* 0x0002740001077983 */ /* 0x000f280000300800 */
[----:B------:R1:W-:Y:S01]  /*d020*/  LDGSTS.E [R251+0x74008], desc[UR16][R2.64], P0 ;  /* 0x7400800002fb7fae */ /* 0x0003e20008121850 */
        /* <DEDUP_REMOVED lines=10> */
[----:B------:R-:W-:-:S03]  /*d0d0*/  ISETP.NE.U32.AND P0, PT, R8, RZ, PT ;  /* 0x000000ff0800720c */ /* 0x000fc60003f05070 */
[----:B------:R-:W4:Y:S01]  /*d0e0*/  LDL.LU R8, [R1+0x280] ;  /* 0x0002800001087983 */ /* 0x000f220000300800 */
[----:B-1----:R-:W-:-:S05]  /*d0f0*/  IMAD.WIDE R2, R5, 0x4, R228 ;  /* 0x0000000405027825 */ /* 0x002fca00078e02e4 */
[----:B------:R1:W-:Y:S04]  /*d100*/  STL.64 [R1+0x220], R2 ;  /* 0x0002200201007387 */ /* 0x0003e80000100a00 */
[----:B------:R1:W-:Y:S01]  /*d110*/  LDGSTS.E [R250+0x74000], desc[UR16][R2.64], P1 ;  /* 0x7400000002fa7fae */ /* 0x0003e20008921850 */
[----:B--2---:R-:W-:-:S03]  /*d120*/  ISETP.NE.U32.AND P1, PT, R9, RZ, PT ;  /* 0x000000ff0900720c */ /* 0x004fc60003f25070 */
[----:B------:R-:W2:Y:S01]  /*d130*/  LDL.LU R223, [R1+0x284] ;  /* 0x0002840001df7983 */ /* 0x000ea20000300800 */
[----:B-1----:R-:W-:-:S05]  /*d140*/  IMAD.WIDE R2, R5, 0x4, R230 ;  /* 0x0000000405027825 */ /* 0x002fca00078e02e6 */
[----:B------:R1:W-:Y:S04]  /*d150*/  STL.64 [R1+0x218], R2 ;  /* 0x0002180201007387 */ /* 0x0003e80000100a00 */
[----:B------:R-:W2:Y:S04]  /*d160*/  LDL.LU R9, [R1+0x288] ;  /* 0x0002880001097983 */ /* 0x000ea80000300800 */
[----:B------:R1:W-:Y:S02]  /*d170*/  LDGSTS.E [R250+0x74008], desc[UR16][R2.64], P0 ;  /* 0x7400800002fa7fae */ /* 0x0003e40008121850 */
[----:B-1----:R-:W-:-:S05]  /*d180*/  IMAD.WIDE R2, R5, 0x4, R196 ;  /* 0x0000000405027825 */ /* 0x002fca00078e02c4 */
[----:B------:R1:W-:Y:S04]  /*d190*/  STL.64 [R1+0x210], R2 ;  /* 0x0002100201007387 */ /* 0x0003e80000100a00 */
[----:B------:R1:W-:Y:S02]  /*d1a0*/  LDGSTS.E [R250+0x76000], desc[UR16][R2.64], P1 ;  /* 0x7600000002fa7fae */ /* 0x0003e40008921850 */
[----:B-1----:R-:W-:Y:S01]  /*d1b0*/  IMAD.WIDE R2, R5, 0x4, R198 ;  /* 0x0000000405027825 */ /* 0x002fe200078e02c6 */
[----:B---3--:R-:W-:Y:S02]  /*d1c0*/  ISETP.NE.U32.AND P0, PT, R220, RZ, PT ;  /* 0x000000ffdc00720c */ /* 0x008fe40003f05070 */
[----:B------:R-:W3:Y:S04]  /*d1d0*/  LDL.LU R220, [R1+0x28c] ;  /* 0x00028c0001dc7983 */ /* 0x000ee80000300800 */
[----:B------:R1:W-:Y:S01]  /*d1e0*/  STL.64 [R1+0x208], R2 ;  /* 0x0002080201007387 */ /* 0x0003e20000100a00 */
[----:B------:R-:W-:-:S03]  /*d1f0*/  ISETP.NE.U32.AND P1, PT, R4, RZ, PT ;  /* 0x000000ff0400720c */ /* 0x000fc60003f25070 */
[----:B------:R-:W3:Y:S04]  /*d200*/  LDL.LU R4, [R1+0x290] ;  /* 0x0002900001047983 */ /* 0x000ee80000300800 */
[----:B------:R1:W-:Y:S04]  /*d210*/  LDGSTS.E [R250+0x76008], desc[UR16][R2.64], P0 ;  /* 0x7600800002fa7fae */ /* 0x0003e80008121850 */
[----:B------:R-:W-:Y:S01]  /*d220*/  STL.64 [R1+0x908], R250 ;  /* 0x000908fa01007387 */ /* 0x000fe20000100a00 */
[----:B-1----:R-:W-:-:S05]  /*d230*/  IMAD.WIDE R2, R5, 0x4, R232 ;  /* 0x0000000405027825 */ /* 0x002fca00078e02e8 */
[----:B------:R1:W-:Y:S04]  /*d240*/  STL.64 [R1+0x200], R2 ;  /* 0x0002000201007387 */ /* 0x0003e80000100a00 */
[----:B------:R1:W-:Y:S01]  /*d250*/  LDGSTS.E [R249+0x74000], desc[UR16][R2.64], P1 ;  /* 0x7400000002f97fae */ /* 0x0003e20008921850 */
[----:B----4-:R-:W-:-:S03]  /*d260*/  ISETP.NE.U32.AND P0, PT, R221, RZ, PT ;  /* 0x000000ffdd00720c */ /* 0x010fc60003f05070 */
[----:B------:R-:W4:Y:S01]  /*d270*/  LDL.LU R221, [R1+0x294] ;  /* 0x0002940001dd7983 */ /* 0x000f220000300800 */
[----:B------:R-:W-:-:S03]  /*d280*/  ISETP.NE.U32.AND P1, PT, R7, RZ, PT ;  /* 0x000000ff0700720c */ /* 0x000fc60003f25070 */
[----:B------:R-:W4:Y:S01]  /*d290*/  LDL.LU R7, [R1+0x298] ;  /* 0x0002980001077983 */ /* 0x000f220000300800 */
[----:B-1----:R-:W-:-:S05]  /*d2a0*/  IMAD.WIDE R2, R5, 0x4, R234 ;  /* 0x0000000405027825 */ /* 0x002fca00078e02ea */
[----:B------:R1:W-:Y:S04]  /*d2b0*/  LDGSTS.E [R249+0x74008], desc[UR16][R2.64], P0 ;  /* 0x7400800002f97fae */ /* 0x0003e80008121850 */
[----:B------:R1:W-:Y:S01]  /*d2c0*/  STL.64 [R1+0x1f8], R2 ;  /* 0x0001f80201007387 */ /* 0x0003e20000100a00 */
[----:B------:R-:W-:Y:S01]  /*d2d0*/  ISETP.NE.U32.AND P0, PT, R187, RZ, PT ;  /* 0x000000ffbb00720c */ /* 0x000fe20003f05070 */
[----:B-1----:R-:W-:-:S05]  /*d2e0*/  IMAD.WIDE R2, R5, 0x4, R200 ;  /* 0x0000000405027825 */ /* 0x002fca00078e02c8 */
[----:B------:R1:W-:Y:S04]  /*d2f0*/  STL.64 [R1+0x1f0], R2 ;  /* 0x0001f00201007387 */ /* 0x0003e80000100a00 */
[----:B------:R1:W-:Y:S02]  /*d300*/  LDGSTS.E [R249+0x76000], desc[UR16][R2.64], P1 ;  /* 0x7600000002f97fae */ /* 0x0003e40008921850 */
[----:B-1----:R-:W-:Y:S01]  /*d310*/  IMAD.WIDE R2, R5, 0x4, R202 ;  /* 0x0000000405027825 */ /* 0x002fe200078e02ca */
[----:B------:R-:W-:-:S04]  /*d320*/  ISETP.NE.U32.AND P1, PT, R222, RZ, PT ;  /* 0x000000ffde00720c */ /* 0x000fc80003f25070 */
[----:B------:R1:W-:Y:S04]  /*d330*/  LDGSTS.E [R249+0x76008], desc[UR16][R2.64], P0 ;  /* 0x7600800002f97fae */ /* 0x0003e80008121850 */
[----:B------:R1:W-:Y:S01]  /*d340*/  STL.64 [R1+0x1e8], R2 ;  /* 0x0001e80201007387 */ /* 0x0003e20000100a00 */
[----:B------:R-:W-:Y:S01]  /*d350*/  ISETP.NE.U32.AND P0, PT, R8, RZ, PT ;  /* 0x000000ff0800720c */ /* 0x000fe20003f05070 */
[----:B-1----:R-:W-:-:S05]  /*d360*/  IMAD.WIDE R2, R5, 0x4, R236 ;  /* 0x0000000405027825 */ /* 0x002fca00078e02ec */
[----:B------:R1:W-:Y:S04]  /*d370*/  STL.64 [R1+0x1e0], R2 ;  /* 0x0001e00201007387 */ /* 0x0003e80000100a00 */
[----:B------:R1:W-:Y:S01]  /*d380*/  LDGSTS.E [R248+0x74000], desc[UR16][R2.64], P1 ;  /* 0x7400000002f87fae */ /* 0x0003e20008921850 */
[----:B--2---:R-:W-:-:S03]  /*d390*/  ISETP.NE.U32.AND P1, PT, R223, RZ, PT ;  /* 0x000000ffdf00720c */ /* 0x004fc60003f25070 */
[----:B------:R-:W2:Y:S01]  /*d3a0*/  LDL.LU R8, [R1+0x2a8] ;  /* 0x0002a80001087983 */ /* 0x000ea20000300800 */
[----:B-1----:R-:W-:-:S05]  /*d3b0*/  IMAD.WIDE R2, R5, 0x4, R238 ;  /* 0x0000000405027825 */ /* 0x002fca00078e02ee */
[----:B------:R1:W-:Y:S01]  /*d3c0*/  LDGSTS.E [R248+0x74008], desc[UR16][R2.64], P0 ;  /* 0x7400800002f87fae */ /* 0x0003e20008121850 */
[----:B------:R-:W-:-:S03]  /*d3d0*/  ISETP.NE.U32.AND P0, PT, R9, RZ, PT ;  /* 0x000000ff0900720c */ /* 0x000fc60003f05070 */
[----:B------:R1:W-:Y:S04]  /*d3e0*/  STL.64 [R1+0x1d8], R2 ;  /* 0x0001d80201007387 */ /* 0x0003e80000100a00 */
[----:B------:R-:W2:Y:S01]  /*d3f0*/  LDL.LU R9, [R1+0x2a4] ;  /* 0x0002a40001097983 */ /* 0x000ea20000300800 */
[----:B-1----:R-:W-:-:S05]  /*d400*/  IMAD.WIDE R2, R5, 0x4, R204 ;  /* 0x0000000405027825 */ /* 0x002fca00078e02cc */
[----:B------:R1:W-:Y:S04]  /*d410*/  STL.64 [R1+0x1d0], R2 ;  /* 0x0001d00201007387 */ /* 0x0003e80000100a00 */
[----:B------:R1:W-:Y:S02]  /*d420*/  LDGSTS.E [R248+0x76000], desc[UR16][R2.64], P1 ;  /* 0x7600000002f87fae */ /* 0x0003e40008921850 */
[----:B-1----:R-:W-:-:S05]  /*d430*/  IMAD.WIDE R2, R5, 0x4, R206 ;  /* 0x0000000405027825 */ /* 0x002fca00078e02ce */
[----:B------:R1:W-:Y:S04]  /*d440*/  LDGSTS.E [R248+0x76008], desc[UR16][R2.64], P0 ;  /* 0x7600800002f87fae */ /* 0x0003e80008121850 */
[----:B------:R1:W-:Y:S04]  /*d450*/  STL.64 [R1+0x1c8], R2 ;  /* 0x0001c80201007387 */ /* 0x0003e80000100a00 */
[----:B------:R-:W-:Y:S01]  /*d460*/  STL.64 [R1+0x8f8], R248 ;  /* 0x0008f8f801007387 */ /* 0x000fe20000100a00 */
[----:B-1----:R-:W-:-:S05]  /*d470*/  IMAD.WIDE R2, R5, 0x4, R240 ;  /* 0x0000000405027825 */ /* 0x002fca00078e02f0 */
[----:B------:R1:W-:Y:S01]  /*d480*/  STL.64 [R1+0x1c0], R2 ;  /* 0x0001c00201007387 */ /* 0x0003e20000100a00 */
[----:B---3--:R-:W-:Y:S02]  /*d490*/  ISETP.NE.U32.AND P1, PT, R220, RZ, PT ;  /* 0x000000ffdc00720c */ /* 0x008fe40003f25070 */
[----:B------:R-:W-:Y:S02]  /*d4a0*/  ISETP.NE.U32.AND P0, PT, R4, RZ, PT ;  /* 0x000000ff0400720c */ /* 0x000fe40003f05070 */
[----:B------:R-:W3:Y:S09]  /*d4b0*/  LDL.LU R4, [R1+0x2ac] ;  /* 0x0002ac0001047983 */ /* 0x000ef20000300800 */
[----:B------:R1:W-:Y:S02]  /*d4c0*/  LDGSTS.E [R247+0x74000], desc[UR16][R2.64], P1 ;  /* 0x7400000002f77fae */ /* 0x0003e40008921850 */
[----:B-1----:R-:W-:-:S05]  /*d4d0*/  IMAD.WIDE R2, R5, 0x4, R242 ;  /* 0x0000000405027825 */ /* 0x002fca00078e02f2 */
[----:B------:R1:W-:Y:S01]  /*d4e0*/  LDGSTS.E [R247+0x74008], desc[UR16][R2.64], P0 ;  /* 0x7400800002f77fae */ /* 0x0003e20008121850 */
[----:B----4-:R-:W-:-:S03]  /*d4f0*/  ISETP.NE.U32.AND P1, PT, R221, RZ, PT ;  /* 0x000000ffdd00720c */ /* 0x010fc60003f25070 */
[----:B------:R1:W-:Y:S02]  /*d500*/  STL.64 [R1+0x1b8], R2 ;  /* 0x0001b80201007387 */ /* 0x0003e40000100a00 */
[----:B-1----:R-:W-:Y:S01]  /*d510*/  IMAD.WIDE R2, R5, 0x4, R208 ;  /* 0x0000000405027825 */ /* 0x002fe200078e02d0 */
[----:B------:R-:W-:-:S04]  /*d520*/  ISETP.NE.U32.AND P0, PT, R7, RZ, PT ;  /* 0x000000ff0700720c */ /* 0x000fc80003f05070 */
[----:B------:R1:W-:Y:S04]  /*d530*/  STL.64 [R1+0x1b0], R2 ;  /* 0x0001b00201007387 */ /* 0x0003e80000100a00 */
[----:B------:R1:W-:Y:S04]  /*d540*/  LDGSTS.E [R247+0x76000], desc[UR16][R2.64], P1 ;  /* 0x7600000002f77fae */ /* 0x0003e80008921850 */
[----:B------:R-:W4:Y:S01]  /*d550*/  LDL.LU R7, [R1+0x2b0] ;  /* 0x0002b00001077983 */ /* 0x000f220000300800 */
[----:B-1----:R-:W-:-:S05]  /*d560*/  IMAD.WIDE R2, R5, 0x4, R210 ;  /* 0x0000000405027825 */ /* 0x002fca00078e02d2 */
[----:B------:R1:W-:Y:S04]  /*d570*/  STL.64 [R1+0x1a8], R2 ;  /* 0x0001a80201007387 */ /* 0x0003e80000100a00 */
[----:B------:R1:W-:Y:S01]  /*d580*/  LDGSTS.E [R247+0x76008], desc[UR16][R2.64], P0 ;  /* 0x7600800002f77fae */ /* 0x0003e20008121850 */
[----:B------:R-:W-:Y:S02]  /*d590*/  ISETP.NE.U32.AND P1, PT, R189, RZ, PT ;  /* 0x000000ffbd00720c */ /* 0x000fe40003f25070 */
[----:B------:R-:W-:Y:S01]  /*d5a0*/  ISETP.NE.U32.AND P0, PT, R188, RZ, PT ;  /* 0x000000ffbc00720c */ /* 0x000fe20003f05070 */
[----:B------:R-:W-:-:S04]  /*d5b0*/  IMAD.WIDE R188, R5, 0x4, R180 ;  /* 0x0000000405bc7825 */ /* 0x000fc800078e02b4 */
[----:B-1----:R-:W-:-:S05]  /*d5c0*/  IMAD.WIDE R2, R5, 0x4, R178 ;  /* 0x0000000405027825 */ /* 0x002fca00078e02b2 */
[----:B------:R1:W-:Y:S04]  /*d5d0*/  STL.64 [R1+0x8e0], R2 ;  /* 0x0008e00201007387 */ /* 0x0003e80000100a00 */
[----:B------:R-:W4:Y:S04]  /*d5e0*/  LDL.LU.64 R194, [R1+0x148] ;  /* 0x0001480001c27983 */ /* 0x000f280000300a00 */
[----:B------:R-:W4:Y:S04]  /*d5f0*/  LDL.LU.64 R192, [R1+0x140] ;  /* 0x0001400001c07983 */ /* 0x000f280000300a00 */
[----:B------:R-:W4:Y:S04]  /*d600*/  LDL.LU.64 R226, [R1+0x138] ;  /* 0x0001380001e27983 */ /* 0x000f280000300a00 */
[----:B------:R-:W-:Y:S04]  /*d610*/  STL.64 [R1+0x8e8], R188 ;  /* 0x0008e8bc01007387 */ /* 0x000fe80000100a00 */
[----:B------:R-:W4:Y:S04]  /*d620*/  LDL.LU.64 R224, [R1+0x128] ;  /* 0x0001280001e07983 */ /* 0x000f280000300a00 */
[----:B------:R-:W4:Y:S04]  /*d630*/  LDL.LU.64 R220, [R1+0x120] ;  /* 0x0001200001dc7983 */ /* 0x000f280000300a00 */
[----:B------:R1:W-:Y:S04]  /*d640*/  LDGSTS.E [R246+0x74000], desc[UR16][R2.64], P1 ;  /* 0x7400000002f67fae */ /* 0x0003e80008921850 */
[----:B------:R-:W-:Y:S01]  /*d650*/  LDGSTS.E [R246+0x74008], desc[UR16][R188.64], P0 ;  /* 0x74008000bcf67fae */ /* 0x000fe20008121850 */
[----:B--2---:R-:W-:Y:S01]  /*d660*/  ISETP.NE.U32.AND P1, PT, R8, RZ, PT ;  /* 0x000000ff0800720c */ /* 0x004fe20003f25070 */
[----:B-1----:R-:W-:-:S05]  /*d670*/  IMAD.WIDE R2, R5, 0x4, R212 ;  /* 0x0000000405027825 */ /* 0x002fca00078e02d4 */
[----:B------:R1:W-:Y:S07]  /*d680*/  STL.64 [R1+0x190], R2 ;  /* 0x0001900201007387 */ /* 0x0003ee0000100a00 */
[----:B------:R1:W-:Y:S01]  /*d690*/  LDGSTS.E [R246+0x76000], desc[UR16][R2.64], P1 ;  /* 0x7600000002f67fae */ /* 0x0003e20008921850 */
[----:B------:R-:W-:Y:S02]  /*d6a0*/  ISETP.NE.U32.AND P0, PT, R9, RZ, PT ;  /* 0x000000ff0900720c */ /* 0x000fe40003f05070 */
[----:B------:R-:W-:Y:S01]  /*d6b0*/  LOP3.LUT P1, RZ, R6, 0x10, RZ, 0xc0, !PT ;  /* 0x0000001006ff7812 */ /* 0x000fe2000782c0ff */
[----:B------:R-:W2:Y:S01]  /*d6c0*/  LDL.LU.64 R8, [R1+0x118] ;  /* 0x0001180001087983 */ /* 0x000ea20000300a00 */
[----:B-1----:R-:W-:-:S05]  /*d6d0*/  IMAD.WIDE R2, R5, 0x4, R214 ;  /* 0x0000000405027825 */ /* 0x002fca00078e02d6 */
[----:B------:R1:W-:Y:S04]  /*d6e0*/  STL.64 [R1+0x188], R2 ;  /* 0x0001880201007387 */ /* 0x0003e80000100a00 */
[----:B------:R1:W-:Y:S04]  /*d6f0*/  LDGSTS.E [R246+0x76008], desc[UR16][R2.64], P0 ;  /* 0x7600800002f67fae */ /* 0x0003e80008121850 */
[----:B------:R-:W-:Y:S04]  /*d700*/  STL.64 [R1+0x910], R246 ;  /* 0x000910f601007387 */ /* 0x000fe80000100a00 */
[----:B------:R-:W2:Y:S01]  /*d710*/  LDL.LU.64 R190, [R1+0x108] ;  /* 0x0001080001be7983 */ /* 0x000ea20000300a00 */
[----:B-1----:R-:W-:-:S05]  /*d720*/  IMAD.WIDE R2, R5, 0x4, R182 ;  /* 0x0000000405027825 */ /* 0x002fca00078e02b6 */
[----:B------:R1:W-:Y:S04]  /*d730*/  STL.64 [R1+0x180], R2 ;  /* 0x0001800201007387 */ /* 0x0003e80000100a00 */
[----:B------:R1:W-:Y:S02]  /*d740*/  LDGSTS.E [R245+0x74000], desc[UR16][R2.64], P1 ;  /* 0x7400000002f57fae */ /* 0x0003e40008921850 */
[----:B-1----:R-:W-:-:S05]  /*d750*/  IMAD.WIDE R2, R5, 0x4, R184 ;  /* 0x0000000405027825 */ /* 0x002fca00078e02b8 */
[----:B------:R1:W-:Y:S01]  /*d760*/  STL.64 [R1+0x178], R2 ;  /* 0x0001780201007387 */ /* 0x0003e20000100a00 */
[----:B------:R-:W-:-:S03]  /*d770*/  LOP3.LUT P1, RZ, R6, 0x8, RZ, 0xc0, !PT ;  /* 0x0000000806ff7812 */ /* 0x000fc6000782c0ff */
[----:B------:R-:W2:Y:S01]  /*d780*/  LDL.LU.64 R186, [R1+0x100] ;  /* 0x0001000001ba7983 */ /* 0x000ea20000300a00 */
[----:B---3--:R-:W-:-:S13]  /*d790*/  ISETP.NE.U32.AND P0, PT, R4, RZ, PT ;  /* 0x000000ff0400720c */ /* 0x008fda0003f05070 */
[----:B------:R1:W-:Y:S02]  /*d7a0*/  LDGSTS.E [R245+0x74008], desc[UR16][R2.64], P0 ;  /* 0x7400800002f57fae */ /* 0x0003e40008121850 */
[----:B-1----:R-:W-:-:S05]  /*d7b0*/  IMAD.WIDE R2, R5, 0x4, R216 ;  /* 0x0000000405027825 */ /* 0x002fca00078e02d8 */
[----:B------:R1:W-:Y:S04]  /*d7c0*/  STL.64 [R1+0x170], R2 ;  /* 0x0001700201007387 */ /* 0x0003e80000100a00 */
[----:B------:R1:W-:Y:S01]  /*d7d0*/  LDGSTS.E [R245+0x76000], desc[UR16][R2.64], P2 ;  /* 0x7600000002f57fae */ /* 0x0003e20009121850 */
[----:B------:R-:W-:Y:S01]  /*d7e0*/  LOP3.LUT P2, RZ, R6, 0x4, RZ, 0xc0, !PT ;  /* 0x0000000406ff7812 */ /* 0x000fe2000784c0ff */
[----:B------:R-:W-:Y:S02]  /*d7f0*/  IMAD.SHL.U32 R6, R0, 0x40, RZ ;  /* 0x0000004000067824 */ /* 0x000fe400078e00ff */
[----:B------:R-:W3:Y:S01]  /*d800*/  LDL.LU.64 R222, [R1+0xf8] ;  /* 0x0000f80001de7983 */ /* 0x000ee20000300a00 */
[----:B----4-:R-:W-:Y:S01]  /*d810*/  ISETP.NE.U32.AND P0, PT, R7, RZ, PT ;  /* 0x000000ff0700720c */ /* 0x010fe20003f05070 */
[----:B-1----:R-:W-:-:S02]  /*d820*/  IMAD.WIDE R2, R5, 0x4, R218 ;  /* 0x0000000405027825 */ /* 0x002fc400078e02da */
[----:B------:R1:W-:Y:S04]  /*d830*/  STL [R1+0x918], R5 ;  /* 0x0009180501007387 */ /* 0x0003e80000100800 */
[----:B------:R4:W-:Y:S01]  /*d840*/  STL.64 [R1+0x168], R2 ;  /* 0x0001680201007387 */ /* 0x0009e20000100a00 */
[----:B------:R-:W-:-:S05]  /*d850*/  IMAD.WIDE R234, R6, 0x4, R10 ;  /* 0x0000000406ea7825 */ /* 0x000fca00078e020a */
[----:B------:R4:W-:Y:S01]  /*d860*/  LDGSTS.E [R245+0x76008], desc[UR16][R2.64], P0 ;  /* 0x7600800002f57fae */ /* 0x0009e20008121850 */
[----:B------:R-:W-:-:S03]  /*d870*/  IMAD.WIDE R188, R6, 0x4, R16 ;  /* 0x0000000406bc7825 */ /* 0x000fc600078e0210 */
[----:B------:R-:W0:Y:S01]  /*d880*/  LDGDEPBAR ;  /* 0x00000000000079af */ /* 0x000e220000000000 */
[----:B-1----:R-:W-:-:S04]  /*d890*/  IMAD.WIDE R4, R6, 0x4, R194 ;  /* 0x0000000406047825 */ /* 0x002fc800078e02c2 */
[C---:B----4-:R-:W-:Y:S01]  /*d8a0*/  IMAD.WIDE R2, R6.reuse, 0x4, R192 ;  /* 0x0000000406027825 */ /* 0x050fe200078e02c0 */
[----:B------:R-:W-:Y:S04]  /*d8b0*/  STL.64 [R1+0x148], R4 ;  /* 0x0001480401007387 */ /* 0x000fe80000100a00 */
[----:B------:R1:W-:Y:S04]  /*d8c0*/  STL.64 [R1+0x140], R2 ;  /* 0x0001400201007387 */ /* 0x0003e80000100a00 */
[----:B------:R-:W4:Y:S01]  /*d8d0*/  LDL.LU.64 R10, [R1+0xe8] ;  /* 0x0000e800010a7983 */ /* 0x000f220000300a00 */
[----:B-1----:R-:W-:-:S03]  /*d8e0*/  IMAD.WIDE R2, R6, 0x4, R220 ;  /* 0x0000000406027825 */ /* 0x002fc600078e02dc */
[----:B------:R-:W4:Y:S01]  /*d8f0*/  LDL.LU.64 R220, [R1+0xe0] ;  /* 0x0000e00001dc7983 */ /* 0x000f220000300a00 */
[----:B------:R-:W-:-:S04]  /*d900*/  IMAD.WIDE R4, R6, 0x4, R224 ;  /* 0x0000000406047825 */ /* 0x000fc800078e02e0 */
[C---:B------:R-:W-:Y:S01]  /*d910*/  IMAD.WIDE R250, R6.reuse, 0x4, R226 ;  /* 0x0000000406fa7825 */ /* 0x040fe200078e02e2 */
[----:B------:R-:W-:Y:S04]  /*d920*/  STL.64 [R1+0x128], R4 ;  /* 0x0001280401007387 */ /* 0x000fe80000100a00 */
[----:B------:R-:W-:Y:S04]  /*d930*/  STL.64 [R1+0x138], R250 ;  /* 0x000138fa01007387 */ /* 0x000fe80000100a00 */
[----:B------:R1:W-:Y:S04]  /*d940*/  STL.64 [R1+0x120], R2 ;  /* 0x0001200201007387 */ /* 0x0003e80000100a00 */
[----:B------:R-:W-:Y:S04]  /*d950*/  STL.64 [R1+0x928], R250 ;  /* 0x000928fa01007387 */ /* 0x000fe80000100a00 */
[----:B------:R-:W4:Y:S04]  /*d960*/  LDL.LU.64 R238, [R1+0xd8] ;  /* 0x0000d80001ee7983 */ /* 0x000f280000300a00 */
[----:B------:R-:W-:Y:S04]  /*d970*/  STL.64 [R1+0x130], R234 ;  /* 0x000130ea01007387 */ /* 0x000fe80000100a00 */
[----:B------:R-:W-:Y:S04]  /*d980*/  STL.64 [R1+0x930], R234 ;  /* 0x000930ea01007387 */ /* 0x000fe80000100a00 */
[----:B------:R-:W4:Y:S01]  /*d990*/  LDL.LU.64 R16, [R1+0x990] ;  /* 0x0009900001107983 */ /* 0x000f220000300a00 */
[----:B--2---:R-:W-:-:S03]  /*d9a0*/  IMAD.WIDE R8, R6, 0x4, R8 ;  /* 0x0000000406087825 */ /* 0x004fc600078e0208 */
[----:B------:R-:W2:Y:S04]  /*d9b0*/  LDL.LU.64 R236, [R1+0xc8] ;  /* 0x0000c80001ec7983 */ /* 0x000ea80000300a00 */
[----:B------:R-:W2:Y:S01]  /*d9c0*/  LDL.LU.64 R232, [R1+0xc0] ;  /* 0x0000c00001e87983 */ /* 0x000ea20000300a00 */
[----:B-1----:R-:W-:-:S05]  /*d9d0*/  IMAD.WIDE R2, R6, 0x4, R190 ;  /* 0x0000000406027825 */ /* 0x002fca00078e02be */
[----:B------:R1:W-:Y:S04]  /*d9e0*/  STL.64 [R1+0x108], R2 ;  /* 0x0001080201007387 */ /* 0x0003e80000100a00 */
[----:B------:R-:W2:Y:S04]  /*d9f0*/  LDL.LU.64 R230, [R1+0xb8] ;  /* 0x0000b80001e67983 */ /* 0x000ea80000300a00 */
[----:B------:R-:W2:Y:S04]  /*da00*/  LDL.LU.64 R228, [R1+0xa8] ;  /* 0x0000a80001e47983 */ /* 0x000ea80000300a00 */
[----:B------:R-:W2:Y:S04]  /*da10*/  LDL.LU.64 R224, [R1+0xa0] ;  /* 0x0000a00001e07983 */ /* 0x000ea80000300a00 */
[----:B------:R-:W2:Y:S04]  /*da20*/  LDL.LU.64 R198, [R1+0x98] ;  /* 0x0000980001c67983 */ /* 0x000ea80000300a00 */
[----:B------:R-:W-:Y:S04]  /*da30*/  STL.64 [R1+0x118], R8 ;  /* 0x0001180801007387 */ /* 0x000fe80000100a00 */
[----:B------:R-:W2:Y:S04]  /*da40*/  LDL.LU.64 R196, [R1+0x88] ;  /* 0x0000880001c47983 */ /* 0x000ea80000300a00 */
[----:B------:R-:W2:Y:S01]  /*da50*/  LDL.LU.64 R190, [R1+0x80] ;  /* 0x0000800001be7983 */ /* 0x000ea20000300a00 */
[----:B------:R-:W-:-:S03]  /*da60*/  IMAD.WIDE R4, R6, 0x4, R186 ;  /* 0x0000000406047825 */ /* 0x000fc600078e02ba */
[----:B------:R-:W2:Y:S01]  /*da70*/  LDL.LU.64 R186, [R1+0x78] ;  /* 0x0000780001ba7983 */ /* 0x000ea20000300a00 */
[----:B-1----:R-:W-:-:S03]  /*da80*/  IMAD.WIDE R2, R6, 0x4, R168 ;  /* 0x0000000406027825 */ /* 0x002fc600078e02a8 */
[----:B------:R-:W2:Y:S04]  /*da90*/  LDL.LU.64 R192, [R1+0x68] ;  /* 0x0000680001c07983 */ /* 0x000ea80000300a00 */
[----:B------:R-:W2:Y:S04]  /*daa0*/  LDL.LU.64 R194, [R1+0x60] ;  /* 0x0000600001c27983 */ /* 0x000ea80000300a00 */
[----:B------:R-:W-:Y:S04]  /*dab0*/  STL.64 [R1+0x110], R188 ;  /* 0x000110bc01007387 */ /* 0x000fe80000100a00 */
[----:B------:R-:W2:Y:S04]  /*dac0*/  LDL.LU.64 R168, [R1+0x988] ;  /* 0x0009880001a87983 */ /* 0x000ea80000300a00 */
[----:B------:R-:W2:Y:S04]  /*dad0*/  LDL.LU.64 R200, [R1+0x48] ;  /* 0x0000480001c87983 */ /* 0x000ea80000300a00 */
[----:B------:R-:W2:Y:S04]  /*dae0*/  LDL.LU.64 R202, [R1+0x40] ;  /* 0x0000400001ca7983 */ /* 0x000ea80000300a00 */
[----:B------:R-:W-:Y:S04]  /*daf0*/  STL.64 [R1+0x100], R4 ;  /* 0x0001000401007387 */ /* 0x000fe80000100a00 */
[----:B------:R-:W2:Y:S04]  /*db00*/  LDL.LU.64 R208, [R1+0x28] ;  /* 0x0000280001d07983 */ /* 0x000ea80000300a00 */
[----:B------:R-:W2:Y:S01]  /*db10*/  LDL.LU.64 R226, [R1+0x20] ;  /* 0x0000200001e27983 */ /* 0x000ea20000300a00 */
[----:B------:R-:W-:-:S04]  /*db20*/  IMAD.WIDE R240, R6, 0x4, R18 ;  /* 0x0000000406f07825 */ /* 0x000fc800078e0212 */
[----:B---3--:R-:W-:-:S05]  /*db30*/  IMAD.WIDE R248, R6, 0x4, R222 ;  /* 0x0000000406f87825 */ /* 0x008fca00078e02de */
[----:B------:R-:W-:Y:S04]  /*db40*/  STL.64 [R1+0xf8], R248 ;  /* 0x0000f8f801007387 */ /* 0x000fe80000100a00 */
[----:B------:R-:W3:Y:S01]  /*db50*/  LDL.LU.64 R222, [R1+0x8] ;  /* 0x0000080001de7983 */ /* 0x000ee20000300a00 */
[----:B----4-:R-:W-:-:S04]  /*db60*/  IMAD.WIDE R10, R6, 0x4, R10 ;  /* 0x00000004060a7825 */ /* 0x010fc800078e020a */
[C---:B------:R-:W-:Y:S02]  /*db70*/  IMAD.WIDE R246, R6.reuse, 0x4, R220 ;  /* 0x0000000406f67825 */ /* 0x040fe400078e02dc */
[----:B------:R-:W4:Y:S04]  /*db80*/  LDL.LU.64 R220, [R1] ;  /* 0x0000000001dc7983 */ /* 0x000f280000300a00 */
[----:B------:R-:W-:Y:S04]  /*db90*/  STL.64 [R1+0xe8], R10 ;  /* 0x0000e80a01007387 */ /* 0x000fe80000100a00 */
[----:B------:R-:W-:Y:S04]  /*dba0*/  STL.64 [R1+0xf0], R2 ;  /* 0x0000f00201007387 */ /* 0x000fe80000100a00 */
[----:B------:R-:W4:Y:S01]  /*dbb0*/  LDL.LU.64 R18, [R1+0x980] ;  /* 0x0009800001127983 */ /* 0x000f220000300a00 */
[----:B------:R-:W-:-:S03]  /*dbc0*/  IMAD.WIDE R180, R6, 0x4, R162 ;  /* 0x0000000406b47825 */ /* 0x000fc600078e02a2 */
[----:B------:R-:W-:Y:S01]  /*dbd0*/  STL.64 [R1+0xe0], R246 ;  /* 0x0000e0f601007387 */ /* 0x000fe20000100a00 */
[----:B------:R-:W-:-:S04]  /*dbe0*/  IMAD.WIDE R242, R6, 0x4, R238 ;  /* 0x0000000406f27825 */ /* 0x000fc800078e02ee */
[----:B------:R-:W-:-:S04]  /*dbf0*/  IMAD.WIDE R206, R6, 0x4, R160 ;  /* 0x0000000406ce7825 */ /* 0x000fc800078e02a0 */
[----:B--2---:R-:W-:-:S04]  /*dc00*/  IMAD.WIDE R238, R6, 0x4, R236 ;  /* 0x0000000406ee7825 */ /* 0x004fc800078e02ec */
[----:B------:R-:W-:-:S04]  /*dc10*/  IMAD.WIDE R236, R6, 0x4, R232 ;  /* 0x0000000406ec7825 */ /* 0x000fc800078e02e8 */
[----:B------:R-:W-:-:S04]  /*dc20*/  IMAD.WIDE R212, R6, 0x4, R16 ;  /* 0x0000000406d47825 */ /* 0x000fc800078e0210 */
[----:B------:R-:W-:-:S04]  /*dc30*/  IMAD.WIDE R214, R6, 0x4, R152 ;  /* 0x0000000406d67825 */ /* 0x000fc800078e0298 */
[----:B------:R-:W-:-:S04]  /*dc40*/  IMAD.WIDE R232, R6, 0x4, R230 ;  /* 0x0000000406e87825 */ /* 0x000fc800078e02e6 */
[C---:B------:R-:W-:Y:S02]  /*dc50*/  IMAD.WIDE R230, R6.reuse, 0x4, R170 ;  /* 0x0000000406e67825 */ /* 0x040fe400078e02aa */
[----:B------:R-:W2:Y:S04]  /*dc60*/  LDL.LU.64 R170, [R1+0x978] ;  /* 0x0009780001aa7983 */ /* 0x000ea80000300a00 */
[----:B------:R-:W2:Y:S01]  /*dc70*/  LDL.LU.64 R162, [R1+0x970] ;  /* 0x0009700001a27983 */ /* 0x000ea20000300a00 */
[----:B------:R-:W-:-:S04]  /*dc80*/  IMAD.WIDE R178, R6, 0x4, R198 ;  /* 0x0000000406b27825 */ /* 0x000fc800078e02c6 */
[----:B------:R-:W-:-:S04]  /*dc90*/  IMAD.WIDE R198, R6, 0x4, R176 ;  /* 0x0000000406c67825 */ /* 0x000fc800078e02b0 */
[----:B------:R-:W-:-:S04]  /*dca0*/  IMAD.WIDE R182, R6, 0x4, R196 ;  /* 0x0000000406b67825 */ /* 0x000fc800078e02c4 */
[----:B------:R-:W-:-:S04]  /*dcb0*/  IMAD.WIDE R184, R6, 0x4, R190 ;  /* 0x0000000406b87825 */ /* 0x000fc800078e02be */
[C---:B------:R-:W-:Y:S02]  /*dcc0*/  IMAD.WIDE R190, R6.reuse, 0x4, R154 ;  /* 0x0000000406be7825 */ /* 0x040fe400078e029a */
[----:B------:R-:W2:Y:S02]  /*dcd0*/  LDL.LU.64 R154, [R1+0x968] ;  /* 0x00096800019a7983 */ /* 0x000ea40000300a00 */
[----:B------:R-:W-:-:S04]  /*dce0*/  IMAD.WIDE R204, R6, 0x4, R168 ;  /* 0x0000000406cc7825 */ /* 0x000fc800078e02a8 */
[----:B------:R-:W-:-:S04]  /*dcf0*/  IMAD.WIDE R210, R6, 0x4, R226 ;  /* 0x0000000406d27825 */ /* 0x000fc800078e02e2 */
[----:B---3--:R-:W-:-:S04]  /*dd00*/  IMAD.WIDE R216, R6, 0x4, R222 ;  /* 0x0000000406d87825 */ /* 0x008fc800078e02de */
[----:B----4-:R-:W-:-:S04]  /*dd10*/  IMAD.WIDE R218, R6, 0x4, R220 ;  /* 0x0000000406da7825 */ /* 0x010fc800078e02dc */
[C---:B------:R-:W-:Y:S02]  /*dd20*/  IMAD.WIDE R196, R6.reuse, 0x4, R18 ;  /* 0x0000000406c47825 */ /* 0x040fe400078e0212 */
[----:B------:R-:W3:Y:S04]  /*dd30*/  LDL.LU.64 R18, [R1+0x960] ;  /* 0x0009600001127983 */ /* 0x000ee80000300a00 */
[----:B------:R-:W4:Y:S04]  /*dd40*/  LDL.LU.64 R176, [R1+0x958] ;  /* 0x0009580001b07983 */ /* 0x000f280000300a00 */
[----:B------:R-:W4:Y:S04]  /*dd50*/  LDL.LU.64 R168, [R1+0x950] ;  /* 0x0009500001a87983 */ /* 0x000f280000300a00 */
[----:B------:R-:W4:Y:S04]  /*dd60*/  LDL.LU.64 R160, [R1+0x948] ;  /* 0x0009480001a07983 */ /* 0x000f280000300a00 */
[----:B------:R-:W2:Y:S04]  /*dd70*/  LDL.LU.64 R16, [R1+0x940] ;  /* 0x0009400001107983 */ /* 0x000ea80000300a00 */
[----:B------:R-:W4:Y:S04]  /*dd80*/  LDL.LU.64 R152, [R1+0x938] ;  /* 0x0009380001987983 */ /* 0x000f280000300a00 */
[----:B------:R-:W4:Y:S04]  /*dd90*/  LDL.LU.64 R220, [R1+0x158] ;  /* 0x0001580001dc7983 */ /* 0x000f280000300a00 */
[----:B------:R-:W4:Y:S04]  /*dda0*/  LDL.LU.64 R222, [R1+0x150] ;  /* 0x0001500001de7983 */ /* 0x000f280000300a00 */
[----:B------:R-:W4:Y:S01]  /*ddb0*/  LDL.LU.64 R226, [R1+0x160] ;  /* 0x0001600001e27983 */ /* 0x000f220000300a00 */
[----:B------:R-:W-:-:S03]  /*ddc0*/  IMAD.WIDE R228, R6, 0x4, R228 ;  /* 0x0000000406e47825 */ /* 0x000fc600078e02e4 */
[----:B------:R-:W4:Y:S01]  /*ddd0*/  LDL.64 R234, [R1+0x148] ;  /* 0x0001480001ea7983 */ /* 0x000f220000100a00 */
[----:B------:R-:W-:-:S03]  /*dde0*/  IMAD.WIDE R224, R6, 0x4, R224 ;  /* 0x0000000406e07825 */ /* 0x000fc600078e02e0 */
[----:B------:R-:W4:Y:S01]  /*ddf0*/  LDL.64 R250, [R1+0x128] ;  /* 0x0001280001fa7983 */ /* 0x000f220000100a00 */
[----:B------:R-:W-:-:S03]  /*de00*/  IMAD.WIDE R186, R6, 0x4, R186 ;  /* 0x0000000406ba7825 */ /* 0x000fc600078e02ba */
[----:B------:R1:W-:Y:S01]  /*de10*/  STL [R1+0x8c0], R6 ;  /* 0x0008c00601007387 */ /* 0x0003e20000100800 */
[----:B------:R-:W-:-:S04]  /*de20*/  IMAD.WIDE R192, R6, 0x4, R192 ;  /* 0x0000000406c07825 */ /* 0x000fc800078e02c0 */
        /* <DEDUP_REMOVED lines=63> */
[----:B---3--:R-:W-:-:S04]  /*e220*/  IMAD.WIDE R18, R6, 0x4, R18 ;  /* 0x0000000406127825 */ /* 0x008fc800078e0212 */
[----:B------:R-:W-:-:S04]  /*e230*/  IMAD.WIDE R134, R6, 0x4, R134 ;  /* 0x0000000406867825 */ /* 0x000fc800078e0286 */
[----:B------:R-:W-:-:S04]  /*e240*/  IMAD.WIDE R136, R6, 0x4, R136 ;  /* 0x0000000406887825 */ /* 0x000fc800078e0288 */
[----:B------:R-:W-:-:S04]  /*e250*/  IMAD.WIDE R138, R6, 0x4, R138 ;  /* 0x00000004068a7825 */ /* 0x000fc800078e028a */
[----:B--2---:R-:W-:-:S04]  /*e260*/  IMAD.WIDE R16, R6, 0x4, R16 ;  /* 0x0000000406107825 */ /* 0x004fc800078e0210 */
[----:B------:R-:W-:-:S04]  /*e270*/  IMAD.WIDE R140, R6, 0x4, R140 ;  /* 0x00000004068c7825 */ /* 0x000fc800078e028c */
[----:B------:R-:W-:-:S04]  /*e280*/  IMAD.WIDE R142, R6, 0x4, R142 ;  /* 0x00000004068e7825 */ /* 0x000fc800078e028e */
[----:B------:R-:W-:-:S04]  /*e290*/  IMAD.WIDE R144, R6, 0x4, R144 ;  /* 0x0000000406907825 */ /* 0x000fc800078e0290 */
[C---:B------:R-:W-:Y:S01]  /*e2a0*/  IMAD.WIDE R146, R6.reuse, 0x4, R146 ;  /* 0x0000000406927825 */ /* 0x040fe200078e0292 */
[----:B----4-:R-:W-:Y:S03]  /*e2b0*/  LDGSTS.E [R244+0x10000], desc[UR16][R234.64], P2 ;  /* 0x10000000eaf47fae */ /* 0x010fe60009121850 */
[C---:B------:R-:W-:Y:S01]  /*e2c0*/  IMAD.WIDE R148, R6.reuse, 0x4, R148 ;  /* 0x0000000406947825 */ /* 0x040fe200078e0294 */
[----:B------:R-:W-:Y:S03]  /*e2d0*/  LDGSTS.E [R244+0x10400], desc[UR16][R250.64], P2 ;  /* 0x10400000faf47fae */ /* 0x000fe60009121850 */
        /* <DEDUP_REMOVED lines=16> */
[----:B------:R-:W-:Y:S02]  /*e3e0*/  IMAD.WIDE R226, R6, 0x4, R226 ;  /* 0x0000000406e27825 */ /* 0x000fe400078e02e2 */
[----:B-1----:R-:W2:Y:S04]  /*e3f0*/  LDL.64 R6, [R1+0x108] ;  /* 0x0001080001067983 */ /* 0x002ea80000100a00 */
[----:B------:R-:W3:Y:S04]  /*e400*/  LDL.LU.64 R234, [R1+0x930] ;  /* 0x0009300001ea7983 */ /* 0x000ee80000300a00 */
[----:B------:R-:W4:Y:S04]  /*e410*/  LDL.LU.64 R250, [R1+0x928] ;  /* 0x0009280001fa7983 */ /* 0x000f280000300a00 */
[----:B--2---:R-:W-:Y:S04]  /*e420*/  LDGSTS.E [R244+0x10800], desc[UR16][R6.64], P2 ;  /* 0x1080000006f47fae */ /* 0x004fe80009121850 */
[----:B------:R-:W-:Y:S04]  /*e430*/  LDGSTS.E [R244+0x10c00], desc[UR16][R10.64], P2 ;  /* 0x10c000000af47fae */ /* 0x000fe80009121850 */
[----:B------:R-:W-:Y:S04]  /*e440*/  LDGSTS.E [R244+0x11000], desc[UR16][R238.64], P2 ;  /* 0x11000000eef47fae */ /* 0x000fe80009121850 */
[----:B------:R-:W-:Y:S04]  /*e450*/  LDGSTS.E [R244+0x11400], desc[UR16][R228.64], P2 ;  /* 0x11400000e4f47fae */ /* 0x000fe80009121850 */
[----:B------:R-:W2:Y:S04]  /*e460*/  LDL.LU.64 R10, [R1+0x920] ;  /* 0x00092000010a7983 */ /* 0x000ea80000300a00 */
[----:B------:R1:W-:Y:S04]  /*e470*/  STL.64 [R1+0x8a0], R238 ;  /* 0x0008a0ee01007387 */ /* 0x0003e80000100a00 */
[----:B------:R-:W-:Y:S04]  /*e480*/  LDGSTS.E [R244+0x11800], desc[UR16][R182.64], P2 ;  /* 0x11800000b6f47fae */ /* 0x000fe80009121850 */
[----:B------:R-:W-:Y:S04]  /*e490*/  LDGSTS.E [R244+0x11c00], desc[UR16][R192.64], P2 ;  /* 0x11c00000c0f47fae */ /* 0x000fe80009121850 */
[----:B-1----:R-:W3:Y:S04]  /*e4a0*/  LDL.LU.64 R238, [R1+0x120] ;  /* 0x0001200001ee7983 */ /* 0x002ee80000300a00 */
[----:B------:R-:W-:Y:S04]  /*e4b0*/  STL.64 [R1+0x8a8], R228 ;  /* 0x0008a8e401007387 */ /* 0x000fe80000100a00 */
[----:B------:R1:W-:Y:S04]  /*e4c0*/  STL.64 [R1+0x8b0], R182 ;  /* 0x0008b0b601007387 */ /* 0x0003e80000100a00 */
[----:B------:R-:W-:Y:S04]  /*e4d0*/  LDGSTS.E [R244+0x12000], desc[UR16][R200.64], P2 ;  /* 0x12000000c8f47fae */ /* 0x000fe80009121850 */
[----:B------:R-:W-:Y:S04]  /*e4e0*/  LDGSTS.E [R244+0x12400], desc[UR16][R208.64], P2 ;  /* 0x12400000d0f47fae */ /* 0x000fe80009121850 */
[----:B-1----:R-:W2:Y:S04]  /*e4f0*/  LDL.LU.64 R182, [R1+0x140] ;  /* 0x0001400001b67983 */ /* 0x002ea80000300a00 */
        /* <DEDUP_REMOVED lines=22> */
[----:B------:R-:W-:Y:S04]  /*e660*/  STL.64 [R1+0x8b8], R192 ;  /* 0x0008b8c001007387 */ /* 0x000fe80000100a00 */
[----:B------:R-:W-:Y:S04]  /*e670*/  STL.64 [R1+0x8c8], R200 ;  /* 0x0008c8c801007387 */ /* 0x000fe80000100a00 */
[----:B------:R-:W-:Y:S04]  /*e680*/  STL.64 [R1+0x8d0], R208 ;  /* 0x0008d0d001007387 */ /* 0x000fe80000100a00 */
[----:B--2---:R-:W-:Y:S04]  /*e690*/  LDGSTS.E [R11+0x10100], desc[UR16][R182.64], P2 ;  /* 0x10100000b60b7fae */ /* 0x004fe80009121850 */
        /* <DEDUP_REMOVED lines=30> */
[----:B------:R-:W2:Y:S04]  /*e880*/  LDL.LU R5, [R1+0x918] ;  /* 0x0009180001057983 */ /* 0x000ea80000300800 */
[----:B------:R-:W-:Y:S04]  /*e890*/  LDGSTS.E [R11+0x17d00], desc[UR16][R220.64], P2 ;  /* 0x17d00000dc0b7fae */ /* 0x000fe80009121850 */
[----:B------:R-:W3:Y:S04]  /*e8a0*/  LDL.LU.64 R246, [R1+0x910] ;  /* 0x0009100001f67983 */ /* 0x000ee80000300a00 */
[----:B----4-:R-:W-:Y:S04]  /*e8b0*/  LDGSTS.E [R10+0x10200], desc[UR16][R250.64], P2 ;  /* 0x10200000fa0a7fae */ /* 0x010fe80009121850 */
[----:B------:R-:W-:Y:S04]  /*e8c0*/  LDGSTS.E [R10+0x10600], desc[UR16][R8.64], P2 ;  /* 0x10600000080a7fae */ /* 0x000fe80009121850 */
[----:B------:R-:W-:Y:S04]  /*e8d0*/  LDGSTS.E [R10+0x10a00], desc[UR16][R248.64], P2 ;  /* 0x10a00000f80a7fae */ /* 0x000fe80009121850 */
[----:B------:R-:W4:Y:S04]  /*e8e0*/  LDL.LU.64 R250, [R1+0x908] ;  /* 0x0009080001fa7983 */ /* 0x000f280000300a00 */
[----:B------:R-:W2:Y:S04]  /*e8f0*/  LDL.LU.64 R8, [R1+0x900] ;  /* 0x0009000001087983 */ /* 0x000ea80000300a00 */
        /* <DEDUP_REMOVED lines=30> */
[----:B--2---:R2:W-:Y:S04]  /*eae0*/  LDGSTS.E [R9+0x10300], desc[UR16][R234.64], P2 ;  /* 0x10300000ea097fae */ /* 0x0045e80009121850 */
[----:B------:R-:W-:Y:S04]  /*eaf0*/  LDGSTS.E [R9+0x10700], desc[UR16][R188.64], P2 ;  /* 0x10700000bc097fae */ /* 0x000fe80009121850 */
[----:B------:R-:W-:Y:S04]  /*eb00*/  LDGSTS.E [R9+0x10b00], desc[UR16][R2.64], P2 ;  /* 0x10b0000002097fae */ /* 0x000fe80009121850 */
[----:B------:R-:W2:Y:S04]  /*eb10*/  LDL.LU.64 R234, [R1+0x260] ;  /* 0x0002600001ea7983 */ /* 0x000ea80000300a00 */
[----:B------:R-:W3:Y:S04]  /*eb20*/  LDL.LU R4, [R1+0x2bc] ;  /* 0x0002bc0001047983 */ /* 0x000ee80000300800 */
[----:B-1----:R-:W4:Y:S04]  /*eb30*/  LDL.LU R11, [R1+0x2b8] ;  /* 0x0002b800010b7983 */ /* 0x002f280000300800 */
[----:B------:R-:W4:Y:S04]  /*eb40*/  LDL.LU.64 R248, [R1+0x258] ;  /* 0x0002580001f87983 */ /* 0x000f280000300a00 */
[----:B------:R-:W4:Y:S04]  /*eb50*/  LDL.LU R0, [R1+0x2c0] ;  /* 0x0002c00001007983 */ /* 0x000f280000300800 */
[----:B------:R-:W4:Y:S04]  /*eb60*/  LDL.LU.64 R208, [R1+0x248] ;  /* 0x0002480001d07983 */ /* 0x000f280000300a00 */
[----:B------:R-:W4:Y:S04]  /*eb70*/  LDL.LU R6, [R1+0x2c4] ;  /* 0x0002c40001067983 */ /* 0x000f280000300800 */
[----:B------:R-:W4:Y:S04]  /*eb80*/  LDL.LU.64 R200, [R1+0x240] ;  /* 0x0002400001c87983 */ /* 0x000f280000300a00 */
[----:B------:R-:W4:Y:S04]  /*eb90*/  LDL.LU R228, [R1+0x2c8] ;  /* 0x0002c80001e47983 */ /* 0x000f280000300800 */
[----:B------:R-:W4:Y:S04]  /*eba0*/  LDL.LU.64 R192, [R1+0x250] ;  /* 0x0002500001c07983 */ /* 0x000f280000300a00 */
[----:B------:R-:W4:Y:S04]  /*ebb0*/  LDL.LU R7, [R1+0x2cc] ;  /* 0x0002cc0001077983 */ /* 0x000f280000300800 */
        /* <DEDUP_REMOVED lines=18> */
[----:B------:R-:W4:Y:S04]  /*ece0*/  LDL.LU.64 R188, [R1+0x238] ;  /* 0x0002380001bc7983 */ /* 0x000f280000300a00 */
[----:B------:R-:W-:Y:S04]  /*ecf0*/  LDGSTS.E [R9+0x15300], desc[UR16][R94.64], P2 ;  /* 0x153000005e097fae */ /* 0x000fe80009121850 */
[----:B------:R-:W-:Y:S04]  /*ed00*/  LDGSTS.E [R9+0x15700], desc[UR16][R102.64], P2 ;  /* 0x1570000066097fae */ /* 0x000fe80009121850 */
[----:B------:R-:W-:Y:S04]  /*ed10*/  LDGSTS.E [R9+0x15b00], desc[UR16][R110.64], P2 ;  /* 0x15b000006e097fae */ /* 0x000fe80009121850 */
[----:B------:R-:W-:Y:S04]  /*ed20*/  LDGSTS.E [R9+0x15f00], desc[UR16][R118.64], P2 ;  /* 0x15f0000076097fae */ /* 0x000fe80009121850 */
[----:B------:R-:W4:Y:S04]  /*ed30*/  LDL.LU R229, [R1+0x2d0] ;  /* 0x0002d00001e57983 */ /* 0x000f280000300800 */
[----:B------:R-:W-:Y:S04]  /*ed40*/  LDGSTS.E [R9+0x16300], desc[UR16][R126.64], P2 ;  /* 0x163000007e097fae */ /* 0x000fe80009121850 */
[----:B------:R-:W4:Y:S04]  /*ed50*/  LDL.LU.64 R2, [R1+0x230] ;  /* 0x0002300001027983 */ /* 0x000f280000300a00 */
        /* <DEDUP_REMOVED lines=8> */
[C---:B--2---:R-:W-:Y:S01]  /*ede0*/  IMAD.WIDE R234, R5.reuse, 0x4, R234 ;  /* 0x0000000405ea7825 */ /* 0x044fe200078e02ea */
[----:B---3--:R-:W-:Y:S01]  /*edf0*/  ISETP.NE.U32.AND P0, PT, R4, RZ, PT ;  /* 0x000000ff0400720c */ /* 0x008fe20003f05070 */
[----:B------:R-:W-:Y:S06]  /*ee00*/  BAR.SYNC.DEFER_BLOCKING 0x0 ;  /* 0x0000000000007b1d */ /* 0x000fec0000010000 */
[----:B------:R-:W2:Y:S01]  /*ee10*/  LDL.LU R4, [R1+0x2d4] ;  /* 0x0002d40001047983 */ /* 0x000ea20000300800 */
[----:B----4-:R-:W-:-:S03]  /*ee20*/  IMAD.WIDE R8, R5, 0x4, R248 ;  /* 0x0000000405087825 */ /* 0x010fc600078e02f8 */
[----:B------:R1:W-:Y:S04]  /*ee30*/  STL.64 [R1+0x860], R234 ;  /* 0x000860ea01007387 */ /* 0x0003e80000100a00 */
[----:B------:R-:W3:Y:S01]  /*ee40*/  LDL.LU.64 R248, [R1+0x228] ;  /* 0x0002280001f87983 */ /* 0x000ee20000300a00 */
[----:B------:R-:W-:-:S03]  /*ee50*/  ISETP.NE.U32.AND P2, PT, R11, RZ, PT ;  /* 0x000000ff0b00720c */ /* 0x000fc60003f45070 */
[----:B------:R-:W-:Y:S01]  /*ee60*/  @!PT LDS RZ, [RZ] ;  /* 0x00000000fffff984 */ /* 0x000fe20000000800 */
[----:B------:R-:W-:Y:S01]  /*ee70*/  @!PT LDS RZ, [RZ] ;  /* 0x00000000fffff984 */ /* 0x000fe20000000800 */
[----:B------:R-:W-:Y:S01]  /*ee80*/  @!PT LDS RZ, [RZ] ;  /* 0x00000000fffff984 */ /* 0x000fe20000000800 */
[----:B------:R-:W-:Y:S01]  /*ee90*/  LDGSTS.E [R252+0x78000], desc[UR16][R234.64], P0 ;  /* 0x78000000eafc7fae */ /* 0x000fe20008121850 */
[----:B------:R-:W-:-:S03]  /*eea0*/  ISETP.NE.U32.AND P0, PT, R0, RZ, PT ;  /* 0x000000ff0000720c */ /* 0x000fc60003f05070 */
[----:B------:R-:W4:Y:S04]  /*eeb0*/  LDL.LU R0, [R1+0x2d8] ;  /* 0x0002d80001007983 */ /* 0x000f280000300800 */
[----:B------:R1:W-:Y:S04]  /*eec0*/  STL.64 [R1+0x258], R8 ;  /* 0x0002580801007387 */ /* 0x0003e80000100a00 */
[----:B------:R1:W-:Y:S01]  /*eed0*/  LDGSTS.E [R252+0x78008], desc[UR16][R8.64], P2 ;  /* 0x7800800008fc7fae */ /* 0x0003e20009121850 */
[----:B------:R-:W-:-:S03]  /*eee0*/  ISETP.NE.U32.AND P2, PT, R6, RZ, PT ;  /* 0x000000ff0600720c */ /* 0x000fc60003f45070 */
[----:B-1----:R-:W4:Y:S04]  /*eef0*/  LDL.LU.64 R234, [R1+0x220] ;  /* 0x0002200001ea7983 */ /* 0x002f280000300a00 */
[----:B------:R-:W4:Y:S01]  /*ef00*/  LDL.LU R6, [R1+0x2dc] ;  /* 0x0002dc0001067983 */ /* 0x000f220000300800 */
[----:B------:R-:W-:-:S04]  /*ef10*/  IMAD.WIDE R8, R5, 0x4, R208 ;  /* 0x0000000405087825 */ /* 0x000fc800078e02d0 */
[C---:B------:R-:W-:Y:S01]  /*ef20*/  IMAD.WIDE R200, R5.reuse, 0x4, R200 ;  /* 0x0000000405c87825 */ /* 0x040fe200078e02c8 */
[----:B------:R1:W-:Y:S04]  /*ef30*/  STL.64 [R1+0x40], R8 ;  /* 0x0000400801007387 */ /* 0x0003e80000100a00 */
[----:B------:R4:W-:Y:S01]  /*ef40*/  LDGSTS.E [R252+0x7a000], desc[UR16][R8.64], P0 ;  /* 0x7a00000008fc7fae */ /* 0x0009e20008121850 */
[----:B------:R-:W-:-:S03]  /*ef50*/  IMAD.WIDE R192, R5, 0x4, R192 ;  /* 0x0000000405c07825 */ /* 0x000fc600078e02c0 */
[----:B------:R4:W-:Y:S04]  /*ef60*/  LDGSTS.E [R252+0x7a008], desc[UR16][R200.64], P2 ;  /* 0x7a008000c8fc7fae */ /* 0x0009e80009121850 */
[----:B-1----:R-:W4:Y:S04]  /*ef70*/  LDL.LU.64 R8, [R1+0x218] ;  /* 0x0002180001087983 */ /* 0x002f280000300a00 */
[----:B------:R-:W4:Y:S04]  /*ef80*/  LDL.LU R10, [R1+0x2e0] ;  /* 0x0002e000010a7983 */ /* 0x000f280000300800 */
[----:B------:R1:W-:Y:S04]  /*ef90*/  STL.64 [R1+0x240], R200 ;  /* 0x000240c801007387 */ /* 0x0003e80000100a00 */
[----:B------:R-:W4:Y:S04]  /*efa0*/  LDL.LU.64 R208, [R1+0x210] ;  /* 0x0002100001d07983 */ /* 0x000f280000300a00 */
[----:B------:R-:W4:Y:S01]  /*efb0*/  LDL.LU R11, [R1+0x2e4] ;  /* 0x0002e400010b7983 */ /* 0x000f220000300800 */
[----:B------:R-:W-:-:S03]  /*efc0*/  ISETP.NE.U32.AND P2, PT, R7, RZ, PT ;  /* 0x000000ff0700720c */ /* 0x000fc60003f45070 */
[----:B------:R-:W-:Y:S04]  /*efd0*/  STL.64 [R1+0x248], R192 ;  /* 0x000248c001007387 */ /* 0x000fe80000100a00 */
[----:B-1----:R-:W4:Y:S04]  /*efe0*/  LDL.LU.64 R200, [R1+0x208] ;  /* 0x0002080001c87983 */ /* 0x002f280000300a00 */
[----:B------:R-:W4:Y:S01]  /*eff0*/  LDL.LU R7, [R1+0x2e8] ;  /* 0x0002e80001077983 */ /* 0x000f220000300800 */
[----:B------:R-:W-:Y:S01]  /*f000*/  ISETP.NE.U32.AND P0, PT, R228, RZ, PT ;  /* 0x000000ffe400720c */ /* 0x000fe20003f05070 */
[----:B------:R-:W-:-:S12]  /*f010*/  IMAD.WIDE R188, R5, 0x4, R188 ;  /* 0x0000000405bc7825 */ /* 0x000fd800078e02bc */
[----:B------:R-:W-:Y:S04]  /*f020*/  LDGSTS.E [R251+0x78000], desc[UR16][R192.64], P0 ;  /* 0x78000000c0fb7fae */ /* 0x000fe80008121850 */
[----:B------:R1:W-:Y:S04]  /*f030*/  LDGSTS.E [R251+0x78008], desc[UR16][R188.64], P2 ;  /* 0x78008000bcfb7fae */ /* 0x0003e80009121850 */
[----:B------:R1:W-:Y:S01]  /*f040*/  STL.64 [R1+0x238], R188 ;  /* 0x000238bc01007387 */ /* 0x0003e20000100a00 */
[----:B------:R-:W-:-:S03]  /*f050*/  ISETP.NE.U32.AND P0, PT, R229, RZ, PT ;  /* 0x000000ffe500720c */ /* 0x000fc60003f05070 */
[----:B-1----:R-:W4:Y:S04]  /*f060*/  LDL.LU.64 R188, [R1+0x200] ;  /* 0x0002000001bc7983 */ /* 0x002f280000300a00 */
[----:B------:R-:W4:Y:S01]  /*f070*/  LDL.LU R228, [R1+0x2ec] ;  /* 0x0002ec0001e47983 */ /* 0x000f220000300800 */
[----:B------:R-:W-:-:S05]  /*f080*/  IMAD.WIDE R2, R5, 0x4, R2 ;  /* 0x0000000405027825 */ /* 0x000fca00078e0202 */
[----:B------:R1:W-:Y:S04]  /*f090*/  STL.64 [R1+0x48], R2 ;  /* 0x0000480201007387 */ /* 0x0003e80000100a00 */
[----:B------:R-:W4:Y:S04]  /*f0a0*/  LDL.LU.64 R192, [R1+0x1f8] ;  /* 0x0001f80001c07983 */ /* 0x000f280000300a00 */
[----:B------:R4:W-:Y:S04]  /*f0b0*/  LDGSTS.E [R251+0x7a000], desc[UR16][R2.64], P0 ;  /* 0x7a00000002fb7fae */ /* 0x0009e80008121850 */
[----:B------:R-:W4:Y:S04]  /*f0c0*/  LDL.LU R229, [R1+0x2f0] ;  /* 0x0002f00001e57983 */ /* 0x000f280000300800 */
[----:B-1----:R-:W4:Y:S01]  /*f0d0*/  LDL.LU.64 R2, [R1+0x1f0] ;  /* 0x0001f00001027983 */ /* 0x002f220000300a00 */
[----:B--2---:R-:W-:Y:S01]  /*f0e0*/  ISETP.NE.U32.AND P2, PT, R4, RZ, PT ;  /* 0x000000ff0400720c */ /* 0x004fe20003f45070 */
[----:B---3--:R-:W-:-:S05]  /*f0f0*/  IMAD.WIDE R248, R5, 0x4, R248 ;  /* 0x0000000405f87825 */ /* 0x008fca00078e02f8 */
[----:B------:R1:W-:Y:S07]  /*f100*/  STL.64 [R1+0x60], R248 ;  /* 0x000060f801007387 */ /* 0x0003ee0000100a00 */
[----:B------:R-:W-:Y:S04]  /*f110*/  LDGSTS.E [R251+0x7a008], desc[UR16][R248.64], P2 ;  /* 0x7a008000f8fb7fae */ /* 0x000fe80009121850 */
[----:B-1----:R-:W2:Y:S01]  /*f120*/  LDL.LU.64 R248, [R1+0x8f8] ;  /* 0x0008f80001f87983 */ /* 0x002ea20000300a00 */
[----:B----4-:R-:W-:Y:S01]  /*f130*/  ISETP.NE.U32.AND P0, PT, R0, RZ, PT ;  /* 0x000000ff0000720c */ /* 0x010fe20003f05070 */
[----:B------:R-:W-:-:S02]  /*f140*/  IMAD.WIDE R234, R5, 0x4, R234 ;  /* 0x0000000405ea7825 */ /* 0x000fc400078e02ea */
[----:B------:R-:W3:Y:S01]  /*f150*/  LDL.LU R0, [R1+0x2f4] ;  /* 0x0002f40001007983 */ /* 0x000ee20000300800 */
[----:B------:R-:W-:-:S03]  /*f160*/  ISETP.NE.U32.AND P2, PT, R6, RZ, PT ;  /* 0x000000ff0600720c */ /* 0x000fc60003f45070 */
[----:B------:R-:W4:Y:S06]  /*f170*/  LDL.LU R4, [R1+0x300] ;  /* 0x0003000001047983 */ /* 0x000f2c0000300800 */
[----:B------:R1:W-:Y:S04]  /*f180*/  LDGSTS.E [R250+0x78000], desc[UR16][R234.64], P0 ;  /* 0x78000000eafa7fae */ /* 0x0003e80008121850 */
[----:B------:R1:W-:Y:S04]  /*f190*/  STL.64 [R1+0x220], R234 ;  /* 0x000220ea01007387 */ /* 0x0003e80000100a00 */
[----:B-1----:R-:W3:Y:S01]  /*f1a0*/  LDL.LU.64 R234, [R1+0x1e0] ;  /* 0x0001e00001ea7983 */ /* 0x002ee20000300a00 */
[----:B------:R-:W-:-:S03]  /*f1b0*/  IMAD.WIDE R8, R5, 0x4, R8 ;  /* 0x0000000405087825 */ /* 0x000fc600078e0208 */
[----:B------:R-:W3:Y:S01]  /*f1c0*/  LDL.LU R6, [R1+0x31c] ;  /* 0x00031c0001067983 */ /* 0x000ee20000300800 */
[----:B------:R-:W-:-:S03]  /*f1d0*/  ISETP.NE.U32.AND P0, PT, R10, RZ, PT ;  /* 0x000000ff0a00720c */ /* 0x000fc60003f05070 */
[----:B------:R1:W-:Y:S01]  /*f1e0*/  LDGSTS.E [R250+0x78008], desc[UR16][R8.64], P2 ;  /* 0x7800800008fa7fae */ /* 0x0003e20009121850 */
[----:B------:R-:W-:Y:S01]  /*f1f0*/  ISETP.NE.U32.AND P2, PT, R11, RZ, PT ;  /* 0x000000ff0b00720c */ /* 0x000fe20003f45070 */
[C---:B------:R-:W-:Y:S02]  /*f200*/  IMAD.WIDE R208, R5.reuse, 0x4, R208 ;  /* 0x0000000405d07825 */ /* 0x040fe400078e02d0 */
[----:B------:R1:W-:Y:S06]  /*f210*/  STL.64 [R1+0x218], R8 ;  /* 0x0002180801007387 */ /* 0x0003ec0000100a00 */
[----:B------:R-:W-:Y:S01]  /*f220*/  LDGSTS.E [R250+0x7a000], desc[UR16][R208.64], P0 ;  /* 0x7a000000d0fa7fae */ /* 0x000fe20008121850 */
[----:B------:R-:W-:-:S03]  /*f230*/  IMAD.WIDE R200, R5, 0x4, R200 ;  /* 0x0000000405c87825 */ /* 0x000fc600078e02c8 */
[----:B-1----:R-:W3:Y:S01]  /*f240*/  LDL.LU.64 R8, [R1+0x1d8] ;  /* 0x0001d80001087983 */ /* 0x002ee20000300a00 */
[----:B------:R-:W-:-:S03]  /*f250*/  ISETP.NE.U32.AND P0, PT, R7, RZ, PT ;  /* 0x000000ff0700720c */ /* 0x000fc60003f05070 */
[----:B------:R-:W3:Y:S04]  /*f260*/  LDL.LU.64 R10, [R1+0x1d0] ;  /* 0x0001d000010a7983 */ /* 0x000ee80000300a00 */
[----:B------:R1:W-:Y:S04]  /*f270*/  STL.64 [R1+0x210], R208 ;  /* 0x000210d001007387 */ /* 0x0003e80000100a00 */
[----:B------:R3:W-:Y:S04]  /*f280*/  LDGSTS.E [R250+0x7a008], desc[UR16][R200.64], P2 ;  /* 0x7a008000c8fa7fae */ /* 0x0007e80009121850 */
[----:B-1----:R-:W3:Y:S04]  /*f290*/  LDL.LU.64 R208, [R1+0x1c8] ;  /* 0x0001c80001d07983 */ /* 0x002ee80000300a00 */
[----:B------:R-:W3:Y:S04]  /*f2a0*/  LDL.LU R7, [R1+0x8f0] ;  /* 0x0008f00001077983 */ /* 0x000ee80000300800 */
[----:B------:R1:W-:Y:S04]  /*f2b0*/  STL.64 [R1+0x208], R200 ;  /* 0x000208c801007387 */ /* 0x0003e80000100a00 */
[----:B-1----:R-:W3:Y:S04]  /*f2c0*/  LDL.LU.64 R200, [R1+0x1c0] ;  /* 0x0001c00001c87983 */ /* 0x002ee80000300a00 */
[----:B------:R1:W-:Y:S04]  /*f2d0*/  STL.64 [R1+0x868], R250 ;  /* 0x000868fa01007387 */ /* 0x0003e80000100a00 */
[----:B-1----:R-:W3:Y:S01]  /*f2e0*/  LDL.LU.64 R250, [R1+0x1e8] ;  /* 0x0001e80001fa7983 */ /* 0x002ee20000300a00 */
[----:B------:R-:W-:Y:S01]  /*f2f0*/  ISETP.NE.U32.AND P2, PT, R228, RZ, PT ;  /* 0x000000ffe400720c */ /* 0x000fe20003f45070 */
[----:B------:R-:W-:-:S04]  /*f300*/  IMAD.WIDE R188, R5, 0x4, R188 ;  /* 0x0000000405bc7825 */ /* 0x000fc800078e02bc */
[----:B------:R-:W-:Y:S01]  /*f310*/  IMAD.WIDE R192, R5, 0x4, R192 ;  /* 0x0000000405c07825 */ /* 0x000fe200078e02c0 */
[----:B------:R1:W-:Y:S04]  /*f320*/  STL.64 [R1+0x200], R188 ;  /* 0x000200bc01007387 */ /* 0x0003e80000100a00 */
[----:B--2---:R-:W-:Y:S01]  /*f330*/  LDGSTS.E [R249+0x78000], desc[UR16][R188.64], P0 ;  /* 0x78000000bcf97fae */ /* 0x004fe20008121850 */
[----:B------:R-:W-:-:S03]  /*f340*/  ISETP.NE.U32.AND P0, PT, R229, RZ, PT ;  /* 0x000000ffe500720c */ /* 0x000fc60003f05070 */
[----:B------:R-:W-:Y:S04]  /*f350*/  LDGSTS.E [R249+0x78008], desc[UR16][R192.64], P2 ;  /* 0x78008000c0f97fae */ /* 0x000fe80009121850 */
[----:B-1----:R-:W2:Y:S04]  /*f360*/  LDL.LU.64 R188, [R1+0x8e8] ;  /* 0x0008e80001bc7983 */ /* 0x002ea80000300a00 */
[----:B------:R1:W-:Y:S04]  /*f370*/  STL.64 [R1+0x1f8], R192 ;  /* 0x0001f8c001007387 */ /* 0x0003e80000100a00 */
[----:B-1----:R-:W2:Y:S04]  /*f380*/  LDL.LU.64 R192, [R1+0x1b8] ;  /* 0x0001b80001c07983 */ /* 0x002ea80000300a00 */
[----:B------:R-:W2:Y:S01]  /*f390*/  LDL.LU.64 R228, [R1+0x1b0] ;  /* 0x0001b00001e47983 */ /* 0x000ea20000300a00 */
[----:B------:R-:W-:-:S05]  /*f3a0*/  IMAD.WIDE R2, R5, 0x4, R2 ;  /* 0x0000000405027825 */ /* 0x000fca00078e0202 */
[----:B------:R1:W-:Y:S04]  /*f3b0*/  STL.64 [R1+0x1f0], R2 ;  /* 0x0001f00201007387 */ /* 0x0003e80000100a00 */
[----:B------:R-:W-:Y:S01]  /*f3c0*/  LDGSTS.E [R249+0x7a000], desc[UR16][R2.64], P0 ;  /* 0x7a00000002f97fae */ /* 0x000fe20008121850 */
[----:B----4-:R-:W-:Y:S02]  /*f3d0*/  ISETP.NE.U32.AND P0, PT, R4, RZ, PT ;  /* 0x000000ff0400720c */ /* 0x010fe40003f05070 */
[----:B---3--:R-:W-:Y:S01]  /*f3e0*/  ISETP.NE.U32.AND P2, PT, R0, RZ, PT ;  /* 0x000000ff0000720c */ /* 0x008fe20003f45070 */
[----:B-1----:R-:W3:Y:S04]  /*f3f0*/  LDL.LU.64 R2, [R1+0x8e0] ;  /* 0x0008e00001027983 */ /* 0x002ee80000300a00 */
[----:B------:R-:W4:Y:S01]  /*f400*/  LDL.LU R4, [R1+0x320] ;  /* 0x0003200001047983 */ /* 0x000f220000300800 */
[----:B------:R-:W-:-:S04]  /*f410*/  IMAD.WIDE R234, R5, 0x4, R234 ;  /* 0x0000000405ea7825 */ /* 0x000fc800078e02ea */
[----:B------:R-:W-:-:S04]  /*f420*/  IMAD.WIDE R8, R5, 0x4, R8 ;  /* 0x0000000405087825 */ /* 0x000fc800078e0208 */
[----:B------:R-:W-:-:S05]  /*f430*/  IMAD.WIDE R250, R5, 0x4, R250 ;  /* 0x0000000405fa7825 */ /* 0x000fca00078e02fa */
[----:B------:R-:W-:Y:S01]  /*f440*/  LDGSTS.E [R249+0x7a008], desc[UR16][R250.64], P2 ;  /* 0x7a008000faf97fae */ /* 0x000fe20009121850 */
[----:B------:R-:W-:-:S03]  /*f450*/  ISETP.NE.U32.AND P2, PT, R6, RZ, PT ;  /* 0x000000ff0600720c */ /* 0x000fc60003f45070 */
[----:B------:R-:W-:Y:S04]  /*f460*/  STL.64 [R1+0x1e8], R250 ;  /* 0x0001e8fa01007387 */ /* 0x000fe80000100a00 */
[----:B------:R-:W-:Y:S01]  /*f470*/  LDGSTS.E [R248+0x78000], desc[UR16][R234.64], P0 ;  /* 0x78000000eaf87fae */ /* 0x000fe20008121850 */
[----:B------:R-:W-:-:S03]  /*f480*/  ISETP.NE.U32.AND P0, PT, R7, RZ, PT ;  /* 0x000000ff0700720c */ /* 0x000fc60003f05070 */
[----:B------:R1:W-:Y:S04]  /*f490*/  STL.64 [R1+0x1e0], R234 ;  /* 0x0001e0ea01007387 */ /* 0x0003e80000100a00 */
[----:B------:R-:W3:Y:S04]  /*f4a0*/  LDL.LU R7, [R1+0x8d8] ;  /* 0x0008d80001077983 */ /* 0x000ee80000300800 */
[----:B------:R1:W-:Y:S04]  /*f4b0*/  LDGSTS.E [R248+0x78008], desc[UR16][R8.64], P2 ;  /* 0x7800800008f87fae */ /* 0x0003e80009121850 */
[----:B-1----:R-:W3:Y:S04]  /*f4c0*/  LDL.LU R234, [R1+0x324] ;  /* 0x0003240001ea7983 */ /* 0x002ee80000300800 */
[----:B------:R-:W3:Y:S04]  /*f4d0*/  LDL.LU.64 R250, [R1+0x1a8] ;  /* 0x0001a80001fa7983 */ /* 0x000ee80000300a00 */
[----:B------:R1:W-:Y:S02]  /*f4e0*/  STL.64 [R1+0x1d8], R8 ;  /* 0x0001d80801007387 */ /* 0x0003e40000100a00 */
[----:B-1----:R-:W-:-:S05]  /*f4f0*/  IMAD.WIDE R8, R5, 0x4, R10 ;  /* 0x0000000405087825 */ /* 0x002fca00078e020a */
[----:B------:R1:W-:Y:S01]  /*f500*/  STL.64 [R1+0x1d0], R8 ;  /* 0x0001d00801007387 */ /* 0x0003e20000100a00 */
[----:B------:R-:W-:-:S03]  /*f510*/  IMAD.WIDE R10, R5, 0x4, R208 ;  /* 0x00000004050a7825 */ /* 0x000fc600078e02d0 */
[----:B------:R-:W3:Y:S04]  /*f520*/  LDL.LU R235, [R1+0x328] ;  /* 0x0003280001eb7983 */ /* 0x000ee80000300800 */
[----:B------:R-:W-:Y:S04]  /*f530*/  LDGSTS.E [R248+0x7a000], desc[UR16][R8.64], P0 ;  /* 0x7a00000008f87fae */ /* 0x000fe80008121850 */
[----:B------:R1:W-:Y:S04]  /*f540*/  LDGSTS.E [R248+0x7a008], desc[UR16][R10.64], P3 ;  /* 0x7a0080000af87fae */ /* 0x0003e80009921850 */
[----:B-1----:R-:W3:Y:S04]  /*f550*/  LDL.LU R8, [R1+0x32c] ;  /* 0x00032c0001087983 */ /* 0x002ee80000300800 */
[----:B------:R1:W-:Y:S04]  /*f560*/  STL.64 [R1+0x1c8], R10 ;  /* 0x0001c80a01007387 */ /* 0x0003e80000100a00 */
[----:B------:R-:W-:Y:S04]  /*f570*/  STL.64 [R1+0x878], R248 ;  /* 0x000878f801007387 */ /* 0x000fe80000100a00 */
[----:B------:R-:W3:Y:S01]  /*f580*/  LDL.LU R9, [R1+0x334] ;  /* 0x0003340001097983 */ /* 0x000ee20000300800 */
[----:B-1----:R-:W-:-:S05]  /*f590*/  IMAD.WIDE R10, R5, 0x4, R200 ;  /* 0x00000004050a7825 */ /* 0x002fca00078e02c8 */
[----:B------:R1:W-:Y:S04]  /*f5a0*/  STL.64 [R1+0x1c0], R10 ;  /* 0x0001c00a01007387 */ /* 0x0003e80000100a00 */
[----:B------:R-:W-:Y:S04]  /*f5b0*/  LDGSTS.E [R247+0x78000], desc[UR16][R10.64], P4 ;  /* 0x780000000af77fae */ /* 0x000fe8000a121850 */
[----:B-1----:R-:W3:Y:S04]  /*f5c0*/  LDL.LU R10, [R1+0x338] ;  /* 0x00033800010a7983 */ /* 0x002ee80000300800 */
[----:B------:R-:W3:Y:S04]  /*f5d0*/  LDL.LU R11, [R1+0x330] ;  /* 0x00033000010b7983 */ /* 0x000ee80000300800 */
[----:B------:R-:W3:Y:S01]  /*f5e0*/  LDL.LU.64 R208, [R1+0x190] ;  /* 0x0001900001d07983 */ /* 0x000ee20000300a00 */
[----:B--2---:R-:W-:-:S04]  /*f5f0*/  IMAD.WIDE R200, R5, 0x4, R192 ;  /* 0x0000000405c87825 */ /* 0x004fc800078e02c0 */
[----:B------:R-:W-:Y:S01]  /*f600*/  IMAD.WIDE R192, R5, 0x4, R228 ;  /* 0x0000000405c07825 */ /* 0x000fe200078e02e4 */
[----:B------:R1:W-:Y:S04]  /*f610*/  STL.64 [R1+0x1b8], R200 ;  /* 0x0001b8c801007387 */ /* 0x0003e80000100a00 */
[----:B------:R-:W-:Y:S04]  /*f620*/  LDGSTS.E [R247+0x78008], desc[UR16][R200.64], P5 ;  /* 0x78008000c8f77fae */ /* 0x000fe8000a921850 */
[----:B------:R2:W-:Y:S04]  /*f630*/  STL.64 [R1+0x160], R192 ;  /* 0x000160c001007387 */ /* 0x0005e80000100a00 */
[----:B------:R-:W-:Y:S04]  /*f640*/  LDGSTS.E [R247+0x7a000], desc[UR16][R192.64], P6 ;  /* 0x7a000000c0f77fae */ /* 0x000fe8000b121850 */
[----:B-1----:R-:W3:Y:S04]  /*f650*/  LDL.LU.64 R200, [R1+0x188] ;  /* 0x0001880001c87983 */ /* 0x002ee80000300a00 */
[----:B------:R-:W3:Y:S01]  /*f660*/  LDL.LU R6, [R1+0x33c] ;  /* 0x00033c0001067983 */ /* 0x000ee20000300800 */
[----:B----4-:R-:W-:-:S03]  /*f670*/  ISETP.NE.U32.AND P6, PT, R4, RZ, PT ;  /* 0x000000ff0400720c */ /* 0x010fc60003fc5070 */
[----:B------:R-:W4:Y:S04]  /*f680*/  LDL.LU R4, [R1+0x340] ;  /* 0x0003400001047983 */ /* 0x000f280000300800 */
[----:B--2---:R-:W2:Y:S01]  /*f690*/  LDL.LU.64 R192, [R1+0x180] ;  /* 0x0001800001c07983 */ /* 0x004ea20000300a00 */
[----:B---3--:R-:W-:-:S03]  /*f6a0*/  IMAD.WIDE R2, R5, 0x4, R2 ;  /* 0x0000000405027825 */ /* 0x008fc600078e0202 */
[----:B------:R-:W3:Y:S01]  /*f6b0*/  LDL.LU.64 R228, [R1+0x178] ;  /* 0x0001780001e47983 */ /* 0x000ee20000300a00 */
[----:B------:R-:W-:Y:S01]  /*f6c0*/  IMAD.WIDE R188, R5, 0x4, R188 ;  /* 0x0000000405bc7825 */ /* 0x000fe200078e02bc */
[----:B------:R-:W-:-:S03]  /*f6d0*/  ISETP.NE.U32.AND P2, PT, R234, RZ, PT ;  /* 0x000000ffea00720c */ /* 0x000fc60003f45070 */
[----:B------:R-:W-:-:S05]  /*f6e0*/  IMAD.WIDE R248, R5, 0x4, R250 ;  /* 0x0000000405f87825 */ /* 0x000fca00078e02fa */
[----:B------:R-:W-:Y:S05]  /*f6f0*/  STL.64 [R1+0x158], R248 ;  /* 0x000158f801007387 */ /* 0x000fea0000100a00 */
[----:B------:R-:W-:Y:S01]  /*f700*/  LDGSTS.E [R247+0x7a008], desc[UR16][R248.64], P2 ;  /* 0x7a008000f8f77fae */ /* 0x000fe20009121850 */
[----:B------:R-:W-:-:S03]  /*f710*/  ISETP.NE.U32.AND P4, PT, R235, RZ, PT ;  /* 0x000000ffeb00720c */ /* 0x000fc60003f85070 */
[----:B------:R1:W-:Y:S04]  /*f720*/  STL.64 [R1+0x818], R2 ;  /* 0x0008180201007387 */ /* 0x0003e80000100a00 */
[----:B------:R-:W-:Y:S06]  /*f730*/  STL.64 [R1+0x820], R188 ;  /* 0x000820bc01007387 */ /* 0x000fec0000100a00 */
[----:B------:R1:W-:Y:S01]  /*f740*/  LDGSTS.E [R246+0x78000], desc[UR16][R2.64], P4 ;  /* 0x7800000002f67fae */ /* 0x0003e2000a121850 */
[----:B------:R-:W-:-:S02]  /*f750*/  ISETP.NE.U32.AND P3, PT, R8, RZ, PT ;  /* 0x000000ff0800720c */ /* 0x000fc40003f65070 */
[----:B------:R-:W-:Y:S01]  /*f760*/  ISETP.NE.U32.AND P4, PT, R9, RZ, PT ;  /* 0x000000ff0900720c */ /* 0x000fe20003f85070 */
[----:B------:R-:W1:Y:S10]  /*f770*/  S2R R0, SR_TID.X ;  /* 0x0000000000007919 */ /* 0x000e740000002100 */
[----:B------:R-:W-:Y:S01]  /*f780*/  LDGSTS.E [R246+0x78008], desc[UR16][R188.64], P3 ;  /* 0x78008000bcf67fae */ /* 0x000fe20009921850 */
[----:B------:R-:W-:-:S03]  /*f790*/  IMAD.WIDE R8, R5, 0x4, R208 ;  /* 0x0000000405087825 */ /* 0x000fc600078e02d0 */
[----:B------:R-:W3:Y:S04]  /*f7a0*/  LDL.LU.64 R208, [R1+0x170] ;  /* 0x0001700001d07983 */ /* 0x000ee80000300a00 */
[----:B------:R2:W-:Y:S01]  /*f7b0*/  STL.64 [R1+0xd0], R8 ;  /* 0x0000d00801007387 */ /* 0x0005e20000100a00 */
[----:B-1----:R-:W-:-:S03]  /*f7c0*/  IMAD.WIDE R2, R5, 0x4, R200 ;  /* 0x0000000405027825 */ /* 0x002fc600078e02c8 */
[----:B------:R-:W3:Y:S01]  /*f7d0*/  LDL.LU.64 R200, [R1+0x168] ;  /* 0x0001680001c87983 */ /* 0x000ee20000300a00 */
[----:B------:R-:W-:Y:S02]  /*f7e0*/  ISETP.NE.U32.AND P3, PT, R11, RZ, PT ;  /* 0x000000ff0b00720c */ /* 0x000fe40003f65070 */
[----:B------:R-:W1:Y:S01]  /*f7f0*/  S2R R11, SR_TID.X ;  /* 0x00000000000b7919 */ /* 0x000e620000002100 */
[----:B------:R-:W-:Y:S01]  /*f800*/  SHF.R.U32.HI R0, RZ, 0x6, R0 ;  /* 0x00000006ff007819 */ /* 0x000fe20000011600 */
[----:B------:R-:W-:Y:S01]  /*f810*/  UIADD3 UR4, UR4, -0xc0, URZ ;  /* 0xffffff4004047890 */ /* 0x000fe2000fffe03f */
[----:B------:R-:W-:Y:S02]  /*f820*/  ISETP.NE.U32.AND P5, PT, R10, RZ, PT ;  /* 0x000000ff0a00720c */ /* 0x000fe40003fa5070 */
[----:B------:R-:W-:-:S04]  /*f830*/  SGXT.U32 R0, R0, 0x1 ;  /* 0x000000010000781a */ /* 0x000fc80000000000 */
[----:B------:R-:W-:-:S04]  /*f840*/  ISETP.GE.AND P0, PT, R0, UR4, PT ;  /* 0x0000000400007c0c */ /* 0x000fc8000bf06270 */
[----:B------:R-:W-:Y:S02]  /*f850*/  SEL R0, RZ, 0x4, P0 ;  /* 0x00000004ff007807 */ /* 0x000fe40000000000 */
[----:B------:R-:W-:Y:S01]  /*f860*/  ISETP.GT.AND P0, PT, R7, 0xff, PT ;  /* 0x000000ff0700780c */ /* 0x000fe20003f04270 */
[----:B------:R2:W-:Y:S03]  /*f870*/  LDGSTS.E [R246+0x7a000], desc[UR16][R8.64], P5 ;  /* 0x7a00000008f67fae */ /* 0x0005e6000a921850 */
[----:B------:R-:W-:Y:S01]  /*f880*/  SEL R0, R0, RZ, P0 ;  /* 0x000000ff00007207 */ /* 0x000fe20000000000 */
[----:B------:R3:W-:Y:S01]  /*f890*/  LDGSTS.E [R246+0x7a008], desc[UR16][R2.64], P6 ;  /* 0x7a00800002f67fae */ /* 0x0007e2000b121850 */
[----:B-1----:R-:W-:-:S04]  /*f8a0*/  SHF.R.U32.HI R11, RZ, 0x6, R11 ;  /* 0x00000006ff0b7819 */ /* 0x002fc8000001160b */
[----:B------:R-:W-:-:S04]  /*f8b0*/  SGXT.U32 R11, R11, 0x1 ;  /* 0x000000010b0b781a */ /* 0x000fc80000000000 */
[----:B------:R-:W-:-:S04]  /*f8c0*/  LOP3.LUT R11, R11, 0x2, RZ, 0xfc, !PT ;  /* 0x000000020b0b7812 */ /* 0x000fc800078efcff */
[----:B------:R-:W-:Y:S02]  /*f8d0*/  ISETP.GE.AND P5, PT, R11, UR4, PT ;  /* 0x000000040b007c0c */ /* 0x000fe4000bfa6270 */
[----:B------:R-:W-:Y:S02]  /*f8e0*/  ISETP.NE.U32.AND P2, PT, R0, RZ, PT ;  /* 0x000000ff0000720c */ /* 0x000fe40003f45070 */
[----:B------:R-:W-:Y:S02]  /*f8f0*/  SEL R0, RZ, 0x4, P5 ;  /* 0x00000004ff007807 */ /* 0x000fe40002800000 */
[----:B----4-:R-:W-:Y:S02]  /*f900*/  ISETP.NE.U32.AND P5, PT, R4, RZ, PT ;  /* 0x000000ff0400720c */ /* 0x010fe40003fa5070 */
[----:B------:R-:W1:Y:S01]  /*f910*/  S2R R4, SR_TID.X ;  /* 0x0000000000047919 */ /* 0x000e620000002100 */
[----:B------:R-:W-:Y:S02]  /*f920*/  ISETP.NE.U32.AND P6, PT, R6, RZ, PT ;  /* 0x000000ff0600720c */ /* 0x000fe40003fc5070 */
[----:B------:R-:W4:Y:S01]  /*f930*/  S2R R6, SR_TID.X ;  /* 0x0000000000067919 */ /* 0x000f220000002100 */
[----:B--2---:R-:W-:-:S05]  /*f940*/  IMAD.WIDE R8, R5, 0x4, R192 ;  /* 0x0000000405087825 */ /* 0x004fca00078e02c0 */
[----:B------:R-:W-:Y:S04]  /*f950*/  LDGSTS.E [R245+0x78000], desc[UR16][R8.64], P4 ;  /* 0x7800000008f57fae */ /* 0x000fe8000a121850 */
[----:B------:R3:W-:Y:S01]  /*f960*/  STL.64 [R1+0xc8], R2 ;  /* 0x0000c80201007387 */ /* 0x0007e20000100a00 */
[----:B-1----:R-:W-:-:S04]  /*f970*/  SHF.R.U32.HI R4, RZ, 0x6, R4 ;  /* 0x00000006ff047819 */ /* 0x002fc80000011604 */
[----:B------:R-:W-:-:S04]  /*f980*/  SGXT.U32 R4, R4, 0x1 ;  /* 0x000000010404781a */ /* 0x000fc80000000000 */
[----:B------:R-:W-:Y:S02]  /*f990*/  LOP3.LUT R4, R4, 0x20, RZ, 0xfc, !PT ;  /* 0x0000002004047812 */ /* 0x000fe400078efcff */
[----:B----4-:R-:W-:Y:S02]  /*f9a0*/  SHF.R.U32.HI R6, RZ, 0x6, R6 ;  /* 0x00000006ff067819 */ /* 0x010fe40000011606 */
[----:B------:R-:W-:Y:S02]  /*f9b0*/  ISETP.GE.AND P4, PT, R4, UR4, PT ;  /* 0x0000000404007c0c */ /* 0x000fe4000bf86270 */
[----:B------:R-:W1:Y:S01]  /*f9c0*/  S2R R4, SR_TID.X ;  /* 0x0000000000047919 */ /* 0x000e620000002100 */
[----:B------:R-:W-:Y:S01]  /*f9d0*/  SGXT.U32 R6, R6, 0x1 ;  /* 0x000000010606781a */ /* 0x000fe20000000000 */
[----:B---3--:R-:W-:-:S03]  /*f9e0*/  IMAD.WIDE R2, R5, 0x4, R228 ;  /* 0x0000000405027825 */ /* 0x008fc600078e02e4 */
[----:B------:R-:W-:Y:S02]  /*f9f0*/  LOP3.LUT R6, R6, 0x4, RZ, 0xfc, !PT ;  /* 0x0000000406067812 */ /* 0x000fe400078efcff */
[----:B------:R2:W-:Y:S01]  /*fa00*/  LDGSTS.E [R245+0x78008], desc[UR16][R2.64], P3 ;  /* 0x7800800002f57fae */ /* 0x0005e20009921850 */
[----:B------:R-:W-:-:S03]  /*fa10*/  SEL R0, R0, RZ, P0 ;  /* 0x000000ff00007207 */ /* 0x000fc60000000000 */
[----:B------:R-:W-:Y:S01]  /*fa20*/  STL [R1+0x840], R246 ;  /* 0x000840f601007387 */ /* 0x000fe20000100800 */
[----:B------:R-:W-:Y:S02]  /*fa30*/  ISETP.NE.U32.AND P3, PT, R0, RZ, PT ;  /* 0x000000ff0000720c */ /* 0x000fe40003f65070 */
[----:B------:R-:W-:Y:S01]  /*fa40*/  SEL R0, RZ, 0x4, P4 ;  /* 0x00000004ff007807 */ /* 0x000fe20002000000 */
[----:B------:R3:W-:Y:S04]  /*fa50*/  STL [R1+0x880], R247 ;  /* 0x000880f701007387 */ /* 0x0007e80000100800 */
[----:B------:R-:W4:Y:S01]  /*fa60*/  LDL.LU.64 R192, [R1+0x148] ;  /* 0x0001480001c07983 */ /* 0x000f220000300a00 */
[----:B-1----:R-:W-:-:S04]  /*fa70*/  SHF.R.U32.HI R4, RZ, 0x6, R4 ;  /* 0x00000006ff047819 */ /* 0x002fc80000011604 */
[----:B------:R-:W-:Y:S01]  /*fa80*/  SGXT.U32 R4, R4, 0x1 ;  /* 0x000000010404781a */ /* 0x000fe20000000000 */
[----:B------:R-:W-:Y:S03]  /*fa90*/  STL.64 [R1+0xc0], R8 ;  /* 0x0000c00801007387 */ /* 0x000fe60000100a00 */
[----:B------:R-:W-:Y:S01]  /*faa0*/  LOP3.LUT R4, R4, 0x22, RZ, 0xfc, !PT ;  /* 0x0000002204047812 */ /* 0x000fe200078efcff */
[----:B------:R2:W-:Y:S03]  /*fab0*/  STL.64 [R1+0xb8], R2 ;  /* 0x0000b80201007387 */ /* 0x0005e60000100a00 */
[----:B------:R-:W-:Y:S01]  /*fac0*/  ISETP.GE.AND P4, PT, R4, UR4, PT ;  /* 0x0000000404007c0c */ /* 0x000fe2000bf86270 */
[----:B---3--:R-:W3:Y:S04]  /*fad0*/  LDL.LU.64 R246, [R1+0x138] ;  /* 0x0001380001f67983 */ /* 0x008ee80000300a00 */
[----:B------:R-:W3:Y:S01]  /*fae0*/  LDL.LU.64 R250, [R1+0x130] ;  /* 0x0001300001fa7983 */ /* 0x000ee20000300a00 */
[----:B------:R-:W-:Y:S01]  /*faf0*/  IMAD.WIDE R208, R5, 0x4, R208 ;  /* 0x0000000405d07825 */ /* 0x000fe200078e02d0 */
[----:B--2---:R-:W-:-:S02]  /*fb00*/  SEL R2, R0, RZ, P0 ;  /* 0x000000ff00027207 */ /* 0x004fc40000000000 */
[----:B------:R-:W2:Y:S04]  /*fb10*/  LDL.LU.64 R228, [R1+0x128] ;  /* 0x0001280001e47983 */ /* 0x000ea80000300a00 */
[----:B------:R-:W-:Y:S01]  /*fb20*/  LDGSTS.E [R245+0x7a000], desc[UR16][R208.64], P6 ;  /* 0x7a000000d0f57fae */ /* 0x000fe2000b121850 */
[----:B------:R-:W-:Y:S02]  /*fb30*/  ISETP.GE.AND P6, PT, R6, UR4, PT ;  /* 0x0000000406007c0c */ /* 0x000fe4000bfc6270 */
[----:B------:R-:W1:Y:S01]  /*fb40*/  S2R R6, SR_TID.X ;  /* 0x0000000000067919 */ /* 0x000e620000002100 */
[----:B------:R-:W-:Y:S01]  /*fb50*/  SEL R0, RZ, 0x4, P4 ;  /* 0x00000004ff007807 */ /* 0x000fe20002000000 */
[----:B------:R-:W3:Y:S01]  /*fb60*/  LDL.LU.64 R248, [R1+0x118] ;  /* 0x0001180001f87983 */ /* 0x000ee20000300a00 */
[----:B------:R-:W-:-:S03]  /*fb70*/  ISETP.NE.U32.AND P4, PT, R2, RZ, PT ;  /* 0x000000ff0200720c */ /* 0x000fc60003f85070 */
[----:B------:R-:W3:Y:S01]  /*fb80*/  LDL.LU.64 R234, [R1+0x110] ;  /* 0x0001100001ea7983 */ /* 0x000ee20000300a00 */
[----:B------:R-:W-:-:S03]  /*fb90*/  SEL R0, R0, RZ, P0 ;  /* 0x000000ff00007207 */ /* 0x000fc60000000000 */
[----:B------:R-:W3:Y:S04]  /*fba0*/  LDL.LU.64 R8, [R1+0xf8] ;  /* 0x0000f80001087983 */ /* 0x000ee80000300a00 */
[----:B------:R-:W3:Y:S04]  /*fbb0*/  LDL.LU.64 R188, [R1+0xf0] ;  /* 0x0000f00001bc7983 */ /* 0x000ee80000300a00 */
[----:B------:R-:W3:Y:S04]  /*fbc0*/  LDL.LU.64 R2, [R1+0xe8] ;  /* 0x0000e80001027983 */ /* 0x000ee80000300a00 */
[----:B------:R-:W3:Y:S01]  /*fbd0*/  LDL.LU.64 R10, [R1+0xe0] ;  /* 0x0000e000010a7983 */ /* 0x000ee20000300a00 */
[----:B-1----:R-:W-:-:S04]  /*fbe0*/  SHF.R.U32.HI R6, RZ, 0x6, R6 ;  /* 0x00000006ff067819 */ /* 0x002fc80000011606 */
[----:B------:R-:W-:Y:S01]  /*fbf0*/  SGXT.U32 R6, R6, 0x1 ;  /* 0x000000010606781a */ /* 0x000fe20000000000 */
[----:B------:R-:W-:Y:S03]  /*fc00*/  STL.64 [R1+0xb0], R208 ;  /* 0x0000b0d001007387 */ /* 0x000fe60000100a00 */
[----:B------:R-:W-:Y:S01]  /*fc10*/  LOP3.LUT R6, R6, 0x6, RZ, 0xfc, !PT ;  /* 0x0000000606067812 */ /* 0x000fe200078efcff */
[----:B------:R1:W-:Y:S01]  /*fc20*/  STL [R1+0x884], R5 ;  /* 0x0008840501007387 */ /* 0x0003e20000100800 */
[----:B------:R-:W-:-:S03]  /*fc30*/  IMAD.WIDE R200, R5, 0x4, R200 ;  /* 0x0000000405c87825 */ /* 0x000fc600078e02c8 */
[----:B-1----:R-:W3:Y:S04]  /*fc40*/  LDL.LU.64 R4, [R1+0x100] ;  /* 0x0001000001047983 */ /* 0x002ee80000300a00 */
[----:B------:R1:W-:Y:S01]  /*fc50*/  LDGSTS.E [R245+0x7a008], desc[UR16][R200.64], P5 ;  /* 0x7a008000c8f57fae */ /* 0x0003e2000a921850 */
[----:B------:R-:W-:Y:S02]  /*fc60*/  ISETP.NE.U32.AND P5, PT, R0, RZ, PT ;  /* 0x000000ff0000720c */ /* 0x000fe40003fa5070 */
[----:B------:R-:W-:Y:S01]  /*fc70*/  SEL R0, RZ, 0x4, P6 ;  /* 0x00000004ff007807 */ /* 0x000fe20003000000 */
[----:B------:R1:W-:Y:S01]  /*fc80*/  STL.64 [R1+0xa8], R200 ;  /* 0x0000a8c801007387 */ /* 0x0003e20000100a00 */
[----:B------:R-:W-:-:S03]  /*fc90*/  ISETP.GE.AND P6, PT, R6, UR4, PT ;  /* 0x0000000406007c0c */ /* 0x000fc6000bfc6270 */
[----:B------:R-:W3:Y:S04]  /*fca0*/  LDL.LU.64 R208, [R1+0x8d0] ;  /* 0x0008d00001d07983 */ /* 0x000ee80000300a00 */
[----:B------:R-:W0:Y:S04]  /*fcb0*/  LDGDEPBAR ;  /* 0x00000000000079af */ /* 0x000e280000000000 */
[----:B-1----:R-:W3:Y:S04]  /*fcc0*/  LDL.LU.64 R200, [R1+0x8c8] ;  /* 0x0008c80001c87983 */ /* 0x002ee80000300a00 */
[----:B------:R-:W4:Y:S02]  /*fcd0*/  LDL.LU R6, [R1+0x8c0] ;  /* 0x0008c00001067983 */ /* 0x000f240000300800 */
[----:B----4-:R-:W-:-:S04]  /*fce0*/  IMAD.WIDE R192, R6, 0x4, R192 ;  /* 0x0000000406c07825 */ /* 0x010fc800078e02c0 */
[C---:B------:R-:W-:Y:S01]  /*fcf0*/  IMAD.WIDE R182, R6.reuse, 0x4, R182 ;  /* 0x0000000406b67825 */ /* 0x040fe200078e02b6 */
[----:B------:R1:W-:Y:S03]  /*fd00*/  STL.64 [R1+0xa0], R192 ;  /* 0x0000a0c001007387 */ /* 0x0003e60000100a00 */
[----:B--2---:R-:W-:-:S04]  /*fd10*/  IMAD.WIDE R228, R6, 0x4, R228 ;  /* 0x0000000406e47825 */ /* 0x004fc800078e02e4 */
[C---:B------:R-:W-:Y:S01]  /*fd20*/  IMAD.WIDE R238, R6.reuse, 0x4, R238 ;  /* 0x0000000406ee7825 */ /* 0x040fe200078e02ee */
[----:B-1----:R-:W2:Y:S03]  /*fd30*/  LDL.LU.64 R192, [R1+0x8b8] ;  /* 0x0008b80001c07983 */ /* 0x002ea60000300a00 */
[C---:B---3--:R-:W-:Y:S01]  /*fd40*/  IMAD.WIDE R246, R6.reuse, 0x4, R246 ;  /* 0x0000000406f67825 */ /* 0x048fe200078e02f6 */
[----:B------:R1:W-:Y:S04]  /*fd50*/  STL.64 [R1+0x98], R182 ;  /* 0x000098b601007387 */ /* 0x0003e80000100a00 */
[----:B-1----:R-:W3:Y:S04]  /*fd60*/  LDL.LU.64 R182, [R1+0x8b0] ;  /* 0x0008b00001b67983 */ /* 0x002ee80000300a00 */
[----:B------:R1:W-:Y:S04]  /*fd70*/  STL.64 [R1+0x80], R228 ;  /* 0x000080e401007387 */ /* 0x0003e80000100a00 */
[----:B-1----:R-:W4:Y:S04]  /*fd80*/  LDL.LU.64 R228, [R1+0x8a8] ;  /* 0x0008a80001e47983 */ /* 0x002f280000300a00 */
[----:B------:R1:W-:Y:S04]  /*fd90*/  STL.64 [R1+0x78], R238 ;  /* 0x000078ee01007387 */ /* 0x0003e80000100a00 */
[----:B-1----:R-:W4:Y:S04]  /*fda0*/  LDL.LU.64 R238, [R1+0x8a0] ;  /* 0x0008a00001ee7983 */ /* 0x002f280000300a00 */
[----:B------:R-:W-:Y:S04]  /*fdb0*/  STL.64 [R1+0x90], R246 ;  /* 0x000090f601007387 */ /* 0x000fe80000100a00 */
[----:B------:R1:W-:Y:S04]  /*fdc0*/  STL.64 [R1+0x888], R246 ;  /* 0x000888f601007387 */ /* 0x0003e80000100a00 */
[----:B-1----:R-:W4:Y:S01]  /*fdd0*/  LDL.LU.64 R246, [R1+0x108] ;  /* 0x0001080001f67983 */ /* 0x002f220000300a00 */
[----:B------:R-:W-:-:S04]  /*fde0*/  IMAD.WIDE R250, R6, 0x4, R250 ;  /* 0x0000000406fa7825 */ /* 0x000fc800078e02fa */
[C---:B------:R-:W-:Y:S01]  /*fdf0*/  IMAD.WIDE R248, R6.reuse, 0x4, R248 ;  /* 0x0000000406f87825 */ /* 0x040fe200078e02f8 */
[----:B------:R-:W-:Y:S04]  /*fe00*/  STL.64 [R1+0x88], R250 ;  /* 0x000088fa01007387 */ /* 0x000fe80000100a00 */
[----:B------:R4:W-:Y:S01]  /*fe10*/  STL.64 [R1+0x898], R250 ;  /* 0x000898fa01007387 */ /* 0x0009e20000100a00 */
[----:B------:R-:W-:-:S03]  /*fe20*/  IMAD.WIDE R234, R6, 0x4, R234 ;  /* 0x0000000406ea7825 */ /* 0x000fc600078e02ea */
[----:B------:R-:W-:Y:S01]  /*fe30*/  STL.64 [R1+0x70], R248 ;  /* 0x000070f801007387 */ /* 0x000fe20000100a00 */
        /* <DEDUP_REMOVED lines=55> */
[----:B--2---:R-:W-:-:S04]  /*101b0*/  IMAD.WIDE R192, R6, 0x4, R192 ;  /* 0x0000000406c07825 */ /* 0x004fc800078e02c0 */
[----:B------:R-:W-:-:S04]  /*101c0*/  IMAD.WIDE R82, R6, 0x4, R82 ;  /* 0x0000000406527825 */ /* 0x000fc800078e0252 */
[----:B------:R-:W-:-:S04]  /*101d0*/  IMAD.WIDE R84, R6, 0x4, R84 ;  /* 0x0000000406547825 */ /* 0x000fc800078e0254 */
[----:B------:R-:W-:-:S04]  /*101e0*/  IMAD.WIDE R86, R6, 0x4, R86 ;  /* 0x0000000406567825 */ /* 0x000fc800078e0256 */
[----:B---3--:R-:W-:-:S04]  /*101f0*/  IMAD.WIDE R182, R6, 0x4, R182 ;  /* 0x0000000406b67825 */ /* 0x008fc800078e02b6 */
[----:B------:R-:W-:-:S04]  /*10200*/  IMAD.WIDE R88, R6, 0x4, R88 ;  /* 0x0000000406587825 */ /* 0x000fc800078e0258 */
[----:B------:R-:W-:-:S04]  /*10210*/  IMAD.WIDE R90, R6, 0x4, R90 ;  /* 0x00000004065a7825 */ /* 0x000fc800078e025a */
[----:B------:R-:W-:-:S04]  /*10220*/  IMAD.WIDE R92, R6, 0x4, R92 ;  /* 0x00000004065c7825 */ /* 0x000fc800078e025c */
[----:B------:R-:W-:-:S04]  /*10230*/  IMAD.WIDE R94, R6, 0x4, R94 ;  /* 0x00000004065e7825 */ /* 0x000fc800078e025e */
[----:B------:R-:W-:-:S04]  /*10240*/  IMAD.WIDE R96, R6, 0x4, R96 ;  /* 0x0000000406607825 */ /* 0x000fc800078e0260 */
[----:B------:R-:W-:-:S04]  /*10250*/  IMAD.WIDE R98, R6, 0x4, R98 ;  /* 0x0000000406627825 */ /* 0x000fc800078e0262 */
[----:B------:R-:W-:-:S04]  /*10260*/  IMAD.WIDE R100, R6, 0x4, R100 ;  /* 0x0000000406647825 */ /* 0x000fc800078e0264 */
[----:B----4-:R-:W-:-:S04]  /*10270*/  IMAD.WIDE R250, R6, 0x4, R246 ;  /* 0x0000000406fa7825 */ /* 0x010fc800078e02f6 */
[C---:B------:R-:W-:Y:S01]  /*10280*/  IMAD.WIDE R246, R6.reuse, 0x4, R4 ;  /* 0x0000000406f67825 */ /* 0x040fe200078e0204 */
[----:B------:R1:W-:Y:S03]  /*10290*/  STL.64 [R1+0x58], R250 ;  /* 0x000058fa01007387 */ /* 0x0003e60000100a00 */
[C---:B------:R-:W-:Y:S01]  /*102a0*/  IMAD.WIDE R4, R6.reuse, 0x4, R10 ;  /* 0x0000000406047825 */ /* 0x040fe200078e020a */
[----:B------:R-:W-:Y:S03]  /*102b0*/  STL.64 [R1+0x68], R234 ;  /* 0x000068ea01007387 */ /* 0x000fe60000100a00 */
[C---:B------:R-:W-:Y:S01]  /*102c0*/  IMAD.WIDE R10, R6.reuse, 0x4, R238 ;  /* 0x00000004060a7825 */ /* 0x040fe200078e02ee */
[----:B------:R-:W-:Y:S03]  /*102d0*/  STL.64 [R1+0x50], R246 ;  /* 0x000050f601007387 */ /* 0x000fe60000100a00 */
[C---:B-1----:R-:W-:Y:S01]  /*102e0*/  IMAD.WIDE R250, R6.reuse, 0x4, R2 ;  /* 0x0000000406fa7825 */ /* 0x042fe200078e0202 */
[----:B------:R-:W-:Y:S03]  /*102f0*/  STL.64 [R1+0x38], R8 ;  /* 0x0000380801007387 */ /* 0x000fe60000100a00 */
[C---:B------:R-:W-:Y:S01]  /*10300*/  IMAD.WIDE R2, R6.reuse, 0x4, R240 ;  /* 0x0000000406027825 */ /* 0x040fe200078e02f0 */
[----:B------:R-:W-:Y:S04]  /*10310*/  STL.64 [R1+0x28], R250 ;  /* 0x000028fa01007387 */ /* 0x000fe80000100a00 */
[----:B------:R-:W-:Y:S01]  /*10320*/  STL.64 [R1+0x30], R188 ;  /* 0x000030bc01007387 */ /* 0x000fe20000100a00 */
[----:B------:R-:W-:-:S03]  /*10330*/  IMAD.WIDE R240, R6, 0x4, R232 ;  /* 0x0000000406f07825 */ /* 0x000fc600078e02e8 */
        /* <DEDUP_REMOVED lines=8> */
[----:B------:R-:W-:Y:S01]  /*103c0*/  STL.64 [R1], R236 ;  /* 0x000000ec01007387 */ /* 0x000fe20000100a00 */
[----:B------:R-:W-:-:S03]  /*103d0*/  IMAD.WIDE R224, R6, 0x4, R180 ;  /* 0x0000000406e07825 */ /* 0x000fc600078e02b4 */
[----:B------:R-:W2:Y:S01]  /*103e0*/  LDL.64 R180, [R1+0x58] ;  /* 0x0000580001b47983 */ /* 0x000ea20000100a00 */
[----:B------:R-:W-:-:S03]  /*103f0*/  IMAD.WIDE R178, R6, 0x4, R226 ;  /* 0x0000000406b27825 */ /* 0x000fc600078e02e2 */
[----:B------:R-:W3:Y:S01]  /*10400*/  LDL.64 R226, [R1+0x80] ;  /* 0x0000800001e27983 */ /* 0x000ee20000100a00 */
[----:B------:R-:W-:-:S03]  /*10410*/  IMAD.WIDE R102, R6, 0x4, R102 ;  /* 0x0000000406667825 */ /* 0x000fc600078e0266 */
[----:B------:R1:W-:Y:S01]  /*10420*/  STL.64 [R1+0x828], R6 ;  /* 0x0008280601007387 */ /* 0x0003e20000100a00 */
        /* <DEDUP_REMOVED lines=39> */
[----:B-1----:R-:W4:Y:S04]  /*106a0*/  LDL.64 R6, [R1+0xa0] ;  /* 0x0000a00001067983 */ /* 0x002f280000100a00 */
[----:B----4-:R-:W-:Y:S04]  /*106b0*/  LDGSTS.E [R244+0x20000], desc[UR16][R6.64], P1 ;  /* 0x2000000006f47fae */ /* 0x010fe80008921850 */
[----:B---3--:R-:W-:Y:S04]  /*106c0*/  LDGSTS.E [R244+0x20400], desc[UR16][R226.64], P1 ;  /* 0x20400000e2f47fae */ /* 0x008fe80008921850 */
[----:B--2---:R-:W-:Y:S04]  /*106d0*/  LDGSTS.E [R244+0x20800], desc[UR16][R180.64], P1 ;  /* 0x20800000b4f47fae */ /* 0x004fe80008921850 */
[----:B------:R-:W-:Y:S04]  /*106e0*/  LDGSTS.E [R244+0x20c00], desc[UR16][R250.64], P1 ;  /* 0x20c00000faf47fae */ /* 0x000fe80008921850 */
[----:B------:R-:W-:Y:S04]  /*106f0*/  LDGSTS.E [R244+0x21000], desc[UR16][R10.64], P1 ;  /* 0x210000000af47fae */ /* 0x000fe80008921850 */
[----:B------:R-:W-:Y:S04]  /*10700*/  LDGSTS.E [R244+0x21400], desc[UR16][R232.64], P1 ;  /* 0x21400000e8f47fae */ /* 0x000fe80008921850 */
[----:B------:R-:W2:Y:S04]  /*10710*/  LDL.LU.64 R250, [R1+0x898] ;  /* 0x0008980001fa7983 */ /* 0x000ea80000300a00 */
[----:B------:R-:W3:Y:S04]  /*10720*/  LDL.LU.64 R10, [R1+0x890] ;  /* 0x00089000010a7983 */ /* 0x000ee80000300a00 */
[----:B------:R-:W3:Y:S04]  /*10730*/  LDL.64 R226, [R1+0x98] ;  /* 0x0000980001e27983 */ /* 0x000ee80000100a00 */
[----:B------:R-:W4:Y:S04]  /*10740*/  LDL.64 R180, [R1+0x78] ;  /* 0x0000780001b47983 */ /* 0x000f280000100a00 */
        /* <DEDUP_REMOVED lines=26> */
[----:B------:R-:W-:Y:S04]  /*108f0*/  LDGSTS.E [R244+0x27c00], desc[UR16][R176.64], P1 ;  /* 0x27c00000b0f47fae */ /* 0x000fe80008921850 */
[----:B------:R-:W-:Y:S04]  /*10900*/  STL.64 [R1+0x848], R182 ;  /* 0x000848b601007387 */ /* 0x000fe80000100a00 */
[----:B------:R1:W-:Y:S04]  /*10910*/  STL.64 [R1+0x850], R192 ;  /* 0x000850c001007387 */ /* 0x0003e80000100a00 */
[----:B------:R-:W-:Y:S04]  /*10920*/  STL.64 [R1+0x858], R200 ;  /* 0x000858c801007387 */ /* 0x000fe80000100a00 */
[----:B---3--:R-:W-:Y:S04]  /*10930*/  LDGSTS.E [R11+0x20100], desc[UR16][R226.64], P1 ;  /* 0x20100000e20b7fae */ /* 0x008fe80008921850 */
[----:B----4-:R-:W-:Y:S04]  /*10940*/  LDGSTS.E [R11+0x20500], desc[UR16][R180.64], P1 ;  /* 0x20500000b40b7fae */ /* 0x010fe80008921850 */
[----:B------:R-:W-:Y:S04]  /*10950*/  LDGSTS.E [R11+0x20900], desc[UR16][R246.64], P1 ;  /* 0x20900000f60b7fae */ /* 0x000fe80008921850 */
[----:B------:R3:W-:Y:S04]  /*10960*/  LDGSTS.E [R11+0x20d00], desc[UR16][R4.64], P1 ;  /* 0x20d00000040b7fae */ /* 0x0007e80008921850 */
[----:B------:R4:W-:Y:S04]  /*10970*/  LDGSTS.E [R11+0x21100], desc[UR16][R236.64], P1 ;  /* 0x21100000ec0b7fae */ /* 0x0009e80008921850 */
        /* <DEDUP_REMOVED lines=28> */
[----:B------:R-:W4:Y:S04]  /*10b40*/  LDL.LU R5, [R1+0x884] ;  /* 0x0008840001057983 */ /* 0x000f280000300800 */
[----:B--2---:R-:W-:Y:S04]  /*10b50*/  LDGSTS.E [R10+0x20200], desc[UR16][R246.64], P1 ;  /* 0x20200000f60a7fae */ /* 0x004fe80008921850 */
[----:B------:R-:W-:Y:S04]  /*10b60*/  LDGSTS.E [R10+0x20600], desc[UR16][R248.64], P1 ;  /* 0x20600000f80a7fae */ /* 0x000fe80008921850 */
[----:B------:R-:W-:Y:S04]  /*10b70*/  LDGSTS.E [R10+0x20a00], desc[UR16][R8.64], P1 ;  /* 0x20a00000080a7fae */ /* 0x000fe80008921850 */
[----:B------:R-:W2:Y:S04]  /*10b80*/  LDL.LU R247, [R1+0x880] ;  /* 0x0008800001f77983 */ /* 0x000ea80000300800 */
[----:B------:R-:W2:Y:S04]  /*10b90*/  LDL.LU.64 R248, [R1+0x878] ;  /* 0x0008780001f87983 */ /* 0x000ea80000300a00 */
[----:B------:R-:W3:Y:S04]  /*10ba0*/  LDL.LU.64 R8, [R1+0x870] ;  /* 0x0008700001087983 */ /* 0x000ee80000300a00 */
[----:B------:R4:W-:Y:S04]  /*10bb0*/  LDGSTS.E [R10+0x20e00], desc[UR16][R242.64], P1 ;  /* 0x20e00000f20a7fae */ /* 0x0009e80008921850 */
        /* <DEDUP_REMOVED lines=28> */
[----:B---3--:R-:W-:Y:S04]  /*10d80*/  LDGSTS.E [R9+0x20300], desc[UR16][R250.64], P1 ;  /* 0x20300000fa097fae */ /* 0x008fe80008921850 */
[----:B------:R-:W-:Y:S04]  /*10d90*/  LDGSTS.E [R9+0x20700], desc[UR16][R234.64], P1 ;  /* 0x20700000ea097fae */ /* 0x000fe80008921850 */
[----:B------:R3:W-:Y:S04]  /*10da0*/  LDGSTS.E [R9+0x20b00], desc[UR16][R188.64], P1 ;  /* 0x20b00000bc097fae */ /* 0x0007e80008921850 */
[----:B------:R-:W2:Y:S04]  /*10db0*/  LDL.LU.64 R250, [R1+0x868] ;  /* 0x0008680001fa7983 */ /* 0x000ea80000300a00 */
[----:B------:R-:W4:Y:S04]  /*10dc0*/  LDL.LU.64 R234, [R1+0x860] ;  /* 0x0008600001ea7983 */ /* 0x000f280000300a00 */
[----:B------:R-:W3:Y:S04]  /*10dd0*/  LDL.LU.64 R236, [R1+0x258] ;  /* 0x0002580001ec7983 */ /* 0x000ee80000300a00 */
[----:B------:R-:W2:Y:S04]  /*10de0*/  LDL.LU.64 R242, [R1+0x40] ;  /* 0x0000400001f27983 */ /* 0x000ea80000300a00 */
[----:B------:R-:W-:Y:S04]  /*10df0*/  LDGSTS.E [R9+0x20f00], desc[UR16][R2.64], P1 ;  /* 0x20f0000002097fae */ /* 0x000fe80008921850 */
[----:B------:R-:W2:Y:S04]  /*10e00*/  LDL.LU.64 R188, [R1+0x240] ;  /* 0x0002400001bc7983 */ /* 0x000ea80000300a00 */
[----:B------:R-:W-:Y:S04]  /*10e10*/  LDGSTS.E [R9+0x21300], desc[UR16][R238.64], P1 ;  /* 0x21300000ee097fae */ /* 0x000fe80008921850 */
[----:B------:R-:W2:Y:S04]  /*10e20*/  LDL.LU.64 R2, [R1+0x248] ;  /* 0x0002480001027983 */ /* 0x000ea80000300a00 */
[----:B------:R-:W-:Y:S04]  /*10e30*/  LDGSTS.E [R9+0x21700], desc[UR16][R224.64], P1 ;  /* 0x21700000e0097fae */ /* 0x000fe80008921850 */
[----:B------:R-:W-:Y:S01]  /*10e40*/  LDGSTS.E [R9+0x21b00], desc[UR16][R190.64], P1 ;  /* 0x21b00000be097fae */ /* 0x000fe20008921850 */
[----:B------:R-:W1:Y:S03]  /*10e50*/  S2R R4, SR_TID.X ;  /* 0x0000000000047919 */ /* 0x000e660000002100 */
        /* <DEDUP_REMOVED lines=26> */
[----:B------:R-:W0:Y:S01]  /*11000*/  LDGDEPBAR ;  /* 0x00000000000079af */ /* 0x000e220000000000 */
[----:B-1----:R-:W-:-:S02]  /*11010*/  SHF.R.U32.HI R4, RZ, 0x6, R4 ;  /* 0x00000006ff047819 */ /* 0x002fc40000011604 */
[----:B------:R-:W-:Y:S01]  /*11020*/  SEL R226, RZ, 0x4, P6 ;  /* 0x00000004ffe27807 */ /* 0x000fe20003000000 */
[----:B------:R-:W2:Y:S01]  /*11030*/  LDL.LU.64 R192, [R1+0x48] ;  /* 0x0000480001c07983 */ /* 0x000ea20000300a00 */
[----:B------:R-:W-:-:S04]  /*11040*/  SGXT.U32 R4, R4, 0x1 ;  /* 0x000000010404781a */ /* 0x000fc80000000000 */
[----:B------:R-:W-:Y:S01]  /*11050*/  LOP3.LUT R4, R4, 0x24, RZ, 0xfc, !PT ;  /* 0x0000002404047812 */ /* 0x000fe200078efcff */
[----:B------:R-:W-:Y:S03]  /*11060*/  BAR.SYNC.DEFER_BLOCKING 0x0 ;  /* 0x0000000000007b1d */ /* 0x000fe60000010000 */
[----:B------:R-:W-:-:S03]  /*11070*/  ISETP.GE.AND P6, PT, R4, UR4, PT ;  /* 0x0000000404007c0c */ /* 0x000fc6000bfc6270 */
[----:B------:R-:W1:Y:S01]  /*11080*/  S2R R4, SR_TID.X ;  /* 0x0000000000047919 */ /* 0x000e620000002100 */
[----:B------:R-:W-:Y:S02]  /*11090*/  SEL R226, R226, RZ, P0 ;  /* 0x000000ffe2e27207 */ /* 0x000fe40000000000 */
[----:B-1----:R-:W-:-:S04]  /*110a0*/  SHF.R.U32.HI R4, RZ, 0x6, R4 ;  /* 0x00000006ff047819 */ /* 0x002fc80000011604 */
[----:B------:R-:W-:-:S04]  /*110b0*/  SGXT.U32 R4, R4, 0x1 ;  /* 0x000000010404781a */ /* 0x000fc80000000000 */
[----:B------:R-:W-:Y:S01]  /*110c0*/  LOP3.LUT R4, R4, 0x26, RZ, 0xfc, !PT ;  /* 0x0000002604047812 */ /* 0x000fe200078efcff */
[----:B----4-:R-:W-:-:S04]  /*110d0*/  IMAD.WIDE R180, R5, 0x4, R234 ;  /* 0x0000000405b47825 */ /* 0x010fc800078e02ea */
[C---:B---3--:R-:W-:Y:S01]  /*110e0*/  IMAD.WIDE R182, R5.reuse, 0x4, R236 ;  /* 0x0000000405b67825 */ /* 0x048fe200078e02ec */
[----:B------:R-:W-:Y:S01]  /*110f0*/  @!PT LDS RZ, [RZ] ;  /* 0x00000000fffff984 */ /* 0x000fe20000000800 */
[----:B------:R-:W-:Y:S01]  /*11100*/  @!PT LDS RZ, [RZ] ;  /* 0x00000000fffff984 */ /* 0x000fe20000000800 */
[----:B------:R-:W-:Y:S01]  /*11110*/  @!PT LDS RZ, [RZ] ;  /* 0x00000000fffff984 */ /* 0x000fe20000000800 */
[----:B------:R-:W-:Y:S03]  /*11120*/  LDGSTS.E [R252+0x7c000], desc[UR16][R180.64], P2 ;  /* 0x7c000000b4fc7fae */ /* 0x000fe60009121850 */
[C---:B--2---:R-:W-:Y:S01]  /*11130*/  IMAD.WIDE R236, R5.reuse, 0x4, R242 ;  /* 0x0000000405ec7825 */ /* 0x044fe200078e02f2 */
[----:B------:R1:W-:Y:S04]  /*11140*/  STL.64 [R1+0x250], R182 ;  /* 0x000250b601007387 */ /* 0x0003e80000100a00 */
[----:B------:R2:W-:Y:S01]  /*11150*/  LDGSTS.E [R252+0x7c008], desc[UR16][R182.64], P3 ;  /* 0x7c008000b6fc7fae */ /* 0x0005e20009921850 */
[----:B------:R-:W-:Y:S01]  /*11160*/  IMAD.WIDE R242, R5, 0x4, R188 ;  /* 0x0000000405f27825 */ /* 0x000fe200078e02bc */
[----:B------:R-:W-:-:S02]  /*11170*/  ISETP.NE.U32.AND P2, PT, R226, RZ, PT ;  /* 0x000000ffe200720c */ /* 0x000fc40003f45070 */
[----:B------:R-:W-:Y:S01]  /*11180*/  LDGSTS.E [R252+0x7e000], desc[UR16][R236.64], P4 ;  /* 0x7e000000ecfc7fae */ /* 0x000fe2000a121850 */
[----:B------:R-:W-:-:S03]  /*11190*/  IMAD.WIDE R188, R5, 0x4, R2 ;  /* 0x0000000405bc7825 */ /* 0x000fc600078e0202 */
[----:B-1----:R-:W2:Y:S04]  /*111a0*/  LDL.LU.64 R182, [R1+0x60] ;  /* 0x0000600001b67983 */ /* 0x002ea80000300a00 */
[----:B------:R-:W3:Y:S01]  /*111b0*/  LDL.LU.64 R2, [R1+0x220] ;  /* 0x0002200001027983 */ /* 0x000ee20000300a00 */
[----:B------:R-:W-:Y:S02]  /*111c0*/  SEL R226, RZ, 0x4, P6 ;  /* 0x00000004ffe27807 */ /* 0x000fe40003000000 */
[----:B------:R-:W-:Y:S01]  /*111d0*/  ISETP.GE.AND P6, PT, R4, UR4, PT ;  /* 0x0000000404007c0c */ /* 0x000fe2000bfc6270 */
[----:B------:R-:W-:Y:S01]  /*111e0*/  LDGSTS.E [R252+0x7e008], desc[UR16][R242.64], P5 ;  /* 0x7e008000f2fc7fae */ /* 0x000fe2000a921850 */
[----:B------:R-:W1:Y:S02]  /*111f0*/  S2R R4, SR_TID.X ;  /* 0x0000000000047919 */ /* 0x000e640000002100 */
[----:B-1----:R-:W-:-:S04]  /*11200*/  SHF.R.U32.HI R4, RZ, 0x6, R4 ;  /* 0x00000006ff047819 */ /* 0x002fc80000011604 */
[----:B------:R-:W-:-:S04]  /*11210*/  SGXT.U32 R4, R4, 0x1 ;  /* 0x000000010404781a */ /* 0x000fc80000000000 */
[----:B------:R-:W-:-:S04]  /*11220*/  LOP3.LUT R4, R4, 0x8, RZ, 0xfc, !PT ;  /* 0x0000000804047812 */ /* 0x000fc800078efcff */
[----:B------:R-:W-:Y:S02]  /*11230*/  ISETP.GE.AND P3, PT, R4, UR4, PT ;  /* 0x0000000404007c0c */ /* 0x000fe4000bf66270 */
[----:B------:R-:W1:Y:S01]  /*11240*/  S2R R4, SR_TID.X ;  /* 0x0000000000047919 */ /* 0x000e620000002100 */
[----:B------:R-:W-:Y:S02]  /*11250*/  SEL R226, R226, RZ, P0 ;  /* 0x000000ffe2e27207 */ /* 0x000fe40000000000 */
[----:B------:R-:W-:Y:S02]  /*11260*/  SEL R227, RZ, 0x4, P6 ;  /* 0x00000004ffe37807 */ /* 0x000fe40003000000 */
[----:B------:R-:W-:Y:S02]  /*11270*/  ISETP.NE.U32.AND P6, PT, R226, RZ, PT ;  /* 0x000000ffe200720c */ /* 0x000fe40003fc5070 */
[----:B------:R-:W-:Y:S02]  /*11280*/  SEL R226, R227, RZ, P0 ;  /* 0x000000ffe3e27207 */ /* 0x000fe40000000000 */
[----:B------:R-:W-:-:S02]  /*11290*/  SEL R0, R0, RZ, P0 ;  /* 0x000000ff00007207 */ /* 0x000fc40000000000 */
[----:B------:R-:W-:Y:S02]  /*112a0*/  ISETP.NE.U32.AND P4, PT, R226, RZ, PT ;  /* 0x000000ffe200720c */ /* 0x000fe40003f85070 */
[----:B------:R-:W-:Y:S02]  /*112b0*/  SEL R226, RZ, 0x4, P3 ;  /* 0x00000004ffe27807 */ /* 0x000fe40001800000 */
[----:B------:R-:W-:Y:S01]  /*112c0*/  ISETP.NE.U32.AND P1, PT, R0, RZ, PT ;  /* 0x000000ff0000720c */ /* 0x000fe20003f25070 */
[----:B------:R4:W-:-:S12]  /*112d0*/  STL.64 [R1+0x230], R188 ;  /* 0x000230bc01007387 */ /* 0x0009d80000100a00 */
[----:B------:R-:W-:Y:S01]  /*112e0*/  LDGSTS.E [R251+0x7c000], desc[UR16][R188.64], P1 ;  /* 0x7c000000bcfb7fae */ /* 0x000fe20008921850 */
[----:B-1----:R-:W-:-:S04]  /*112f0*/  SHF.R.U32.HI R4, RZ, 0x6, R4 ;  /* 0x00000006ff047819 */ /* 0x002fc80000011604 */
[----:B------:R-:W-:-:S04]  /*11300*/  SGXT.U32 R4, R4, 0x1 ;  /* 0x000000010404781a */ /* 0x000fc80000000000 */
[----:B------:R-:W-:Y:S01]  /*11310*/  LOP3.LUT R4, R4, 0xa, RZ, 0xfc, !PT ;  /* 0x0000000a04047812 */ /* 0x000fe200078efcff */
[----:B----4-:R-:W4:Y:S03]  /*11320*/  LDL.LU.64 R188, [R1+0x218] ;  /* 0x0002180001bc7983 */ /* 0x010f260000300a00 */
[----:B------:R-:W-:Y:S01]  /*11330*/  ISETP.GE.AND P3, PT, R4, UR4, PT ;  /* 0x0000000404007c0c */ /* 0x000fe2000bf66270 */
[----:B------:R-:W4:Y:S01]  /*11340*/  LDL.LU.64 R232, [R1+0x210] ;  /* 0x0002100001e87983 */ /* 0x000f220000300a00 */
        /* <DEDUP_REMOVED lines=9> */
[----:B------:R-:W-:-:S04]  /*113e0*/  SEL R226, R227, RZ, P0 ;  /* 0x000000ffe3e27207 */ /* 0x000fc80000000000 */
[----:B------:R-:W-:Y:S02]  /*113f0*/  ISETP.NE.U32.AND P1, PT, R226, RZ, PT ;  /* 0x000000ffe200720c */ /* 0x000fe40003f25070 */
[----:B------:R-:W-:Y:S02]  /*11400*/  SEL R226, RZ, 0x4, P5 ;  /* 0x00000004ffe27807 */ /* 0x000fe40002800000 */
[----:B-1----:R-:W-:-:S04]  /*11410*/  SHF.R.U32.HI R4, RZ, 0x6, R4 ;  /* 0x00000006ff047819 */ /* 0x002fc80000011604 */
[----:B------:R-:W-:-:S04]  /*11420*/  SGXT.U32 R4, R4, 0x1 ;  /* 0x000000010404781a */ /* 0x000fc80000000000 */
[----:B------:R-:W-:-:S04]  /*11430*/  LOP3.LUT R4, R4, 0x2a, RZ, 0xfc, !PT ;  /* 0x0000002a04047812 */ /* 0x000fc800078efcff */
[----:B------:R-:W-:Y:S02]  /*11440*/  ISETP.GE.AND P5, PT, R4, UR4, PT ;  /* 0x0000000404007c0c */ /* 0x000fe4000bfa6270 */
[----:B------:R-:W1:Y:S01]  /*11450*/  S2R R4, SR_TID.X ;  /* 0x0000000000047919 */ /* 0x000e620000002100 */
[----:B------:R-:W-:-:S05]  /*11460*/  IMAD.WIDE R6, R5, 0x4, R6 ;  /* 0x0000000405067825 */ /* 0x000fca00078e0206 */
[----:B------:R-:W-:Y:S01]  /*11470*/  LDGSTS.E [R251+0x7c008], desc[UR16][R6.64], P2 ;  /* 0x7c00800006fb7fae */ /* 0x000fe20009121850 */
[----:B-1----:R-:W-:-:S04]  /*11480*/  SHF.R.U32.HI R4, RZ, 0x6, R4 ;  /* 0x00000006ff047819 */ /* 0x002fc80000011604 */
[----:B------:R-:W-:-:S04]  /*11490*/  SGXT.U32 R4, R4, 0x1 ;  /* 0x000000010404781a */ /* 0x000fc80000000000 */
[----:B------:R-:W-:-:S04]  /*114a0*/  LOP3.LUT R4, R4, 0xe, RZ, 0xfc, !PT ;  /* 0x0000000e04047812 */ /* 0x000fc800078efcff */
[----:B------:R-:W-:Y:S02]  /*114b0*/  ISETP.GE.AND P2, PT, R4, UR4, PT ;  /* 0x0000000404007c0c */ /* 0x000fe4000bf46270 */
[----:B------:R-:W1:Y:S01]  /*114c0*/  S2R R4, SR_TID.X ;  /* 0x0000000000047919 */ /* 0x000e620000002100 */
[----:B------:R1:W-:Y:S01]  /*114d0*/  STL.64 [R1+0x228], R6 ;  /* 0x0002280601007387 */ /* 0x0003e20000100a00 */
[----:B------:R-:W-:Y:S01]  /*114e0*/  IMAD.WIDE R192, R5, 0x4, R192 ;  /* 0x0000000405c07825 */ /* 0x000fe200078e02c0 */
[----:B------:R-:W-:Y:S02]  /*114f0*/  SEL R226, R226, RZ, P0 ;  /* 0x000000ffe2e27207 */ /* 0x000fe40000000000 */
[----:B------:R-:W-:Y:S02]  /*11500*/  SEL R227, RZ, 0x4, P5 ;  /* 0x00000004ffe37807 */ /* 0x000fe40002800000 */
[----:B------:R-:W-:Y:S04]  /*11510*/  LDGSTS.E [R251+0x7e000], desc[UR16][R192.64], P6 ;  /* 0x7e000000c0fb7fae */ /* 0x000fe8000b121850 */
[----:B-1----:R-:W4:Y:S01]  /*11520*/  LDL.LU.64 R6, [R1+0x208] ;  /* 0x0002080001067983 */ /* 0x002f220000300a00 */
[----:B------:R-:W-:-:S03]  /*11530*/  ISETP.NE.U32.AND P5, PT, R226, RZ, PT ;  /* 0x000000ffe200720c */ /* 0x000fc60003fa5070 */
[----:B------:R-:W-:Y:S01]  /*11540*/  STL.64 [R1+0x48], R192 ;  /* 0x000048c001007387 */ /* 0x000fe20000100a00 */
[----:B------:R-:W-:Y:S02]  /*11550*/  SEL R226, R227, RZ, P0 ;  /* 0x000000ffe3e27207 */ /* 0x000fe40000000000 */
[----:B------:R-:W-:-:S04]  /*11560*/  SHF.R.U32.HI R4, RZ, 0x6, R4 ;  /* 0x00000006ff047819 */ /* 0x000fc80000011604 */
[----:B------:R-:W-:-:S04]  /*11570*/  SGXT.U32 R4, R4, 0x1 ;  /* 0x000000010404781a */ /* 0x000fc80000000000 */
[----:B------:R-:W-:Y:S02]  /*11580*/  LOP3.LUT R4, R4, 0x2c, RZ, 0xfc, !PT ;  /* 0x0000002c04047812 */ /* 0x000fe400078efcff */
[----:B------:R-:W-:Y:S01]  /*11590*/  ISETP.NE.U32.AND P6, PT, R226, RZ, PT ;  /* 0x000000ffe200720c */ /* 0x000fe20003fc5070 */
[----:B--2---:R-:W-:-:S04]  /*115a0*/  IMAD.WIDE R182, R5, 0x4, R182 ;  /* 0x0000000405b67825 */ /* 0x004fc800078e02b6 */
[----:B---3--:R-:W-:Y:S01]  /*115b0*/  IMAD.WIDE R2, R5, 0x4, R2 ;  /* 0x0000000405027825 */ /* 0x008fe200078e0202 */
[----:B------:R-:W-:Y:S04]  /*115c0*/  STL.64 [R1+0x60], R182 ;  /* 0x000060b601007387 */ /* 0x000fe80000100a00 */
[----:B------:R4:W-:Y:S04]  /*115d0*/  LDGSTS.E [R251+0x7e008], desc[UR16][R182.64], P4 ;  /* 0x7e008000b6fb7fae */ /* 0x0009e8000a121850 */
[----:B------:R1:W-:Y:S04]  /*115e0*/  STL.64 [R1+0x220], R2 ;  /* 0x0002200201007387 */ /* 0x0003e80000100a00 */
[----:B------:R-:W-:Y:S01]  /*115f0*/  LDGSTS.E [R250+0x7c000], desc[UR16][R2.64], P3 ;  /* 0x7c00000002fa7fae */ /* 0x000fe20009921850 */
[----:B------:R-:W-:-:S02]  /*11600*/  SEL R226, RZ, 0x4, P2 ;  /* 0x00000004ffe27807 */ /* 0x000fc40001000000 */
[----:B------:R-:W-:Y:S01]  /*11610*/  ISETP.GE.AND P2, PT, R4, UR4, PT ;  /* 0x0000000404007c0c */ /* 0x000fe2000bf46270 */
[----:B-1----:R-:W2:Y:S01]  /*11620*/  LDL.LU.64 R2, [R1+0x200] ;  /* 0x0002000001027983 */ /* 0x002ea20000300a00 */
        /* <DEDUP_REMOVED lines=17> */
[----:B----4-:R-:W-:-:S05]  /*11740*/  IMAD.WIDE R182, R5, 0x4, R188 ;  /* 0x0000000405b67825 */ /* 0x010fca00078e02bc */
[----:B------:R3:W-:Y:S01]  /*11750*/  LDGSTS.E [R250+0x7c008], desc[UR16][R182.64], P1 ;  /* 0x7c008000b6fa7fae */ /* 0x0007e20008921850 */
[----:B------:R-:W4:Y:S01]  /*11760*/  S2R R0, SR_TID.X ;  /* 0x0000000000007919 */ /* 0x000f220000002100 */
[----:B-1----:R-:W-:-:S04]  /*11770*/  SHF.R.U32.HI R4, RZ, 0x6, R4 ;  /* 0x00000006ff047819 */ /* 0x002fc80000011604 */
[----:B------:R-:W-:-:S04]  /*11780*/  SGXT.U32 R4, R4, 0x1 ;  /* 0x000000010404781a */ /* 0x000fc80000000000 */
[----:B------:R-:W-:-:S04]  /*11790*/  LOP3.LUT R4, R4, 0xc, RZ, 0xfc, !PT ;  /* 0x0000000c04047812 */ /* 0x000fc800078efcff */
[----:B------:R-:W-:Y:S02]  /*117a0*/  ISETP.GE.AND P1, PT, R4, UR4, PT ;  /* 0x0000000404007c0c */ /* 0x000fe4000bf26270 */
[----:B------:R-:W1:Y:S01]  /*117b0*/  S2R R4, SR_TID.X ;  /* 0x0000000000047919 */ /* 0x000e620000002100 */
[----:B----4-:R-:W-:Y:S02]  /*117c0*/  SHF.R.U32.HI R0, RZ, 0x6, R0 ;  /* 0x00000006ff007819 */ /* 0x010fe40000011600 */
[----:B------:R-:W-:Y:S02]  /*117d0*/  SEL R227, RZ, 0x4, P4 ;  /* 0x00000004ffe37807 */ /* 0x000fe40002000000 */
[----:B------:R-:W-:Y:S01]  /*117e0*/  SGXT.U32 R0, R0, 0x1 ;  /* 0x000000010000781a */ /* 0x000fe20000000000 */
[----:B------:R3:W-:Y:S01]  /*117f0*/  STL.64 [R1+0x218], R182 ;  /* 0x000218b601007387 */ /* 0x0007e20000100a00 */
[----:B------:R-:W-:Y:S02]  /*11800*/  SEL R189, R227, RZ, P0 ;  /* 0x000000ffe3bd7207 */ /* 0x000fe40000000000 */
[----:B------:R-:W-:-:S02]  /*11810*/  SEL R227, RZ, 0x4, P1 ;  /* 0x00000004ffe37807 */ /* 0x000fc40000800000 */
[----:B------:R-:W-:Y:S01]  /*11820*/  LOP3.LUT R0, R0, 0x12, RZ, 0xfc, !PT ;  /* 0x0000001200007812 */ /* 0x000fe200078efcff */
[----:B---3--:R-:W-:Y:S01]  /*11830*/  IMAD.WIDE R182, R5, 0x4, R232 ;  /* 0x0000000405b67825 */ /* 0x008fe200078e02e8 */
[----:B-1----:R-:W-:-:S04]  /*11840*/  SHF.R.U32.HI R4, RZ, 0x6, R4 ;  /* 0x00000006ff047819 */ /* 0x002fc80000011604 */
[----:B------:R1:W-:Y:S01]  /*11850*/  LDGSTS.E [R250+0x7e000], desc[UR16][R182.64], P5 ;  /* 0x7e000000b6fa7fae */ /* 0x0003e2000a921850 */
[----:B------:R-:W-:-:S04]  /*11860*/  SGXT.U32 R4, R4, 0x1 ;  /* 0x000000010404781a */ /* 0x000fc80000000000 */
[----:B------:R-:W-:-:S04]  /*11870*/  LOP3.LUT R4, R4, 0x30, RZ, 0xfc, !PT ;  /* 0x0000003004047812 */ /* 0x000fc800078efcff */
[----:B------:R-:W-:Y:S02]  /*11880*/  ISETP.GE.AND P1, PT, R4, UR4, PT ;  /* 0x0000000404007c0c */ /* 0x000fe4000bf26270 */
[----:B------:R-:W3:Y:S01]  /*11890*/  S2R R4, SR_TID.X ;  /* 0x0000000000047919 */ /* 0x000ee20000002100 */
[----:B------:R-:W-:Y:S01]  /*118a0*/  ISETP.GE.AND P5, PT, R0, UR4, PT ;  /* 0x0000000400007c0c */ /* 0x000fe2000bfa6270 */
[----:B------:R4:W-:Y:S04]  /*118b0*/  STL.64 [R1+0x1a0], R182 ;  /* 0x0001a0b601007387 */ /* 0x0009e80000100a00 */
[----:B------:R-:W2:Y:S01]  /*118c0*/  LDL.LU.64 R192, [R1+0x1f8] ;  /* 0x0001f80001c07983 */ /* 0x000ea20000300a00 */
[----:B------:R-:W1:Y:S01]  /*118d0*/  S2R R0, SR_TID.X ;  /* 0x0000000000007919 */ /* 0x000e620000002100 */
[----:B------:R-:W-:-:S02]  /*118e0*/  SEL R226, R226, RZ, P0 ;  /* 0x000000ffe2e27207 */ /* 0x000fc40000000000 */
[----:B------:R-:W-:Y:S02]  /*118f0*/  SEL R234, RZ, 0x4, P1 ;  /* 0x00000004ffea7807 */ /* 0x000fe40000800000 */
[----:B---3--:R-:W-:-:S04]  /*11900*/  SHF.R.U32.HI R4, RZ, 0x6, R4 ;  /* 0x00000006ff047819 */ /* 0x008fc80000011604 */
[----:B------:R-:W-:-:S04]  /*11910*/  SGXT.U32 R4, R4, 0x1 ;  /* 0x000000010404781a */ /* 0x000fc80000000000 */
[----:B------:R-:W-:Y:S02]  /*11920*/  LOP3.LUT R4, R4, 0x14, RZ, 0xfc, !PT ;  /* 0x0000001404047812 */ /* 0x000fe400078efcff */
[----:B-1----:R-:W-:-:S04]  /*11930*/  SHF.R.U32.HI R0, RZ, 0x6, R0 ;  /* 0x00000006ff007819 */ /* 0x002fc80000011600 */
[----:B------:R-:W-:Y:S02]  /*11940*/  SGXT.U32 R0, R0, 0x1 ;  /* 0x000000010000781a */ /* 0x000fe40000000000 */
[----:B------:R-:W-:Y:S02]  /*11950*/  ISETP.GE.AND P1, PT, R4, UR4, PT ;  /* 0x0000000404007c0c */ /* 0x000fe4000bf26270 */
[----:B------:R-:W-:Y:S01]  /*11960*/  LOP3.LUT R0, R0, 0x32, RZ, 0xfc, !PT ;  /* 0x0000003200007812 */ /* 0x000fe200078efcff */
[----:B------:R-:W1:Y:S01]  /*11970*/  S2R R4, SR_TID.X ;  /* 0x0000000000047919 */ /* 0x000e620000002100 */
[----:B------:R-:W-:Y:S02]  /*11980*/  ISETP.NE.U32.AND P4, PT, R226, RZ, PT ;  /* 0x000000ffe200720c */ /* 0x000fe40003f85070 */
[----:B------:R-:W-:Y:S02]  /*11990*/  SEL R226, RZ, 0x4, P5 ;  /* 0x00000004ffe27807 */ /* 0x000fe40002800000 */
[----:B------:R-:W-:-:S02]  /*119a0*/  ISETP.GE.AND P5, PT, R0, UR4, PT ;  /* 0x0000000400007c0c */ /* 0x000fc4000bfa6270 */
[----:B------:R-:W3:Y:S02]  /*119b0*/  S2R R0, SR_TID.X ;  /* 0x0000000000007919 */ /* 0x000ee40000002100 */
[----:B------:R-:W-:Y:S02]  /*119c0*/  SEL R235, RZ, 0x4, P5 ;  /* 0x00000004ffeb7807 */ /* 0x000fe40002800000 */
[----:B------:R-:W-:Y:S01]  /*119d0*/  SEL R226, R226, RZ, P0 ;  /* 0x000000ffe2e27207 */ /* 0x000fe20000000000 */
[----:B------:R-:W-:Y:S01]  /*119e0*/  IMAD.WIDE R6, R5, 0x4, R6 ;  /* 0x0000000405067825 */ /* 0x000fe200078e0206 */
[----:B------:R-:W-:Y:S02]  /*119f0*/  SEL R246, RZ, 0x4, P1 ;  /* 0x00000004fff67807 */ /* 0x000fe40000800000 */
[----:B------:R-:W-:Y:S02]  /*11a00*/  ISETP.NE.U32.AND P1, PT, R226, RZ, PT ;  /* 0x000000ffe200720c */ /* 0x000fe40003f25070 */
[----:B-1----:R-:W-:Y:S01]  /*11a10*/  SHF.R.U32.HI R4, RZ, 0x6, R4 ;  /* 0x00000006ff047819 */ /* 0x002fe20000011604 */
[----:B------:R1:W-:Y:S03]  /*11a20*/  LDGSTS.E [R250+0x7e008], desc[UR16][R6.64], P6 ;  /* 0x7e00800006fa7fae */ /* 0x0003e6000b121850 */
[----:B------:R-:W-:-:S02]  /*11a30*/  SGXT.U32 R4, R4, 0x1 ;  /* 0x000000010404781a */ /* 0x000fc40000000000 */
[----:B---3--:R-:W-:Y:S02]  /*11a40*/  SHF.R.U32.HI R0, RZ, 0x6, R0 ;  /* 0x00000006ff007819 */ /* 0x008fe40000011600 */
[----:B------:R-:W-:Y:S02]  /*11a50*/  LOP3.LUT R4, R4, 0x16, RZ, 0xfc, !PT ;  /* 0x0000001604047812 */ /* 0x000fe400078efcff */
[----:B------:R-:W-:Y:S02]  /*11a60*/  SGXT.U32 R0, R0, 0x1 ;  /* 0x000000010000781a */ /* 0x000fe40000000000 */
[----:B------:R-:W-:Y:S02]  /*11a70*/  ISETP.GE.AND P5, PT, R4, UR4, PT ;  /* 0x0000000404007c0c */ /* 0x000fe4000bfa6270 */
[----:B------:R-:W-:Y:S02]  /*11a80*/  LOP3.LUT R0, R0, 0x34, RZ, 0xfc, !PT ;  /* 0x0000003400007812 */ /* 0x000fe400078efcff */
[----:B------:R-:W-:-:S02]  /*11a90*/  SEL R4, RZ, 0x4, P5 ;  /* 0x00000004ff047807 */ /* 0x000fc40002800000 */
[----:B------:R-:W-:Y:S02]  /*11aa0*/  ISETP.GE.AND P5, PT, R0, UR4, PT ;  /* 0x0000000400007c0c */ /* 0x000fe4000bfa6270 */
[----:B------:R-:W-:Y:S01]  /*11ab0*/  SEL R226, R227, RZ, P0 ;  /* 0x000000ffe3e27207 */ /* 0x000fe20000000000 */
[----:B------:R3:W-:Y:S01]  /*11ac0*/  STL.64 [R1+0x198], R6 ;  /* 0x0001980601007387 */ /* 0x0007e20000100a00 */
[----:B------:R-:W-:Y:S02]  /*11ad0*/  SEL R188, RZ, 0x4, P5 ;  /* 0x00000004ffbc7807 */ /* 0x000fe40002800000 */
[----:B------:R-:W-:Y:S01]  /*11ae0*/  ISETP.NE.U32.AND P5, PT, R226, RZ, PT ;  /* 0x000000ffe200720c */ /* 0x000fe20003fa5070 */
[----:B----4-:R-:W4:Y:S01]  /*11af0*/  LDL.LU.64 R182, [R1+0x1f0] ;  /* 0x0001f00001b67983 */ /* 0x010f220000300a00 */
[----:B--2---:R-:W-:-:S03]  /*11b00*/  IMAD.WIDE R2, R5, 0x4, R2 ;  /* 0x0000000405027825 */ /* 0x004fc600078e0202 */
[----:B------:R-:W2:Y:S04]  /*11b10*/  LDL.LU.64 R232, [R1+0x1e8] ;  /* 0x0001e80001e87983 */ /* 0x000ea80000300a00 */
[----:B---3--:R-:W1:Y:S04]  /*11b20*/  LDL.LU.64 R6, [R1+0x1e0] ;  /* 0x0001e00001067983 */ /* 0x008e680000300a00 */
[----:B------:R3:W-:Y:S04]  /*11b30*/  STL.64 [R1+0x200], R2 ;  /* 0x0002000201007387 */ /* 0x0007e80000100a00 */
[----:B------:R1:W-:Y:S04]  /*11b40*/  LDGSTS.E [R249+0x7c000], desc[UR16][R2.64], P5 ;  /* 0x7c00000002f97fae */ /* 0x0003e8000a921850 */
[----:B---3--:R-:W3:Y:S01]  /*11b50*/  LDL.LU.64 R2, [R1+0x1d8] ;  /* 0x0001d80001027983 */ /* 0x008ee20000300a00 */
[----:B------:R-:W4:Y:S01]  /*11b60*/  S2R R0, SR_TID.X ;  /* 0x0000000000007919 */ /* 0x000f220000002100 */
[----:B------:R-:W-:-:S04]  /*11b70*/  SEL R226, R234, RZ, P0 ;  /* 0x000000ffeae27207 */ /* 0x000fc80000000000 */
[----:B------:R-:W-:Y:S02]  /*11b80*/  ISETP.NE.U32.AND P5, PT, R226, RZ, PT ;  /* 0x000000ffe200720c */ /* 0x000fe40003fa5070 */
[----:B------:R-:W-:Y:S02]  /*11b90*/  SEL R226, R235, RZ, P0 ;  /* 0x000000ffebe27207 */ /* 0x000fe40000000000 */
[----:B----4-:R-:W-:-:S04]  /*11ba0*/  SHF.R.U32.HI R0, RZ, 0x6, R0 ;  /* 0x00000006ff007819 */ /* 0x010fc80000011600 */
[----:B------:R-:W-:-:S04]  /*11bb0*/  SGXT.U32 R0, R0, 0x1 ;  /* 0x000000010000781a */ /* 0x000fc80000000000 */
[----:B------:R-:W-:-:S04]  /*11bc0*/  LOP3.LUT R0, R0, 0x36, RZ, 0xfc, !PT ;  /* 0x0000003600007812 */ /* 0x000fc800078efcff */
[----:B------:R-:W-:-:S04]  /*11bd0*/  ISETP.GE.AND P6, PT, R0, UR4, PT ;  /* 0x0000000400007c0c */ /* 0x000fc8000bfc6270 */
[----:B------:R-:W-:Y:S01]  /*11be0*/  SEL R0, RZ, 0x4, P6 ;  /* 0x00000004ff007807 */ /* 0x000fe20003000000 */
[----:B------:R-:W-:Y:S02]  /*11bf0*/  IMAD.WIDE R200, R5, 0x4, R192 ;  /* 0x0000000405c87825 */ /* 0x000fe400078e02c0 */
[----:B------:R-:W4:Y:S03]  /*11c00*/  S2R R193, SR_TID.X ;  /* 0x0000000000c17919 */ /* 0x000f260000002100 */
[----:B------:R4:W-:Y:S04]  /*11c10*/  STL.64 [R1+0x1f8], R200 ;  /* 0x0001f8c801007387 */ /* 0x0009e80000100a00 */
[----:B------:R-:W-:Y:S01]  /*11c20*/  LDGSTS.E [R249+0x7c008], desc[UR16][R200.64], P2 ;  /* 0x7c008000c8f97fae */ /* 0x000fe20009121850 */
[----:B------:R-:W-:-:S02]  /*11c30*/  ISETP.NE.U32.AND P2, PT, R226, RZ, PT ;  /* 0x000000ffe200720c */ /* 0x000fc40003f45070 */
[----:B------:R-:W-:Y:S02]  /*11c40*/  SEL R226, R246, RZ, P0 ;  /* 0x000000fff6e27207 */ /* 0x000fe40000000000 */
[----:B------:R-:W4:Y:S02]  /*11c50*/  S2R R246, SR_TID.X ;  /* 0x0000000000f67919 */ /* 0x000f240000002100 */
[----:B----4-:R-:W4:Y:S01]  /*11c60*/  LDL.LU.64 R200, [R1+0x858] ;  /* 0x0008580001c87983 */ /* 0x010f220000300a00 */
[----:B------:R-:W-:-:S04]  /*11c70*/  SHF.R.U32.HI R193, RZ, 0x6, R193 ;  /* 0x00000006ffc17819 */ /* 0x000fc800000116c1 */
[----:B------:R-:W-:-:S04]  /*11c80*/  SGXT.U32 R193, R193, 0x1 ;  /* 0x00000001c1c1781a */ /* 0x000fc80000000000 */
[----:B------:R-:W-:-:S04]  /*11c90*/  LOP3.LUT R193, R193, 0x18, RZ, 0xfc, !PT ;  /* 0x00000018c1c17812 */ /* 0x000fc800078efcff */
[----:B------:R-:W-:Y:S02]  /*11ca0*/  ISETP.GE.AND P6, PT, R193, UR4, PT ;  /* 0x00000004c1007c0c */ /* 0x000fe4000bfc6270 */
[----:B------:R-:W4:Y:S01]  /*11cb0*/  LDL.LU.64 R192, [R1+0x1d0] ;  /* 0x0001d00001c07983 */ /* 0x000f220000300a00 */
[----:B------:R-:W-:-:S04]  /*11cc0*/  SHF.R.U32.HI R246, RZ, 0x6, R246 ;  /* 0x00000006fff67819 */ /* 0x000fc800000116f6 */
[----:B------:R-:W-:-:S04]  /*11cd0*/  SGXT.U32 R246, R246, 0x1 ;  /* 0x00000001f6f6781a */ /* 0x000fc80000000000 */
[----:B------:R-:W-:Y:S02]  /*11ce0*/  LOP3.LUT R246, R246, 0x1a, RZ, 0xfc, !PT ;  /* 0x0000001af6f67812 */ /* 0x000fe400078efcff */
[----:B------:R-:W-:Y:S02]  /*11cf0*/  SEL R234, RZ, 0x4, P6 ;  /* 0x00000004ffea7807 */ /* 0x000fe40003000000 */
[----:B------:R-:W-:-:S04]  /*11d00*/  ISETP.GE.AND P6, PT, R246, UR4, PT ;  /* 0x00000004f6007c0c */ /* 0x000fc8000bfc6270 */
[----:B------:R-:W-:Y:S02]  /*11d10*/  SEL R227, RZ, 0x4, P6 ;  /* 0x00000004ffe37807 */ /* 0x000fe40003000000 */
[----:B------:R-:W-:Y:S01]  /*11d20*/  ISETP.NE.U32.AND P6, PT, R189, RZ, PT ;  /* 0x000000ffbd00720c */ /* 0x000fe20003fc5070 */
[----:B------:R-:W-:-:S04]  /*11d30*/  IMAD.WIDE R182, R5, 0x4, R182 ;  /* 0x0000000405b67825 */ /* 0x000fc800078e02b6 */
[C---:B--2---:R-:W-:Y:S01]  /*11d40*/  IMAD.WIDE R232, R5.reuse, 0x4, R232 ;  /* 0x0000000405e87825 */ /* 0x044fe200078e02e8 */
[----:B------:R2:W-:Y:S04]  /*11d50*/  STL.64 [R1+0x190], R182 ;  /* 0x000190b601007387 */ /* 0x0005e80000100a00 */
[----:B------:R4:W-:Y:S01]  /*11d60*/  LDGSTS.E [R249+0x7e000], desc[UR16][R182.64], P3 ;  /* 0x7e000000b6f97fae */ /* 0x0009e20009921850 */
[----:B-1----:R-:W-:-:S03]  /*11d70*/  IMAD.WIDE R6, R5, 0x4, R6 ;  /* 0x0000000405067825 */ /* 0x002fc600078e0206 */
[----:B------:R1:W-:Y:S04]  /*11d80*/  LDGSTS.E [R249+0x7e008], desc[UR16][R232.64], P4 ;  /* 0x7e008000e8f97fae */ /* 0x0003e8000a121850 */
[----:B--2---:R-:W2:Y:S04]  /*11d90*/  LDL.LU.64 R182, [R1+0x1c8] ;  /* 0x0001c80001b67983 */ /* 0x004ea80000300a00 */
[----:B------:R1:W-:Y:S01]  /*11da0*/  STL.64 [R1+0x188], R232 ;  /* 0x000188e801007387 */ /* 0x0003e20000100a00 */
[----:B------:R-:W-:Y:S01]  /*11db0*/  ISETP.NE.U32.AND P3, PT, R226, RZ, PT ;  /* 0x000000ffe200720c */ /* 0x000fe20003f65070 */
[----:B---3--:R-:W-:-:S02]  /*11dc0*/  IMAD.WIDE R2, R5, 0x4, R2 ;  /* 0x0000000405027825 */ /* 0x008fc400078e0202 */
[----:B------:R3:W-:Y:S01]  /*11dd0*/  LDGSTS.E [R248+0x7c000], desc[UR16][R6.64], P6 ;  /* 0x7c00000006f87fae */ /* 0x0007e2000b121850 */
[----:B------:R-:W-:-:S03]  /*11de0*/  SEL R226, R188, RZ, P0 ;  /* 0x000000ffbce27207 */ /* 0x000fc60000000000 */
[----:B------:R3:W-:Y:S04]  /*11df0*/  LDGSTS.E [R248+0x7c008], desc[UR16][R2.64], P1 ;  /* 0x7c00800002f87fae */ /* 0x0007e80008921850 */
[----:B-1----:R-:W3:Y:S04]  /*11e00*/  LDL.LU.64 R232, [R1+0x1c0] ;  /* 0x0001c00001e87983 */ /* 0x002ee80000300a00 */
[----:B------:R1:W-:Y:S04]  /*11e10*/  STL.64 [R1+0x1b0], R6 ;  /* 0x0001b00601007387 */ /* 0x0003e80000100a00 */
[----:B-1----:R-:W3:Y:S04]  /*11e20*/  LDL.LU.64 R6, [R1+0x1b8] ;  /* 0x0001b80001067983 */ /* 0x002ee80000300a00 */
[----:B------:R-:W3:Y:S04]  /*11e30*/  LDL.LU.64 R188, [R1+0x160] ;  /* 0x0001600001bc7983 */ /* 0x000ee80000300a00 */
[----:B------:R1:W-:Y:S04]  /*11e40*/  STL.64 [R1+0x1a8], R2 ;  /* 0x0001a80201007387 */ /* 0x0003e80000100a00 */
[----:B-1----:R-:W3:Y:S01]  /*11e50*/  LDL.LU.64 R2, [R1+0x158] ;  /* 0x0001580001027983 */ /* 0x002ee20000300a00 */
[----:B------:R-:W1:Y:S01]  /*11e60*/  S2R R246, SR_TID.X ;  /* 0x0000000000f67919 */ /* 0x000e620000002100 */
[----:B------:R-:W1:Y:S02]  /*11e70*/  S2R R235, SR_TID.X ;  /* 0x0000000000eb7919 */ /* 0x000e640000002100 */
[----:B-1----:R-:W-:-:S04]  /*11e80*/  SHF.R.U32.HI R246, RZ, 0x6, R246 ;  /* 0x00000006fff67819 */ /* 0x002fc800000116f6 */
[----:B------:R-:W-:-:S04]  /*11e90*/  SGXT.U32 R246, R246, 0x1 ;  /* 0x00000001f6f6781a */ /* 0x000fc80000000000 */
[----:B------:R-:W-:-:S04]  /*11ea0*/  LOP3.LUT R246, R246, 0x38, RZ, 0xfc, !PT ;  /* 0x00000038f6f67812 */ /* 0x000fc800078efcff */
[----:B------:R-:W-:-:S04]  /*11eb0*/  ISETP.GE.AND P4, PT, R246, UR4, PT ;  /* 0x00000004f6007c0c */ /* 0x000fc8000bf86270 */
[----:B------:R-:W-:Y:S02]  /*11ec0*/  SEL R246, RZ, 0x4, P4 ;  /* 0x00000004fff67807 */ /* 0x000fe40002000000 */
[----:B------:R-:W-:Y:S02]  /*11ed0*/  ISETP.NE.U32.AND P4, PT, R226, RZ, PT ;  /* 0x000000ffe200720c */ /* 0x000fe40003f85070 */
[----:B------:R-:W-:Y:S02]  /*11ee0*/  SEL R226, R0, RZ, P0 ;  /* 0x000000ff00e27207 */ /* 0x000fe40000000000 */
[----:B------:R-:W1:Y:S02]  /*11ef0*/  S2R R0, SR_TID.X ;  /* 0x0000000000007919 */ /* 0x000e640000002100 */
[----:B------:R-:W-:Y:S02]  /*11f00*/  ISETP.NE.U32.AND P1, PT, R226, RZ, PT ;  /* 0x000000ffe200720c */ /* 0x000fe40003f25070 */
[----:B------:R-:W-:-:S02]  /*11f10*/  SEL R226, R234, RZ, P0 ;  /* 0x000000ffeae27207 */ /* 0x000fc40000000000 */
[----:B------:R-:W1:Y:S01]  /*11f20*/  S2R R234, SR_TID.X ;  /* 0x0000000000ea7919 */ /* 0x000e620000002100 */
[----:B------:R-:W-:Y:S02]  /*11f30*/  SHF.R.U32.HI R235, RZ, 0x6, R235 ;  /* 0x00000006ffeb7819 */ /* 0x000fe400000116eb */
[----:B------:R-:W-:Y:S02]  /*11f40*/  ISETP.GE.AND P6, PT, R8, UR4, PT ;  /* 0x0000000408007c0c */ /* 0x000fe4000bfc6270 */
[----:B------:R-:W-:Y:S02]  /*11f50*/  SGXT.U32 R235, R235, 0x1 ;  /* 0x00000001ebeb781a */ /* 0x000fe40000000000 */
[----:B------:R-:W-:Y:S02]  /*11f60*/  SEL R8, RZ, 0x4, P6 ;  /* 0x00000004ff087807 */ /* 0x000fe40003000000 */
[----:B------:R-:W-:Y:S02]  /*11f70*/  LOP3.LUT R235, R235, 0x1e, RZ, 0xfc, !PT ;  /* 0x0000001eebeb7812 */ /* 0x000fe400078efcff */
[----:B-1----:R-:W-:-:S04]  /*11f80*/  SHF.R.U32.HI R0, RZ, 0x6, R0 ;  /* 0x00000006ff007819 */ /* 0x002fc80000011600 */
[----:B------:R-:W-:Y:S02]  /*11f90*/  SGXT.U32 R0, R0, 0x1 ;  /* 0x000000010000781a */ /* 0x000fe40000000000 */
[----:B------:R-:W-:Y:S02]  /*11fa0*/  SHF.R.U32.HI R234, RZ, 0x6, R234 ;  /* 0x00000006ffea7819 */ /* 0x000fe400000116ea */
[----:B------:R-:W-:Y:S02]  /*11fb0*/  LOP3.LUT R0, R0, 0x1c, RZ, 0xfc, !PT ;  /* 0x0000001c00007812 */ /* 0x000fe400078efcff */
[----:B------:R-:W-:Y:S02]  /*11fc0*/  SGXT.U32 R234, R234, 0x1 ;  /* 0x00000001eaea781a */ /* 0x000fe40000000000 */
[----:B------:R-:W-:Y:S02]  /*11fd0*/  ISETP.GE.AND P6, PT, R0, UR4, PT ;  /* 0x0000000400007c0c */ /* 0x000fe4000bfc6270 */
[----:B------:R-:W-:-:S02]  /*11fe0*/  LOP3.LUT R234, R234, 0x3c, RZ, 0xfc, !PT ;  /* 0x0000003ceaea7812 */ /* 0x000fc400078efcff */
[----:B------:R-:W-:Y:S02]  /*11ff0*/  SEL R0, RZ, 0x4, P6 ;  /* 0x00000004ff007807 */ /* 0x000fe40003000000 */
[----:B------:R-:W-:-:S04]  /*12000*/  ISETP.GE.AND P6, PT, R235, UR4, PT ;  /* 0x00000004eb007c0c */ /* 0x000fc8000bfc6270 */
[----:B------:R-:W-:Y:S02]  /*12010*/  SEL R235, RZ, 0x4, P6 ;  /* 0x00000004ffeb7807 */ /* 0x000fe40003000000 */
[----:B------:R-:W-:Y:S02]  /*12020*/  ISETP.GE.AND P6, PT, R234, UR4, PT ;  /* 0x00000004ea007c0c */ /* 0x000fe4000bfc6270 */
[----:B------:R-:W-:Y:S02]  /*12030*/  SEL R4, R4, RZ, P0 ;  /* 0x000000ff04047207 */ /* 0x000fe40000000000 */
[----:B------:R-:W-:Y:S01]  /*12040*/  SEL R234, RZ, 0x4, P6 ;  /* 0x00000004ffea7807 */ /* 0x000fe20003000000 */
[----:B----4-:R-:W-:-:S05]  /*12050*/  IMAD.WIDE R192, R5, 0x4, R192 ;  /* 0x0000000405c07825 */ /* 0x010fca00078e02c0 */
[----:B------:R-:W-:Y:S01]  /*12060*/  LDGSTS.E [R248+0x7e000], desc[UR16][R192.64], P5 ;  /* 0x7e000000c0f87fae */ /* 0x000fe2000a921850 */
[----:B------:R-:W-:Y:S02]  /*12070*/  ISETP.NE.U32.AND P5, PT, R226, RZ, PT ;  /* 0x000000ffe200720c */ /* 0x000fe40003fa5070 */
[----:B------:R-:W-:Y:S02]  /*12080*/  SEL R226, R227, RZ, P0 ;  /* 0x000000ffe3e27207 */ /* 0x000fe40000000000 */
[----:B------:R-:W1:Y:S01]  /*12090*/  S2R R227, SR_TID.X ;  /* 0x0000000000e37919 */ /* 0x000e620000002100 */
[----:B------:R4:W-:Y:S04]  /*120a0*/  STL.64 [R1+0x178], R192 ;  /* 0x000178c001007387 */ /* 0x0009e80000100a00 */
[----:B----4-:R-:W4:Y:S01]  /*120b0*/  LDL.LU.64 R192, [R1+0x850] ;  /* 0x0008500001c07983 */ /* 0x010f220000300a00 */
[----:B-1----:R-:W-:-:S04]  /*120c0*/  SHF.R.U32.HI R227, RZ, 0x6, R227 ;  /* 0x00000006ffe37819 */ /* 0x002fc800000116e3 */
[----:B------:R-:W-:-:S04]  /*120d0*/  SGXT.U32 R227, R227, 0x1 ;  /* 0x00000001e3e3781a */ /* 0x000fc80000000000 */
[----:B------:R-:W-:-:S04]  /*120e0*/  LOP3.LUT R227, R227, 0x3e, RZ, 0xfc, !PT ;  /* 0x0000003ee3e37812 */ /* 0x000fc800078efcff */
[----:B------:R-:W-:-:S04]  /*120f0*/  ISETP.GE.AND P6, PT, R227, UR4, PT ;  /* 0x00000004e3007c0c */ /* 0x000fc8000bfc6270 */
[----:B------:R-:W-:Y:S02]  /*12100*/  SEL R227, RZ, 0x4, P6 ;  /* 0x00000004ffe37807 */ /* 0x000fe40003000000 */
[----:B------:R-:W-:Y:S01]  /*12110*/  ISETP.NE.U32.AND P6, PT, R4, RZ, PT ;  /* 0x000000ff0400720c */ /* 0x000fe20003fc5070 */
[----:B--2---:R-:W-:-:S05]  /*12120*/  IMAD.WIDE R182, R5, 0x4, R182 ;  /* 0x0000000405b67825 */ /* 0x004fca00078e02b6 */
[----:B------:R-:W-:Y:S01]  /*12130*/  LDGSTS.E [R248+0x7e008], desc[UR16][R182.64], P2 ;  /* 0x7e008000b6f87fae */ /* 0x000fe20009121850 */
[----:B------:R-:W-:Y:S02]  /*12140*/  ISETP.NE.U32.AND P2, PT, R226, RZ, PT ;  /* 0x000000ffe200720c */ /* 0x000fe40003f45070 */
[----:B------:R-:W-:Y:S01]  /*12150*/  SEL R226, R246, RZ, P0 ;  /* 0x000000fff6e27207 */ /* 0x000fe20000000000 */
[----:B------:R1:W-:Y:S01]  /*12160*/  STL.64 [R1+0x170], R182 ;  /* 0x000170b601007387 */ /* 0x0003e20000100a00 */
[----:B---3--:R-:W-:-:S03]  /*12170*/  IMAD.WIDE R232, R5, 0x4, R232 ;  /* 0x0000000405e87825 */ /* 0x008fc600078e02e8 */
[----:B-1----:R-:W2:Y:S04]  /*12180*/  LDL.LU.64 R182, [R1+0x848] ;  /* 0x0008480001b67983 */ /* 0x002ea80000300a00 */
[----:B------:R1:W-:Y:S04]  /*12190*/  STL.64 [R1+0x180], R232 ;  /* 0x000180e801007387 */ /* 0x0003e80000100a00 */
[----:B------:R-:W3:Y:S01]  /*121a0*/  LDL.LU R246, [R1+0x840] ;  /* 0x0008400001f67983 */ /* 0x000ee20000300800 */
[----:B------:R-:W-:-:S03]  /*121b0*/  IMAD.WIDE R6, R5, 0x4, R6 ;  /* 0x0000000405067825 */ /* 0x000fc600078e0206 */
[----:B------:R-:W-:Y:S01]  /*121c0*/  LDGSTS.E [R247+0x7c000], desc[UR16][R232.64], P3 ;  /* 0x7c000000e8f77fae */ /* 0x000fe20009921850 */
[----:B------:R-:W-:Y:S01]  /*121d0*/  ISETP.NE.U32.AND P3, PT, R226, RZ, PT ;  /* 0x000000ffe200720c */ /* 0x000fe20003f65070 */
[C---:B------:R-:W-:Y:S01]  /*121e0*/  IMAD.WIDE R188, R5.reuse, 0x4, R188 ;  /* 0x0000000405bc7825 */ /* 0x040fe200078e02bc */
[----:B------:R-:W-:Y:S01]  /*121f0*/  SEL R226, R8, RZ, P0 ;  /* 0x000000ff08e27207 */ /* 0x000fe20000000000 */
[----:B------:R-:W-:Y:S04]  /*12200*/  LDGSTS.E [R247+0x7c008], desc[UR16][R6.64], P6 ;  /* 0x7c00800006f77fae */ /* 0x000fe8000b121850 */
[----:B------:R-:W-:Y:S04]  /*12210*/  LDGSTS.E [R247+0x7e000], desc[UR16][R188.64], P4 ;  /* 0x7e000000bcf77fae */ /* 0x000fe8000a121850 */
[----:B-1----:R-:W4:Y:S04]  /*12220*/  LDL.LU.64 R232, [R1+0x838] ;  /* 0x0008380001e87983 */ /* 0x002f280000300a00 */
[----:B------:R-:W2:Y:S01]  /*12230*/  LDL.LU R4, [R1+0x834] ;  /* 0x0008340001047983 */ /* 0x000ea20000300800 */
[----:B------:R-:W-:-:S03]  /*12240*/  IMAD.WIDE R2, R5, 0x4, R2 ;  /* 0x0000000405027825 */ /* 0x000fc600078e0202 */
[----:B------:R-:W4:Y:S04]  /*12250*/  LDL.LU R8, [R1+0x830] ;  /* 0x0008300001087983 */ /* 0x000f280000300800 */
[----:B------:R1:W-:Y:S04]  /*12260*/  STL.64 [R1+0x168], R6 ;  /* 0x0001680601007387 */ /* 0x0003e80000100a00 */
[----:B------:R3:W-:Y:S04]  /*12270*/  LDGSTS.E [R247+0x7e008], desc[UR16][R2.64], P1 ;  /* 0x7e00800002f77fae */ /* 0x0007e80008921850 */
[----:B-1----:R-:W2:Y:S04]  /*12280*/  LDL.LU.64 R6, [R1+0x828] ;  /* 0x0008280001067983 */ /* 0x002ea80000300a00 */
[----:B------:R1:W-:Y:S04]  /*12290*/  STL.64 [R1+0x148], R188 ;  /* 0x000148bc01007387 */ /* 0x0003e80000100a00 */
[----:B-1----:R-:W3:Y:S04]  /*122a0*/  LDL.LU.64 R188, [R1+0x820] ;  /* 0x0008200001bc7983 */ /* 0x002ee80000300a00 */
[----:B------:R1:W-:Y:S04]  /*122b0*/  STL.64 [R1+0x140], R2 ;  /* 0x0001400201007387 */ /* 0x0003e80000100a00 */
[----:B-1----:R-:W4:Y:S01]  /*122c0*/  LDL.LU.64 R2, [R1+0x818] ;  /* 0x0008180001027983 */ /* 0x002f220000300a00 */
[----:B------:R-:W-:-:S02]  /*122d0*/  ISETP.NE.U32.AND P6, PT, R226, RZ, PT ;  /* 0x000000ffe200720c */ /* 0x000fc40003fc5070 */
[----:B------:R-:W-:Y:S02]  /*122e0*/  SEL R226, R0, RZ, P0 ;  /* 0x000000ff00e27207 */ /* 0x000fe40000000000 */
[----:B------:R-:W1:Y:S02]  /*122f0*/  S2R R0, SR_TID.X ;  /* 0x0000000000007919 */ /* 0x000e640000002100 */
[----:B------:R-:W-:Y:S02]  /*12300*/  ISETP.NE.U32.AND P4, PT, R226, RZ, PT ;  /* 0x000000ffe200720c */ /* 0x000fe40003f85070 */
[----:B------:R-:W-:-:S04]  /*12310*/  SEL R226, R235, RZ, P0 ;  /* 0x000000ffebe27207 */ /* 0x000fc80000000000 */
[----:B------:R-:W-:Y:S02]  /*12320*/  ISETP.NE.U32.AND P1, PT, R226, RZ, PT ;  /* 0x000000ffe200720c */ /* 0x000fe40003f25070 */
[----:B------:R-:W-:Y:S02]  /*12330*/  SEL R226, R234, RZ, P0 ;  /* 0x000000ffeae27207 */ /* 0x000fe40000000000 */
[----:B-1----:R-:W-:-:S04]  /*12340*/  SHF.R.U32.HI R0, RZ, 0x6, R0 ;  /* 0x00000006ff007819 */ /* 0x002fc80000011600 */
[----:B------:R-:W-:Y:S01]  /*12350*/  SGXT.U32 R0, R0, 0x1 ;  /* 0x000000010000781a */ /* 0x000fe20000000000 */
[----:B---3--:R-:W-:-:S04]  /*12360*/  IMAD.WIDE R234, R5, 0x4, R188 ;  /* 0x0000000405ea7825 */ /* 0x008fc800078e02bc */
[----:B----4-:R-:W-:-:S05]  /*12370*/  IMAD.WIDE R2, R5, 0x4, R2 ;  /* 0x0000000405027825 */ /* 0x010fca00078e0202 */
[----:B------:R1:W-:Y:S04]  /*12380*/  STL.64 [R1+0x138], R2 ;  /* 0x0001380201007387 */ /* 0x0003e80000100a00 */
[----:B------:R3:W-:Y:S04]  /*12390*/  LDGSTS.E [R246+0x7c000], desc[UR16][R2.64], P5 ;  /* 0x7c00000002f67fae */ /* 0x0007e8000a921850 */
[----:B-1----:R-:W4:Y:S04]  /*123a0*/  LDL.LU.64 R2, [R1+0x810] ;  /* 0x0008100001027983 */ /* 0x002f280000300a00 */
[----:B------:R-:W3:Y:S04]  /*123b0*/  LDL.LU.64 R188, [R1+0x808] ;  /* 0x0008080001bc7983 */ /* 0x000ee80000300a00 */
[----:B------:R1:W-:Y:S01]  /*123c0*/  STL.64 [R1+0x130], R234 ;  /* 0x000130ea01007387 */ /* 0x0003e20000100a00 */
[----:B------:R-:W-:-:S02]  /*123d0*/  ISETP.NE.U32.AND P5, PT, R226, RZ, PT ;  /* 0x000000ffe200720c */ /* 0x000fc40003fa5070 */
[----:B------:R-:W-:Y:S01]  /*123e0*/  SEL R226, R227, RZ, P0 ;  /* 0x000000ffe3e27207 */ /* 0x000fe20000000000 */
[----:B-1----:R-:W4:Y:S01]  /*123f0*/  LDL.LU.64 R234, [R1+0xc0] ;  /* 0x0000c00001ea7983 */ /* 0x002f220000300a00 */
[----:B------:R-:W1:Y:S01]  /*12400*/  S2R R227, SR_TID.X ;  /* 0x0000000000e37919 */ /* 0x000e620000002100 */
[----:B--2---:R-:W-:Y:S01]  /*12410*/  IMAD.WIDE R240, R6, 0x4, R240 ;  /* 0x0000000406f07825 */ /* 0x004fe200078e02f0 */
[----:B------:R-:W-:Y:S01]  /*12420*/  ULDC UR12, c[0x0][0x230] ;  /* 0x00008c00000c7ab9 */ /* 0x000fe20000000800 */
[----:B------:R2:W-:Y:S04]  /*12430*/  STL.64 [R1+0x920], R176 ;  /* 0x000920b001007387 */ /* 0x0005e80000100a00 */
[----:B--2---:R-:W2:Y:S04]  /*12440*/  LDL.LU.64 R176, [R1+0xb0] ;  /* 0x0000b00001b07983 */ /* 0x004ea80000300a00 */
[----:B------:R1:W-:Y:S04]  /*12450*/  STL.64 [R1+0x918], R220 ;  /* 0x000918dc01007387 */ /* 0x0003e80000100a00 */
[----:B-1----:R-:W2:Y:S04]  /*12460*/  LDL.LU.64 R220, [R1+0xb8] ;  /* 0x0000b80001dc7983 */ /* 0x002ea80000300a00 */
[----:B------:R1:W-:Y:S04]  /*12470*/  STL.64 [R1+0x910], R222 ;  /* 0x000910de01007387 */ /* 0x0003e80000100a00 */
[----:B-1----:R-:W2:Y:S04]  /*12480*/  LDL.LU.64 R222, [R1+0xc8] ;  /* 0x0000c80001de7983 */ /* 0x002ea80000300a00 */
[----:B------:R1:W-:Y:S04]  /*12490*/  STL.64 [R1+0x908], R178 ;  /* 0x000908b201007387 */ /* 0x0003e80000100a00 */
[----:B-1----:R-:W2:Y:S04]  /*124a0*/  LDL.LU.64 R178, [R1+0xd0] ;  /* 0x0000d00001b27983 */ /* 0x002ea80000300a00 */
[----:B------:R1:W-:Y:S04]  /*124b0*/  STL.64 [R1+0x8f8], R10 ;  /* 0x0008f80a01007387 */ /* 0x0003e80000100a00 */
[----:B-1----:R-:W2:Y:S01]  /*124c0*/  LDL.64 R10, [R1+0x130] ;  /* 0x00013000010a7983 */ /* 0x002ea20000100a00 */
[----:B------:R-:W-:-:S03]  /*124d0*/  LOP3.LUT R227, R227, 0x3f, RZ, 0xc0, !PT ;  /* 0x0000003fe3e37812 */ /* 0x000fc600078ec0ff */
[----:B------:R2:W-:Y:S04]  /*124e0*/  STL.64 [R1+0x8d0], R8 ;  /* 0x0008d00801007387 */ /* 0x0005e80000100a00 */
[----:B------:R-:W-:Y:S04]  /*124f0*/  STL.64 [R1+0x8c8], R180 ;  /* 0x0008c8b401007387 */ /* 0x000fe80000100a00 */
[----:B------:R-:W-:Y:S04]  /*12500*/  STL.64 [R1+0x8c0], R236 ;  /* 0x0008c0ec01007387 */ /* 0x000fe80000100a00 */
[----:B------:R-:W-:Y:S04]  /*12510*/  STL.64 [R1+0x8b8], R242 ;  /* 0x0008b8f201007387 */ /* 0x000fe80000100a00 */
[----:B------:R-:W-:Y:S04]  /*12520*/  STL.64 [R1+0x8b0], R250 ;  /* 0x0008b0fa01007387 */ /* 0x000fe80000100a00 */
[----:B------:R-:W-:Y:S04]  /*12530*/  STL.64 [R1+0x8a8], R248 ;  /* 0x0008a8f801007387 */ /* 0x000fe80000100a00 */
[----:B---3--:R-:W-:Y:S04]  /*12540*/  STL.64 [R1+0x810], R188 ;  /* 0x000810bc01007387 */ /* 0x008fe80000100a00 */
[----:B----4-:R1:W-:Y:S01]  /*12550*/  STL.64 [R1+0x808], R2 ;  /* 0x0008080201007387 */ /* 0x0103e20000100a00 */
[----:B--2---:R-:W-:Y:S01]  /*12560*/  IMAD.WIDE R8, R5, 0x4, R222 ;  /* 0x0000000405087825 */ /* 0x004fe200078e02de */
[----:B------:R-:W-:-:S03]  /*12570*/  LOP3.LUT R223, R0, 0x2, RZ, 0xfc, !PT ;  /* 0x0000000200df7812 */ /* 0x000fc600078efcff */
[----:B-1----:R-:W-:-:S05]  /*12580*/  IMAD.WIDE R2, R5, 0x4, R178 ;  /* 0x0000000405027825 */ /* 0x002fca00078e02b2 */
[----:B------:R1:W-:Y:S04]  /*12590*/  STL.64 [R1+0x128], R2 ;  /* 0x0001280201007387 */ /* 0x0003e80000100a00 */
[----:B------:R2:W-:Y:S04]  /*125a0*/  STL.64 [R1+0x120], R8 ;  /* 0x0001200801007387 */ /* 0x0005e80000100a00 */
[----:B------:R-:W-:Y:S01]  /*125b0*/  LDGSTS.E [R246+0x7c008], desc[UR16][R10.64], P2 ;  /* 0x7c0080000af67fae */ /* 0x000fe20009121850 */
[----:B------:R-:W-:Y:S01]  /*125c0*/  ISETP.GE.AND P2, PT, R227, UR4, PT ;  /* 0x00000004e3007c0c */ /* 0x000fe2000bf46270 */
[----:B------:R-:W-:-:S02]  /*125d0*/  ULDC UR4, c[0x0][0x230] ;  /* 0x00008c0000047ab9 */ /* 0x000fc40000000800 */
[----:B------:R-:W-:Y:S01]  /*125e0*/  UIADD3 UR4, UR4, -0x100, URZ ;  /* 0xffffff0004047890 */ /* 0x000fe2000fffe03f */
[----:B------:R-:W-:Y:S01]  /*125f0*/  SEL R227, RZ, 0x4, P2 ;  /* 0x00000004ffe37807 */ /* 0x000fe20001000000 */
[----:B------:R1:W-:Y:S01]  /*12600*/  LDGSTS.E [R246+0x7e000], desc[UR16][R2.64], P3 ;  /* 0x7e00000002f67fae */ /* 0x0003e20009921850 */
[----:B------:R-:W-:Y:S02]  /*12610*/  ISETP.NE.U32.AND P2, PT, R226, RZ, PT ;  /* 0x000000ffe200720c */ /* 0x000fe40003f45070 */
[----:B------:R-:W-:Y:S01]  /*12620*/  SEL R226, R227, RZ, P0 ;  /* 0x000000ffe3e27207 */ /* 0x000fe20000000000 */
[----:B------:R2:W-:Y:S01]  /*12630*/  LDGSTS.E [R246+0x7e008], desc[UR16][R8.64], P6 ;  /* 0x7e00800008f67fae */ /* 0x0005e2000b121850 */
[----:B------:R-:W-:Y:S02]  /*12640*/  ISETP.GE.AND P0, PT, R0, UR4, PT ;  /* 0x0000000400007c0c */ /* 0x000fe4000bf06270 */
[----:B------:R-:W-:Y:S02]  /*12650*/  ISETP.NE.U32.AND P3, PT, R226, RZ, PT ;  /* 0x000000ffe200720c */ /* 0x000fe40003f65070 */
[----:B------:R-:W-:-:S02]  /*12660*/  SEL R226, RZ, 0x4, P0 ;  /* 0x00000004ffe27807 */ /* 0x000fc40000000000 */
[----:B------:R-:W-:Y:S01]  /*12670*/  ISETP.GT.AND P0, PT, R7, 0x13f, PT ;  /* 0x0000013f0700780c */ /* 0x000fe20003f04270 */
[C---:B-1----:R-:W-:Y:S02]  /*12680*/  IMAD.WIDE R2, R5.reuse, 0x4, R234 ;  /* 0x0000000405027825 */ /* 0x042fe400078e02ea */
[----:B------:R-:W3:Y:S01]  /*12690*/  LDL.LU.64 R234, [R1+0xa8] ;  /* 0x0000a80001ea7983 */ /* 0x000ee20000300a00 */
[----:B------:R-:W-:Y:S01]  /*126a0*/  SEL R226, R226, RZ, P0 ;  /* 0x000000ffe2e27207 */ /* 0x000fe20000000000 */
[----:B--2---:R-:W-:Y:S01]  /*126b0*/  IMAD.WIDE R8, R5, 0x4, R220 ;  /* 0x0000000405087825 */ /* 0x004fe200078e02dc */
[----:B------:R-:W-:Y:S01]  /*126c0*/  ISETP.GE.AND P6, PT, R223, UR4, PT ;  /* 0x00000004df007c0c */ /* 0x000fe2000bfc6270 */
[----:B------:R1:W-:Y:S01]  /*126d0*/  STL.64 [R1+0x118], R2 ;  /* 0x0001180201007387 */ /* 0x0003e20000100a00 */
[----:B------:R-:W-:-:S03]  /*126e0*/  LOP3.LUT R223, R0, 0x20, RZ, 0xfc, !PT ;  /* 0x0000002000df7812 */ /* 0x000fc600078efcff */
[----:B------:R1:W-:Y:S04]  /*126f0*/  LDGSTS.E [R245+0x7c000], desc[UR16][R2.64], P4 ;  /* 0x7c00000002f57fae */ /* 0x0003e8000a121850 */
[----:B------:R2:W-:Y:S01]  /*12700*/  STL.64 [R1+0x8d8], R246 ;  /* 0x0008d8f601007387 */ /* 0x0005e20000100a00 */
[----:B------:R-:W-:Y:S02]  /*12710*/  ISETP.NE.U32.AND P4, PT, R226, RZ, PT ;  /* 0x000000ffe200720c */ /* 0x000fe40003f85070 */
[----:B------:R-:W-:Y:S01]  /*12720*/  SEL R226, RZ, 0x4, P6 ;  /* 0x00000004ffe27807 */ /* 0x000fe20003000000 */
[----:B------:R4:W-:Y:S01]  /*12730*/  LDGSTS.E [R245+0x7c008], desc[UR16][R8.64], P1 ;  /* 0x7c00800008f57fae */ /* 0x0009e20008921850 */
[----:B-1----:R-:W-:-:S03]  /*12740*/  IMAD.WIDE R2, R5, 0x4, R176 ;  /* 0x0000000405027825 */ /* 0x002fc600078e02b0 */
[----:B------:R-:W4:Y:S04]  /*12750*/  LDL.LU.64 R176, [R1+0xa0] ;  /* 0x0000a00001b07983 */ /* 0x000f280000300a00 */
[----:B------:R-:W4:Y:S01]  /*12760*/  LDL.LU.64 R220, [R1+0x98] ;  /* 0x0000980001dc7983 */ /* 0x000f220000300a00 */
[----:B------:R-:W-:-:S03]  /*12770*/  ISETP.GE.AND P6, PT, R223, UR4, PT ;  /* 0x00000004df007c0c */ /* 0x000fc6000bfc6270 */
[----:B------:R1:W-:Y:S04]  /*12780*/  STL.64 [R1+0x110], R8 ;  /* 0x0001100801007387 */ /* 0x0003e80000100a00 */
[----:B--2---:R-:W2:Y:S04]  /*12790*/  LDL.LU.64 R246, [R1+0x90] ;  /* 0x0000900001f67983 */ /* 0x004ea80000300a00 */
[----:B------:R1:W-:Y:S04]  /*127a0*/  STL.64 [R1+0x108], R2 ;  /* 0x0001080201007387 */ /* 0x0003e80000100a00 */
[----:B------:R-:W2:Y:S04]  /*127b0*/  LDL.LU.64 R242, [R1+0x88] ;  /* 0x0000880001f27983 */ /* 0x000ea80000300a00 */
[----:B------:R-:W2:Y:S04]  /*127c0*/  LDL.LU.64 R222, [R1+0x80] ;  /* 0x0000800001de7983 */ /* 0x000ea80000300a00 */
[----:B------:R-:W2:Y:S01]  /*127d0*/  LDL.LU.64 R178, [R1+0x78] ;  /* 0x0000780001b27983 */ /* 0x000ea20000300a00 */
[----:B------:R-:W-:-:S02]  /*127e0*/  SEL R226, R226, RZ, P0 ;  /* 0x000000ffe2e27207 */ /* 0x000fc40000000000 */
[----:B------:R-:W-:Y:S01]  /*127f0*/  SEL R227, RZ, 0x4, P6 ;  /* 0x00000004ffe37807 */ /* 0x000fe20003000000 */
[----:B------:R-:W-:Y:S01]  /*12800*/  LDGSTS.E [R245+0x7e000], desc[UR16][R2.64], P5 ;  /* 0x7e00000002f57fae */ /* 0x000fe2000a921850 */
[----:B------:R-:W-:Y:S02]  /*12810*/  LOP3.LUT R11, R0, 0x22, RZ, 0xfc, !PT ;  /* 0x00000022000b7812 */ /* 0x000fe400078efcff */
[----:B------:R-:W-:Y:S01]  /*12820*/  ISETP.NE.U32.AND P6, PT, R226, RZ, PT ;  /* 0x000000ffe200720c */ /* 0x000fe20003fc5070 */
[----:B-1----:R-:W2:Y:S01]  /*12830*/  LDL.LU.64 R8, [R1+0x70] ;  /* 0x0000700001087983 */ /* 0x002ea20000300a00 */
[----:B------:R-:W-:Y:S02]  /*12840*/  SEL R226, R227, RZ, P0 ;  /* 0x000000ffe3e27207 */ /* 0x000fe40000000000 */
[----:B------:R-:W-:Y:S01]  /*12850*/  ISETP.GE.AND P1, PT, R11, UR4, PT ;  /* 0x000000040b007c0c */ /* 0x000fe2000bf26270 */
[----:B------:R-:W2:Y:S01]  /*12860*/  LDL.LU.64 R250, [R1+0x68] ;  /* 0x0000680001fa7983 */ /* 0x000ea20000300a00 */
[----:B------:R-:W-:-:S02]  /*12870*/  LOP3.LUT R11, R0, 0x4, RZ, 0xfc, !PT ;  /* 0x00000004000b7812 */ /* 0x000fc400078efcff */
[----:B------:R-:W-:Y:S01]  /*12880*/  ISETP.NE.U32.AND P5, PT, R226, RZ, PT ;  /* 0x000000ffe200720c */ /* 0x000fe20003fa5070 */
[----:B------:R-:W2:Y:S01]  /*12890*/  LDL.LU.64 R180, [R1+0x38] ;  /* 0x0000380001b47983 */ /* 0x000ea20000300a00 */
[----:B------:R-:W-:Y:S02]  /*128a0*/  SEL R226, RZ, 0x4, P1 ;  /* 0x00000004ffe27807 */ /* 0x000fe40000800000 */
[----:B------:R-:W-:Y:S01]  /*128b0*/  ISETP.GE.AND P1, PT, R11, UR4, PT ;  /* 0x000000040b007c0c */ /* 0x000fe2000bf26270 */
[----:B------:R-:W2:Y:S01]  /*128c0*/  LDL.LU.64 R248, [R1+0x30] ;  /* 0x0000300001f87983 */ /* 0x000ea20000300a00 */
[----:B------:R-:W-:Y:S02]  /*128d0*/  SEL R226, R226, RZ, P0 ;  /* 0x000000ffe2e27207 */ /* 0x000fe40000000000 */
[----:B------:R-:W-:Y:S01]  /*128e0*/  SEL R227, RZ, 0x4, P1 ;  /* 0x00000004ffe37807 */ /* 0x000fe20000800000 */
[----:B------:R-:W2:Y:S01]  /*128f0*/  LDL.LU.64 R2, [R1+0x20] ;  /* 0x0000200001027983 */ /* 0x000ea20000300a00 */
[----:B------:R-:W-:-:S02]  /*12900*/  ISETP.NE.U32.AND P1, PT, R226, RZ, PT ;  /* 0x000000ffe200720c */ /* 0x000fc40003f25070 */
[----:B------:R-:W-:Y:S01]  /*12910*/  SEL R226, R227, RZ, P0 ;  /* 0x000000ffe3e27207 */ /* 0x000fe20000000000 */
[----:B------:R-:W2:Y:S04]  /*12920*/  LDL.LU.64 R236, [R1+0x18] ;  /* 0x0000180001ec7983 */ /* 0x000ea80000300a00 */
[----:B------:R-:W2:Y:S01]  /*12930*/  LDL.LU.64 R188, [R1+0x10] ;  /* 0x0000100001bc7983 */ /* 0x000ea20000300a00 */
[----:B---3--:R-:W-:-:S05]  /*12940*/  IMAD.WIDE R10, R5, 0x4, R234 ;  /* 0x00000004050a7825 */ /* 0x008fca00078e02ea */
[----:B------:R-:W-:Y:S04]  /*12950*/  STL.64 [R1+0x100], R10 ;  /* 0x0001000a01007387 */ /* 0x000fe80000100a00 */
[----:B------:R1:W-:Y:S04]  /*12960*/  STL.64 [R1+0x8e0], R4 ;  /* 0x0008e00401007387 */ /* 0x0003e80000100a00 */
[----:B------:R3:W-:Y:S01]  /*12970*/  LDGSTS.E [R245+0x7e008], desc[UR16][R10.64], P2 ;  /* 0x7e0080000af57fae */ /* 0x0007e20009121850 */
[----:B------:R-:W-:-:S03]  /*12980*/  ISETP.NE.U32.AND P2, PT, R226, RZ, PT ;  /* 0x000000ffe200720c */ /* 0x000fc60003f45070 */
[----:B------:R-:W0:Y:S04]  /*12990*/  LDGDEPBAR ;  /* 0x00000000000079af */ /* 0x000e280000000000 */
[----:B-1----:R-:W3:Y:S01]  /*129a0*/  LDL.LU.64 R4, [R1+0x28] ;  /* 0x0000280001047983 */ /* 0x002ee20000300a00 */
[----:B----4-:R-:W-:-:S03]  /*129b0*/  IMAD.WIDE R176, R6, 0x4, R176 ;  /* 0x0000000406b07825 */ /* 0x010fc600078e02b0 */
[----:B------:R-:W4:Y:S01]  /*129c0*/  LDL.LU.64 R10, [R1+0x8] ;  /* 0x00000800010a7983 */ /* 0x000f220000300a00 */
[----:B------:R-:W-:-:S03]  /*129d0*/  IMAD.WIDE R220, R6, 0x4, R220 ;  /* 0x0000000406dc7825 */ /* 0x000fc600078e02dc */
[----:B------:R-:W4:Y:S04]  /*129e0*/  LDL.LU.64 R234, [R1] ;  /* 0x0000000001ea7983 */ /* 0x000f280000300a00 */
[----:B------:R-:W4:Y:S01]  /*129f0*/  LDL.LU.64 R226, [R1+0x50] ;  /* 0x0000500001e27983 */ /* 0x000f220000300a00 */
[----:B--2---:R-:W-:-:S03]  /*12a00*/  IMAD.WIDE R246, R6, 0x4, R246 ;  /* 0x0000000406f67825 */ /* 0x004fc600078e02f6 */
[----:B------:R1:W-:Y:S01]  /*12a10*/  STL.64 [R1+0xf8], R176 ;  /* 0x0000f8b001007387 */ /* 0x0003e20000100a00 */
[----:B------:R-:W-:-:S03]  /*12a20*/  IMAD.WIDE R222, R6, 0x4, R222 ;  /* 0x0000000406de7825 */ /* 0x000fc600078e02de */
[----:B-1----:R-:W2:Y:S01]  /*12a30*/  LDL.LU.64 R176, [R1+0x920] ;  /* 0x0009200001b07983 */ /* 0x002ea20000300a00 */
[----:B------:R-:W-:-:S03]  /*12a40*/  IMAD.WIDE R178, R6, 0x4, R178 ;  /* 0x0000000406b27825 */ /* 0x000fc600078e02b2 */
[----:B------:R1:W-:Y:S04]  /*12a50*/  STL.64 [R1+0xf0], R220 ;  /* 0x0000f0dc01007387 */ /* 0x0003e80000100a00 */
[----:B-1----:R-:W2:Y:S04]  /*12a60*/  LDL.LU.64 R220, [R1+0x918] ;  /* 0x0009180001dc7983 */ /* 0x002ea80000300a00 */
[----:B------:R1:W-:Y:S04]  /*12a70*/  STL.64 [R1+0xd8], R222 ;  /* 0x0000d8de01007387 */ /* 0x0003e80000100a00 */
[----:B-1----:R-:W2:Y:S04]  /*12a80*/  LDL.LU.64 R222, [R1+0x910] ;  /* 0x0009100001de7983 */ /* 0x002ea80000300a00 */
[----:B------:R1:W-:Y:S04]  /*12a90*/  STL.64 [R1+0xc8], R178 ;  /* 0x0000c8b201007387 */ /* 0x0003e80000100a00 */
[----:B-1----:R-:W2:Y:S04]  /*12aa0*/  LDL.LU.64 R178, [R1+0x908] ;  /* 0x0009080001b27983 */ /* 0x002ea80000300a00 */
[----:B------:R-:W-:Y:S04]  /*12ab0*/  STL.64 [R1+0xe8], R246 ;  /* 0x0000e8f601007387 */ /* 0x000fe80000100a00 */
[----:B------:R1:W-:Y:S04]  /*12ac0*/  STL.64 [R1+0x8e8], R246 ;  /* 0x0008e8f601007387 */ /* 0x0003e80000100a00 */
[----:B-1----:R-:W2:Y:S01]  /*12ad0*/  LDL.LU.64 R246, [R1+0x58] ;  /* 0x0000580001f67983 */ /* 0x002ea20000300a00 */
[----:B------:R-:W-:-:S04]  /*12ae0*/  IMAD.WIDE R242, R6, 0x4, R242 ;  /* 0x0000000406f27825 */ /* 0x000fc800078e02f2 */
[C---:B------:R-:W-:Y:S01]  /*12af0*/  IMAD.WIDE R8, R6.reuse, 0x4, R8 ;  /* 0x0000000406087825 */ /* 0x040fe200078e0208 */
[----:B------:R-:W-:Y:S04]  /*12b00*/  STL.64 [R1+0xe0], R242 ;  /* 0x0000e0f201007387 */ /* 0x000fe80000100a00 */
[----:B------:R-:W-:Y:S01]  /*12b10*/  STL.64 [R1+0x8f0], R242 ;  /* 0x0008f0f201007387 */ /* 0x000fe20000100a00 */
[----:B------:R-:W-:-:S03]  /*12b20*/  IMAD.WIDE R250, R6, 0x4, R250 ;  /* 0x0000000406fa7825 */ /* 0x000fc600078e02fa */
[----:B------:R-:W-:Y:S01]  /*12b30*/  STL.64 [R1+0xb8], R8 ;  /* 0x0000b80801007387 */ /* 0x000fe20000100a00 */
[----:B------:R-:W-:-:S03]  /*12b40*/  IMAD.WIDE R180, R6, 0x4, R180 ;  /* 0x0000000406b47825 */ /* 0x000fc600078e02b4 */
[----:B------:R3:W-:Y:S01]  /*12b50*/  STL.64 [R1+0x900], R8 ;  /* 0x0009000801007387 */ /* 0x0007e20000100a00 */
[----:B------:R-:W-:-:S04]  /*12b60*/  IMAD.WIDE R248, R6, 0x4, R248 ;  /* 0x0000000406f87825 */ /* 0x000fc800078e02f8 */
[----:B------:R-:W-:-:S04]  /*12b70*/  IMAD.WIDE R236, R6, 0x4, R236 ;  /* 0x0000000406ec7825 */ /* 0x000fc800078e02ec */
[----:B---3--:R-:W-:-:S04]  /*12b80*/  IMAD.WIDE R8, R6, 0x4, R4 ;  /* 0x0000000406087825 */ /* 0x008fc800078e0204 */
[----:B----4-:R-:W-:-:S04]  /*12b90*/  IMAD.WIDE R10, R6, 0x4, R10 ;  /* 0x00000004060a7825 */ /* 0x010fc800078e020a */
[----:B------:R-:W-:-:S04]  /*12ba0*/  IMAD.WIDE R4, R6, 0x4, R234 ;  /* 0x0000000406047825 */ /* 0x000fc800078e02ea */
[----:B------:R-:W-:-:S04]  /*12bb0*/  IMAD.WIDE R234, R6, 0x4, R230 ;  /* 0x0000000406ea7825 */ /* 0x000fc800078e02e6 */
[----:B------:R-:W-:-:S04]  /*12bc0*/  IMAD.WIDE R230, R6, 0x4, R228 ;  /* 0x0000000406e67825 */ /* 0x000fc800078e02e4 */
[----:B--2---:R-:W-:-:S05]  /*12bd0*/  IMAD.WIDE R242, R6, 0x4, R246 ;  /* 0x0000000406f27825 */ /* 0x004fca00078e02f6 */
[----:B------:R1:W-:Y:S01]  /*12be0*/  STL.64 [R1+0xa8], R242 ;  /* 0x0000a8f201007387 */ /* 0x0003e20000100a00 */
[----:B------:R-:W-:-:S03]  /*12bf0*/  IMAD.WIDE R246, R6, 0x4, R2 ;  /* 0x0000000406f67825 */ /* 0x000fc600078e0202 */
[----:B------:R-:W-:Y:S01]  /*12c00*/  STL.64 [R1+0xb0], R250 ;  /* 0x0000b0fa01007387 */ /* 0x000fe20000100a00 */
[----:B-1----:R-:W-:-:S05]  /*12c10*/  IMAD.WIDE R242, R6, 0x4, R226 ;  /* 0x0000000406f27825 */ /* 0x002fca00078e02e2 */
[----:B------:R-:W-:Y:S04]  /*12c20*/  STL.64 [R1+0x98], R242 ;  /* 0x000098f201007387 */ /* 0x000fe80000100a00 */
[----:B------:R-:W-:Y:S01]  /*12c30*/  STL.64 [R1+0x88], R180 ;  /* 0x000088b401007387 */ /* 0x000fe20000100a00 */
[----:B------:R-:W-:-:S03]  /*12c40*/  IMAD.WIDE R2, R6, 0x4, R238 ;  /* 0x0000000406027825 */ /* 0x000fc600078e02ee */
[----:B------:R1:W-:Y:S01]  /*12c50*/  STL.64 [R1+0x70], R8 ;  /* 0x0000700801007387 */ /* 0x0003e20000100a00 */
[----:B------:R-:W-:-:S03]  /*12c60*/  IMAD.WIDE R238, R6, 0x4, R232 ;  /* 0x0000000406ee7825 */ /* 0x000fc600078e02e8 */
[----:B------:R-:W-:Y:S04]  /*12c70*/  STL.64 [R1+0x78], R248 ;  /* 0x000078f801007387 */ /* 0x000fe80000100a00 */
[----:B------:R-:W-:Y:S04]  /*12c80*/  STL.64 [R1+0x58], R246 ;  /* 0x000058f601007387 */ /* 0x000fe80000100a00 */
[----:B------:R-:W-:Y:S01]  /*12c90*/  STL.64 [R1+0x40], R236 ;  /* 0x000040ec01007387 */ /* 0x000fe20000100a00 */
[----:B------:R-:W-:-:S03]  /*12ca0*/  IMAD.WIDE R226, R6, 0x4, R224 ;  /* 0x0000000406e27825 */ /* 0x000fc600078e02e0 */
[----:B------:R2:W-:Y:S04]  /*12cb0*/  STL.64 [R1+0x28], R10 ;  /* 0x0000280a01007387 */ /* 0x0005e80000100a00 */
[----:B------:R-:W3:Y:S04]  /*12cc0*/  LDL.64 R232, [R1+0xa8] ;  /* 0x0000a80001e87983 */ /* 0x000ee80000100a00 */
[----:B------:R-:W-:Y:S04]  /*12cd0*/  STL.64 [R1+0x18], R4 ;  /* 0x0000180401007387 */ /* 0x000fe80000100a00 */
[----:B------:R-:W-:Y:S04]  /*12ce0*/  STL.64 [R1+0x8], R240 ;  /* 0x000008f001007387 */ /* 0x000fe80000100a00 */
[----:B------:R-:W4:Y:S04]  /*12cf0*/  LDL.64 R224, [R1+0xf8] ;  /* 0x0000f80001e07983 */ /* 0x000f280000100a00 */
[----:B------:R-:W2:Y:S01]  /*12d00*/  LDL.64 R228, [R1+0xd8] ;  /* 0x0000d80001e47983 */ /* 0x000ea20000100a00 */
[----:B------:R-:W-:-:S04]  /*12d10*/  IMAD.WIDE R182, R6, 0x4, R182 ;  /* 0x0000000406b67825 */ /* 0x000fc800078e02b6 */
[----:B------:R-:W-:-:S04]  /*12d20*/  IMAD.WIDE R192, R6, 0x4, R192 ;  /* 0x0000000406c07825 */ /* 0x000fc800078e02c0 */
[----:B------:R-:W-:-:S04]  /*12d30*/  IMAD.WIDE R200, R6, 0x4, R200 ;  /* 0x0000000406c87825 */ /* 0x000fc800078e02c8 */
[C---:B------:R-:W-:Y:S01]  /*12d40*/  IMAD.WIDE R208, R6.reuse, 0x4, R208 ;  /* 0x0000000406d07825 */ /* 0x040fe200078e02d0 */
[----:B----4-:R-:W-:Y:S04]  /*12d50*/  LDGSTS.E [R244+0x30000], desc[UR16][R224.64], P3 ;  /* 0x30000000e0f47fae */ /* 0x010fe80009921850 */
[----:B--2---:R-:W-:Y:S04]  /*12d60*/  LDGSTS.E [R244+0x30400], desc[UR16][R228.64], P3 ;  /* 0x30400000e4f47fae */ /* 0x004fe80009921850 */
[----:B---3--:R-:W-:Y:S04]  /*12d70*/  LDGSTS.E [R244+0x30800], desc[UR16][R232.64], P3 ;  /* 0x30800000e8f47fae */ /* 0x008fe80009921850 */
[----:B------:R-:W-:Y:S04]  /*12d80*/  LDGSTS.E [R244+0x30c00], desc[UR16][R8.64], P3 ;  /* 0x30c0000008f47fae */ /* 0x000fe80009921850 */
[----:B------:R-:W-:Y:S04]  /*12d90*/  LDGSTS.E [R244+0x31000], desc[UR16][R10.64], P3 ;  /* 0x310000000af47fae */ /* 0x000fe80009921850 */
[----:B------:R-:W-:Y:S04]  /*12da0*/  LDGSTS.E [R244+0x31400], desc[UR16][R238.64], P3 ;  /* 0x31400000eef47fae */ /* 0x000fe80009921850 */
[----:B-1----:R-:W2:Y:S04]  /*12db0*/  LDL.LU.64 R8, [R1+0x900] ;  /* 0x0009000001087983 */ /* 0x002ea80000300a00 */
[----:B------:R-:W3:Y:S04]  /*12dc0*/  LDL.LU.64 R10, [R1+0x8f8] ;  /* 0x0008f800010a7983 */ /* 0x000ee80000300a00 */
[----:B------:R-:W3:Y:S04]  /*12dd0*/  LDL.64 R232, [R1+0xf0] ;  /* 0x0000f00001e87983 */ /* 0x000ee80000100a00 */
[----:B------:R1:W-:Y:S01]  /*12de0*/  STL.64 [R1+0x898], R238 ;  /* 0x000898ee01007387 */ /* 0x0003e20000100a00 */
[----:B------:R-:W-:-:S03]  /*12df0*/  IMAD.WIDE R216, R6, 0x4, R216 ;  /* 0x0000000406d87825 */ /* 0x000fc600078e02d8 */
[----:B------:R-:W-:Y:S01]  /*12e00*/  LDGSTS.E [R244+0x31800], desc[UR16][R182.64], P3 ;  /* 0x31800000b6f47fae */ /* 0x000fe20009921850 */
[----:B------:R-:W-:-:S03]  /*12e10*/  IMAD.WIDE R16, R6, 0x4, R16 ;  /* 0x0000000406107825 */ /* 0x000fc600078e0210 */
[----:B------:R-:W-:Y:S04]  /*12e20*/  LDGSTS.E [R244+0x31c00], desc[UR16][R192.64], P3 ;  /* 0x31c00000c0f47fae */ /* 0x000fe80009921850 */
[----:B-1----:R-:W4:Y:S01]  /*12e30*/  LDL.LU.64 R238, [R1+0xc8] ;  /* 0x0000c80001ee7983 */ /* 0x002f220000300a00 */
[----:B------:R-:W-:-:S03]  /*12e40*/  IMAD.WIDE R24, R6, 0x4, R24 ;  /* 0x0000000406187825 */ /* 0x000fc600078e0218 */
[----:B------:R-:W-:Y:S01]  /*12e50*/  LDGSTS.E [R244+0x32000], desc[UR16][R200.64], P3 ;  /* 0x32000000c8f47fae */ /* 0x000fe20009921850 */
        /* <DEDUP_REMOVED lines=37> */
[----:B------:R-:W-:Y:S04]  /*130b0*/  LDGSTS.E [R244+0x36c00], desc[UR16][R144.64], P3 ;  /* 0x36c0000090f47fae */ /* 0x000fe80009921850 */
[----:B------:R-:W-:Y:S04]  /*130c0*/  LDGSTS.E [R244+0x37000], desc[UR16][R152.64], P3 ;  /* 0x3700000098f47fae */ /* 0x000fe80009921850 */
[----:B------:R-:W-:Y:S04]  /*130d0*/  LDGSTS.E [R244+0x37400], desc[UR16][R160.64], P3 ;  /* 0x37400000a0f47fae */ /* 0x000fe80009921850 */
[----:B------:R-:W-:Y:S04]  /*130e0*/  LDGSTS.E [R244+0x37800], desc[UR16][R168.64], P3 ;  /* 0x37800000a8f47fae */ /* 0x000fe80009921850 */
[----:B------:R-:W-:Y:S04]  /*130f0*/  LDGSTS.E [R244+0x37c00], desc[UR16][R176.64], P3 ;  /* 0x37c00000b0f47fae */ /* 0x000fe80009921850 */
[----:B------:R1:W-:Y:S04]  /*13100*/  STL.64 [R1+0x8a0], R182 ;  /* 0x0008a0b601007387 */ /* 0x0003e80000100a00 */
[----:B---3--:R3:W-:Y:S04]  /*13110*/  LDGSTS.E [R11+0x30100], desc[UR16][R232.64], P3 ;  /* 0x30100000e80b7fae */ /* 0x0087e80009921850 */
[----:B----4-:R-:W-:Y:S04]  /*13120*/  LDGSTS.E [R11+0x30500], desc[UR16][R238.64], P3 ;  /* 0x30500000ee0b7fae */ /* 0x010fe80009921850 */
[----:B------:R-:W-:Y:S04]  /*13130*/  LDGSTS.E [R11+0x30900], desc[UR16][R242.64], P3 ;  /* 0x30900000f20b7fae */ /* 0x000fe80009921850 */
[----:B------:R-:W-:Y:S01]  /*13140*/  LDGSTS.E [R11+0x30d00], desc[UR16][R246.64], P3 ;  /* 0x30d00000f60b7fae */ /* 0x000fe20009921850 */
[----:B------:R-:W-:-:S03]  /*13150*/  IMAD.WIDE R184, R6, 0x4, R184 ;  /* 0x0000000406b87825 */ /* 0x000fc600078e02b8 */
[----:B------:R-:W-:Y:S04]  /*13160*/  LDGSTS.E [R11+0x31100], desc[UR16][R4.64], P3 ;  /* 0x31100000040b7fae */ /* 0x000fe80009921850 */
[----:B------:R-:W4:Y:S04]  /*13170*/  LDL.LU.64 R242, [R1+0x8f0] ;  /* 0x0008f00001f27983 */ /* 0x000f280000300a00 */
[----:B------:R-:W2:Y:S01]  /*13180*/  LDL.LU.64 R246, [R1+0x8e8] ;  /* 0x0008e80001f67983 */ /* 0x000ea20000300a00 */
        /* <DEDUP_REMOVED lines=52> */
[----:B------:R-:W3:Y:S04]  /*134d0*/  LDL.LU.64 R4, [R1+0x8e0] ;  /* 0x0008e00001047983 */ /* 0x000ee80000300a00 */
[----:B--2---:R-:W-:Y:S04]  /*134e0*/  LDGSTS.E [R10+0x30200], desc[UR16][R246.64], P3 ;  /* 0x30200000f60a7fae */ /* 0x004fe80009921850 */
[----:B------:R-:W-:Y:S01]  /*134f0*/  LDGSTS.E [R10+0x30600], desc[UR16][R8.64], P3 ;  /* 0x30600000080a7fae */ /* 0x000fe20009921850 */
[----:B------:R-:W-:-:S03]  /*13500*/  IMAD.WIDE R186, R6, 0x4, R186 ;  /* 0x0000000406ba7825 */ /* 0x000fc600078e02ba */
[----:B------:R2:W-:Y:S04]  /*13510*/  LDGSTS.E [R10+0x30a00], desc[UR16][R180.64], P3 ;  /* 0x30a00000b40a7fae */ /* 0x0005e80009921850 */
[----:B------:R-:W2:Y:S04]  /*13520*/  LDL.LU.64 R246, [R1+0x8d8] ;  /* 0x0008d80001f67983 */ /* 0x000ea80000300a00 */
[----:B------:R-:W4:Y:S01]  /*13530*/  LDL.LU.64 R8, [R1+0x8d0] ;  /* 0x0008d00001087983 */ /* 0x000f220000300a00 */
        /* <DEDUP_REMOVED lines=54> */
[----:B------:R-:W2:Y:S04]  /*138a0*/  LDL.LU.64 R236, [R1+0x8c0] ;  /* 0x0008c00001ec7983 */ /* 0x000ea80000300a00 */
[----:B------:R-:W-:Y:S04]  /*138b0*/  LDGSTS.E [R10+0x37e00], desc[UR16][R222.64], P3 ;  /* 0x37e00000de0a7fae */ /* 0x000fe80009921850 */
[----:B------:R-:W-:Y:S04]  /*138c0*/  STL.64 [R1+0x880], R10 ;  /* 0x0008800a01007387 */ /* 0x000fe80000100a00 */
[----:B----4-:R-:W-:Y:S04]  /*138d0*/  LDGSTS.E [R9+0x30300], desc[UR16][R242.64], P3 ;  /* 0x30300000f2097fae */ /* 0x010fe80009921850 */
[----:B------:R-:W-:Y:S04]  /*138e0*/  LDGSTS.E [R9+0x30700], desc[UR16][R250.64], P3 ;  /* 0x30700000fa097fae */ /* 0x000fe80009921850 */
[----:B------:R-:W-:Y:S04]  /*138f0*/  LDGSTS.E [R9+0x30b00], desc[UR16][R248.64], P3 ;  /* 0x30b00000f8097fae */ /* 0x000fe80009921850 */
[----:B------:R-:W4:Y:S04]  /*13900*/  LDL.LU.64 R242, [R1+0x8b8] ;  /* 0x0008b80001f27983 */ /* 0x000f280000300a00 */
[----:B------:R-:W4:Y:S04]  /*13910*/  LDL.LU.64 R250, [R1+0x8b0] ;  /* 0x0008b00001fa7983 */ /* 0x000f280000300a00 */
[----:B------:R-:W4:Y:S04]  /*13920*/  LDL.LU.64 R248, [R1+0x8a8] ;  /* 0x0008a80001f87983 */ /* 0x000f280000300a00 */
[----:B------:R-:W4:Y:S01]  /*13930*/  LDL.LU.64 R240, [R1+0x250] ;  /* 0x0002500001f07983 */ /* 0x000f220000300a00 */
[----:B------:R-:W-:-:S04]  /*13940*/  IMAD.WIDE R188, R6, 0x4, R188 ;  /* 0x0000000406bc7825 */ /* 0x000fc800078e02bc */
[C---:B------:R-:W-:Y:S01]  /*13950*/  IMAD.WIDE R190, R6.reuse, 0x4, R190 ;  /* 0x0000000406be7825 */ /* 0x040fe200078e02be */
[----:B------:R-:W-:Y:S03]  /*13960*/  LDGSTS.E [R9+0x30f00], desc[UR16][R188.64], P3 ;  /* 0x30f00000bc097fae */ /* 0x000fe60009921850 */
        /* <DEDUP_REMOVED lines=48> */
[----:B------:R-:W-:Y:S01]  /*13c70*/  IMAD.WIDE R178, R6, 0x4, R178 ;  /* 0x0000000406b27825 */ /* 0x000fe200078e02b2 */
[----:B------:R-:W-:Y:S04]  /*13c80*/  LDGSTS.E [R9+0x37300], desc[UR16][R158.64], P3 ;  /* 0x373000009e097fae */ /* 0x000fe80009921850 */
[----:B------:R-:W-:Y:S04]  /*13c90*/  LDGSTS.E [R9+0x37700], desc[UR16][R166.64], P3 ;  /* 0x37700000a6097fae */ /* 0x000fe80009921850 */
[----:B------:R-:W-:Y:S04]  /*13ca0*/  LDGSTS.E [R9+0x37b00], desc[UR16][R174.64], P3 ;  /* 0x37b00000ae097fae */ /* 0x000fe80009921850 */
[----:B------:R-:W-:Y:S04]  /*13cb0*/  LDGSTS.E [R9+0x37f00], desc[UR16][R178.64], P3 ;  /* 0x37f00000b2097fae */ /* 0x000fe80009921850 */
[----:B------:R-:W0:Y:S01]  /*13cc0*/  LDGDEPBAR ;  /* 0x00000000000079af */ /* 0x000e220000000000 */
[----:B---3--:R-:W-:-:S04]  /*13cd0*/  LOP3.LUT R232, R0, 0x6, RZ, 0xfc, !PT ;  /* 0x0000000600e87812 */ /* 0x008fc800078efcff */
[----:B------:R-:W-:Y:S01]  /*13ce0*/  ISETP.GE.AND P3, PT, R232, UR4, PT ;  /* 0x00000004e8007c0c */ /* 0x000fe2000bf66270 */
[----:B--2---:R-:W-:Y:S01]  /*13cf0*/  IMAD.WIDE R180, R5, 0x4, R180 ;  /* 0x0000000405b47825 */ /* 0x004fe200078e02b4 */
[----:B------:R-:W-:Y:S02]  /*13d00*/  LOP3.LUT R233, R0, 0x24, RZ, 0xfc, !PT ;  /* 0x0000002400e97812 */ /* 0x000fe400078efcff */
[----:B------:R-:W-:Y:S01]  /*13d10*/  SEL R224, RZ, 0x4, P3 ;  /* 0x00000004ffe07807 */ /* 0x000fe20001800000 */
[----:B------:R-:W-:Y:S01]  /*13d20*/  VIADD R225, R252, 0x100000 ;  /* 0x00100000fce17836 */ /* 0x000fe20000000000 */
[----:B------:R-:W-:Y:S01]  /*13d30*/  BAR.SYNC.DEFER_BLOCKING 0x0 ;  /* 0x0000000000007b1d */ /* 0x000fe20000010000 */
[----:B------:R-:W-:Y:S02]  /*13d40*/  ISETP.GE.AND P3, PT, R233, UR4, PT ;  /* 0x00000004e9007c0c */ /* 0x000fe4000bf66270 */
[----:B------:R-:W-:-:S03]  /*13d50*/  SEL R224, R224, RZ, P0 ;  /* 0x000000ffe0e07207 */ /* 0x000fc60000000000 */
[----:B------:R2:W-:Y:S04]  /*13d60*/  STL.64 [R1+0x830], R8 ;  /* 0x0008300801007387 */ /* 0x0005e80000100a00 */
[----:B-1----:R-:W3:Y:S01]  /*13d70*/  LDL.LU.64 R182, [R1+0x230] ;  /* 0x0002300001b67983 */ /* 0x002ee20000300a00 */
[----:B------:R-:W-:Y:S01]  /*13d80*/  LOP3.LUT R233, R0, 0x26, RZ, 0xfc, !PT ;  /* 0x0000002600e97812 */ /* 0x000fe200078efcff */
[----:B------:R-:W-:Y:S02]  /*13d90*/  VIADD R228, R252, 0x100000 ;  /* 0x00100000fce47836 */ /* 0x000fe40000000000 */
[----:B--2---:R-:W2:Y:S04]  /*13da0*/  LDL.LU.64 R8, [R1+0x48] ;  /* 0x0000480001087983 */ /* 0x004ea80000300a00 */
[----:B------:R-:W-:Y:S01]  /*13db0*/  @!PT LDS RZ, [RZ] ;  /* 0x00000000fffff984 */ /* 0x000fe20000000800 */
[----:B------:R-:W-:Y:S01]  /*13dc0*/  @!PT LDS RZ, [RZ] ;  /* 0x00000000fffff984 */ /* 0x000fe20000000800 */
[----:B------:R-:W-:Y:S01]  /*13dd0*/  @!PT LDS RZ, [RZ] ;  /* 0x00000000fffff984 */ /* 0x000fe20000000800 */
[----:B------:R4:W-:Y:S01]  /*13de0*/  LDGSTS.E [R225+-0x80000], desc[UR16][R180.64], P4 ;  /* 0x80000000b4e17fae */ /* 0x0009e2000a121850 */
[----:B------:R-:W-:-:S02]  /*13df0*/  ISETP.NE.U32.AND P4, PT, R224, RZ, PT ;  /* 0x000000ffe000720c */ /* 0x000fc40003f85070 */
[----:B------:R-:W-:Y:S02]  /*13e00*/  SEL R224, RZ, 0x4, P3 ;  /* 0x00000004ffe07807 */ /* 0x000fe40001800000 */
[----:B------:R-:W-:Y:S02]  /*13e10*/  ISETP.GE.AND P3, PT, R233, UR4, PT ;  /* 0x00000004e9007c0c */ /* 0x000fe4000bf66270 */
[----:B------:R-:W-:Y:S02]  /*13e20*/  SEL R224, R224, RZ, P0 ;  /* 0x000000ffe0e07207 */ /* 0x000fe40000000000 */
[----:B------:R-:W-:Y:S02]  /*13e30*/  SEL R229, RZ, 0x4, P3 ;  /* 0x00000004ffe57807 */ /* 0x000fe40001800000 */
[----:B------:R-:W-:Y:S01]  /*13e40*/  ISETP.NE.U32.AND P3, PT, R224, RZ, PT ;  /* 0x000000ffe000720c */ /* 0x000fe20003f65070 */
[----:B----4-:R-:W-:-:S05]  /*13e50*/  IMAD.WIDE R224, R5, 0x4, R240 ;  /* 0x0000000405e07825 */ /* 0x010fca00078e02f0 */
[----:B------:R1:W-:Y:S04]  /*13e60*/  LDGSTS.E [R228+-0x7fff8], desc[UR16][R224.64], P6 ;  /* 0x80008000e0e47fae */ /* 0x0003e8000b121850 */
[----:B------:R4:W-:Y:S04]  /*13e70*/  STL.64 [R1+0x818], R224 ;  /* 0x000818e001007387 */ /* 0x0009e80000100a00 */
[----:B----4-:R-:W4:Y:S01]  /*13e80*/  LDL.LU.64 R224, [R1+0x228] ;  /* 0x0002280001e07983 */ /* 0x010f220000300a00 */
[----:B------:R-:W-:Y:S01]  /*13e90*/  SEL R229, R229, RZ, P0 ;  /* 0x000000ffe5e57207 */ /* 0x000fe20000000000 */
[----:B------:R-:W-:-:S03]  /*13ea0*/  VIADD R232, R252, 0x100000 ;  /* 0x00100000fce87836 */ /* 0x000fc60000000000 */
[----:B------:R-:W-:Y:S01]  /*13eb0*/  ISETP.NE.U32.AND P6, PT, R229, RZ, PT ;  /* 0x000000ffe500720c */ /* 0x000fe20003fc5070 */
[----:B-1----:R-:W-:Y:S01]  /*13ec0*/  IMAD.WIDE R228, R5, 0x4, R236 ;  /* 0x0000000405e47825 */ /* 0x002fe200078e02ec */
[----:B------:R-:W-:-:S04]  /*13ed0*/  LOP3.LUT R241, R0, 0x8, RZ, 0xfc, !PT ;  /* 0x0000000800f17812 */ /* 0x000fc800078efcff */
[----:B------:R1:W-:Y:S01]  /*13ee0*/  LDGSTS.E [R232+-0x7e000], desc[UR16][R228.64], P5 ;  /* 0x82000000e4e87fae */ /* 0x0003e2000a921850 */
[----:B------:R-:W-:-:S03]  /*13ef0*/  ISETP.GE.AND P5, PT, R241, UR4, PT ;  /* 0x00000004f1007c0c */ /* 0x000fc6000bfa6270 */
[----:B------:R-:W-:Y:S01]  /*13f00*/  STL.64 [R1+0x820], R228 ;  /* 0x000820e401007387 */ /* 0x000fe20000100a00 */
[----:B------:R-:W-:Y:S01]  /*13f10*/  SEL R236, RZ, 0x4, P5 ;  /* 0x00000004ffec7807 */ /* 0x000fe20002800000 */
[----:B-1----:R-:W-:Y:S01]  /*13f20*/  IMAD.WIDE R232, R5, 0x4, R242 ;  /* 0x0000000405e87825 */ /* 0x002fe200078e02f2 */
[----:B------:R-:W-:-:S04]  /*13f30*/  LOP3.LUT R241, R0, 0xa, RZ, 0xfc, !PT ;  /* 0x0000000a00f17812 */ /* 0x000fc800078efcff */
[----:B------:R1:W-:Y:S01]  /*13f40*/  STL.64 [R1+0x828], R232 ;  /* 0x000828e801007387 */ /* 0x0003e20000100a00 */
[----:B------:R-:W-:-:S03]  /*13f50*/  VIADD R237, R252, 0x100000 ;  /* 0x00100000fced7836 */ /* 0x000fc60000000000 */
[----:B------:R-:W2:Y:S01]  /*13f60*/  LDL.LU.64 R10, [R1+0x60] ;  /* 0x00006000010a7983 */ /* 0x000ea20000300a00 */
[----:B------:R-:W-:Y:S02]  /*13f70*/  SEL R236, R236, RZ, P0 ;  /* 0x000000ffecec7207 */ /* 0x000fe40000000000 */
[----:B------:R-:W-:Y:S01]  /*13f80*/  ISETP.GE.AND P5, PT, R241, UR4, PT ;  /* 0x00000004f1007c0c */ /* 0x000fe2000bfa6270 */
[----:B------:R3:W-:Y:S01]  /*13f90*/  LDGSTS.E [R237+-0x7dff8], desc[UR16][R232.64], P1 ;  /* 0x82008000e8ed7fae */ /* 0x0007e20008921850 */
[----:B------:R-:W-:Y:S02]  /*13fa0*/  LOP3.LUT R241, R0, 0x28, RZ, 0xfc, !PT ;  /* 0x0000002800f17812 */ /* 0x000fe400078efcff */
[----:B------:R-:W-:Y:S02]  /*13fb0*/  ISETP.NE.U32.AND P1, PT, R236, RZ, PT ;  /* 0x000000ffec00720c */ /* 0x000fe40003f25070 */
[----:B------:R-:W-:Y:S01]  /*13fc0*/  SEL R236, RZ, 0x4, P5 ;  /* 0x00000004ffec7807 */ /* 0x000fe20002800000 */
[----:B-1----:R-:W2:Y:S01]  /*13fd0*/  LDL.LU.64 R232, [R1+0x220] ;  /* 0x0002200001e87983 */ /* 0x002ea20000300a00 */
[----:B------:R-:W-:-:S02]  /*13fe0*/  ISETP.GE.AND P5, PT, R241, UR4, PT ;  /* 0x00000004f1007c0c */ /* 0x000fc4000bfa6270 */
[----:B------:R-:W-:Y:S02]  /*13ff0*/  SEL R236, R236, RZ, P0 ;  /* 0x000000ffecec7207 */ /* 0x000fe40000000000 */
[----:B------:R-:W-:Y:S02]  /*14000*/  SEL R241, RZ, 0x4, P5 ;  /* 0x00000004fff17807 */ /* 0x000fe40002800000 */
[----:B------:R-:W-:Y:S01]  /*14010*/  ISETP.NE.U32.AND P5, PT, R236, RZ, PT ;  /* 0x000000ffec00720c */ /* 0x000fe20003fa5070 */
[----:B------:R-:W-:Y:S01]  /*14020*/  VIADD R240, R251, 0x100000 ;  /* 0x00100000fbf07836 */ /* 0x000fe20000000000 */
[----:B------:R-:W-:Y:S01]  /*14030*/  SEL R241, R241, RZ, P0 ;  /* 0x000000fff1f17207 */ /* 0x000fe20000000000 */
[----:B---3--:R-:W-:Y:S02]  /*14040*/  IMAD.WIDE R236, R5, 0x4, R182 ;  /* 0x0000000405ec7825 */ /* 0x008fe400078e02b6 */
[----:B------:R-:W3:Y:S04]  /*14050*/  LDL.LU.64 R182, [R1+0x218] ;  /* 0x0002180001b67983 */ /* 0x000ee80000300a00 */
[----:B------:R4:W-:Y:S01]  /*14060*/  LDGSTS.E [R240+-0x80000], desc[UR16][R236.64], P2 ;  /* 0x80000000ecf07fae */ /* 0x0009e20009121850 */
[----:B------:R-:W-:-:S03]  /*14070*/  ISETP.NE.U32.AND P2, PT, R241, RZ, PT ;  /* 0x000000fff100720c */ /* 0x000fc60003f45070 */
[----:B------:R1:W-:Y:S01]  /*14080*/  STL.64 [R1+0x838], R236 ;  /* 0x000838ec01007387 */ /* 0x0003e20000100a00 */
[----:B----4-:R-:W-:-:S05]  /*14090*/  IMAD.WIDE R240, R5, 0x4, R224 ;  /* 0x0000000405f07825 */ /* 0x010fca00078e02e0 */
[----:B------:R-:W-:Y:S04]  /*140a0*/  STL.64 [R1+0x840], R240 ;  /* 0x000840f001007387 */ /* 0x000fe80000100a00 */
[----:B------:R-:W4:Y:S01]  /*140b0*/  LDL.LU.64 R228, [R1+0x1a0] ;  /* 0x0001a00001e47983 */ /* 0x000f220000300a00 */
[----:B------:R-:W-:Y:S01]  /*140c0*/  VIADD R242, R251, 0x100000 ;  /* 0x00100000fbf27836 */ /* 0x000fe20000000000 */
[----:B------:R-:W-:-:S04]  /*140d0*/  LOP3.LUT R225, R0, 0x2a, RZ, 0xfc, !PT ;  /* 0x0000002a00e17812 */ /* 0x000fc800078efcff */
[----:B------:R2:W-:Y:S01]  /*140e0*/  LDGSTS.E [R242+-0x7fff8], desc[UR16][R240.64], P4 ;  /* 0x80008000f0f27fae */ /* 0x0005e2000a121850 */
[----:B------:R-:W-:Y:S02]  /*140f0*/  ISETP.GE.AND P4, PT, R225, UR4, PT ;  /* 0x00000004e1007c0c */ /* 0x000fe4000bf86270 */
[----:B------:R-:W-:Y:S01]  /*14100*/  LOP3.LUT R225, R0, 0xc, RZ, 0xfc, !PT ;  /* 0x0000000c00e17812 */ /* 0x000fe200078efcff */
[----:B--2---:R-:W-:Y:S01]  /*14110*/  IMAD.WIDE R242, R5, 0x4, R8 ;  /* 0x0000000405f27825 */ /* 0x004fe200078e0208 */
[----:B------:R-:W-:-:S03]  /*14120*/  SEL R8, RZ, 0x4, P4 ;  /* 0x00000004ff087807 */ /* 0x000fc60002000000 */
[----:B------:R-:W-:Y:S01]  /*14130*/  VIADD R9, R251, 0x100000 ;  /* 0x00100000fb097836 */ /* 0x000fe20000000000 */
[----:B------:R-:W-:Y:S02]  /*14140*/  SEL R8, R8, RZ, P0 ;  /* 0x000000ff08087207 */ /* 0x000fe40000000000 */
[----:B------:R-:W-:Y:S02]  /*14150*/  ISETP.GE.AND P4, PT, R225, UR4, PT ;  /* 0x00000004e1007c0c */ /* 0x000fe4000bf86270 */
[----:B------:R2:W-:Y:S01]  /*14160*/  LDGSTS.E [R9+-0x7e000], desc[UR16][R242.64], P3 ;  /* 0x82000000f2097fae */ /* 0x0005e20009921850 */
[----:B------:R-:W-:Y:S02]  /*14170*/  ISETP.NE.U32.AND P3, PT, R8, RZ, PT ;  /* 0x000000ff0800720c */ /* 0x000fe40003f65070 */
[----:B------:R-:W-:-:S04]  /*14180*/  SEL R8, RZ, 0x4, P4 ;  /* 0x00000004ff087807 */ /* 0x000fc80002000000 */
[----:B------:R-:W-:Y:S02]  /*14190*/  SEL R8, R8, RZ, P0 ;  /* 0x000000ff08087207 */ /* 0x000fe40000000000 */
[----:B--2---:R-:W-:-:S04]  /*141a0*/  LOP3.LUT R9, R0, 0xe, RZ, 0xfc, !PT ;  /* 0x0000000e00097812 */ /* 0x004fc800078efcff */
[----:B------:R-:W-:Y:S01]  /*141b0*/  ISETP.GE.AND P4, PT, R9, UR4, PT ;  /* 0x0000000409007c0c */ /* 0x000fe2000bf86270 */
[----:B-1----:R-:W-:-:S03]  /*141c0*/  IMAD.WIDE R236, R5, 0x4, R10 ;  /* 0x0000000405ec7825 */ /* 0x002fc600078e020a */
[----:B------:R-:W-:Y:S02]  /*141d0*/  SEL R9, RZ, 0x4, P4 ;  /* 0x00000004ff097807 */ /* 0x000fe40002000000 */
[----:B------:R-:W-:Y:S01]  /*141e0*/  ISETP.NE.U32.AND P4, PT, R8, RZ, PT ;  /* 0x000000ff0800720c */ /* 0x000fe20003f85070 */
[----:B------:R-:W-:Y:S01]  /*141f0*/  VIADD R8, R251, 0x100000 ;  /* 0x00100000fb087836 */ /* 0x000fe20000000000 */
[----:B------:R-:W-:Y:S01]  /*14200*/  STL.64 [R1+0x848], R242 ;  /* 0x000848f201007387 */ /* 0x000fe20000100a00 */
[----:B------:R-:W-:-:S03]  /*14210*/  SEL R10, R9, RZ, P0 ;  /* 0x000000ff090a7207 */ /* 0x000fc60000000000 */
[----:B------:R-:W2:Y:S01]  /*14220*/  LDL.LU.64 R224, [R1+0x198] ;  /* 0x0001980001e07983 */ /* 0x000ea20000300a00 */
[----:B------:R-:W-:-:S03]  /*14230*/  IMAD.WIDE R232, R5, 0x4, R232 ;  /* 0x0000000405e87825 */ /* 0x000fc600078e02e8 */
[----:B------:R-:W-:Y:S01]  /*14240*/  LDGSTS.E [R8+-0x7dff8], desc[UR16][R236.64], P6 ;  /* 0x82008000ec087fae */ /* 0x000fe2000b121850 */
[----:B------:R-:W-:Y:S01]  /*14250*/  ISETP.NE.U32.AND P6, PT, R10, RZ, PT ;  /* 0x000000ff0a00720c */ /* 0x000fe20003fc5070 */
[----:B------:R-:W-:Y:S01]  /*14260*/  VIADD R10, R250, 0x100000 ;  /* 0x00100000fa0a7836 */ /* 0x000fe20000000000 */
[----:B------:R-:W-:Y:S01]  /*14270*/  LOP3.LUT R11, R0, 0x2c, RZ, 0xfc, !PT ;  /* 0x0000002c000b7812 */ /* 0x000fe200078efcff */
[----:B------:R-:W-:Y:S04]  /*14280*/  STL.64 [R1+0x10], R236 ;  /* 0x000010ec01007387 */ /* 0x000fe80000100a00 */
[----:B------:R1:W-:Y:S01]  /*14290*/  LDGSTS.E [R10+-0x80000], desc[UR16][R232.64], P1 ;  /* 0x80000000e80a7fae */ /* 0x0003e20008921850 */
[----:B------:R-:W-:-:S03]  /*142a0*/  ISETP.GE.AND P1, PT, R11, UR4, PT ;  /* 0x000000040b007c0c */ /* 0x000fc6000bf26270 */
[----:B------:R-:W2:Y:S01]  /*142b0*/  LDL.LU.64 R8, [R1+0x200] ;  /* 0x0002000001087983 */ /* 0x000ea20000300a00 */
[----:B------:R-:W-:Y:S01]  /*142c0*/  VIADD R11, R250, 0x100000 ;  /* 0x00100000fa0b7836 */ /* 0x000fe20000000000 */
[----:B-1----:R-:W-:-:S04]  /*142d0*/  SEL R10, RZ, 0x4, P1 ;  /* 0x00000004ff0a7807 */ /* 0x002fc80000800000 */
[----:B------:R-:W-:Y:S01]  /*142e0*/  SEL R10, R10, RZ, P0 ;  /* 0x000000ff0a0a7207 */ /* 0x000fe20000000000 */
[----:B------:R1:W-:Y:S02]  /*142f0*/  STL.64 [R1+0x20], R232 ;  /* 0x000020e801007387 */ /* 0x0003e40000100a00 */
[----:B-1----:R-:W-:-:S04]  /*14300*/  LOP3.LUT R233, R0, 0x2e, RZ, 0xfc, !PT ;  /* 0x0000002e00e97812 */ /* 0x002fc800078efcff */
[----:B------:R-:W-:Y:S01]  /*14310*/  ISETP.GE.AND P1, PT, R233, UR4, PT ;  /* 0x00000004e9007c0c */ /* 0x000fe2000bf26270 */
[----:B---3--:R-:W-:-:S05]  /*14320*/  IMAD.WIDE R182, R5, 0x4, R182 ;  /* 0x0000000405b67825 */ /* 0x008fca00078e02b6 */
[----:B------:R1:W-:Y:S01]  /*14330*/  LDGSTS.E [R11+-0x7fff8], desc[UR16][R182.64], P5 ;  /* 0x80008000b60b7fae */ /* 0x0003e2000a921850 */
[----:B------:R-:W-:-:S03]  /*14340*/  ISETP.NE.U32.AND P5, PT, R10, RZ, PT ;  /* 0x000000ff0a00720c */ /* 0x000fc60003fa5070 */
[----:B------:R1:W-:Y:S04]  /*14350*/  STL.64 [R1+0x30], R182 ;  /* 0x000030b601007387 */ /* 0x0003e80000100a00 */
[----:B------:R-:W3:Y:S01]  /*14360*/  LDL.LU.64 R10, [R1+0x1f8] ;  /* 0x0001f800010a7983 */ /* 0x000ee20000300a00 */
[----:B-1----:R-:W-:-:S03]  /*14370*/  LOP3.LUT R183, R0, 0x10, RZ, 0xfc, !PT ;  /* 0x0000001000b77812 */ /* 0x002fc600078efcff */
[----:B------:R-:W3:Y:S01]  /*14380*/  LDL.LU.64 R232, [R1+0x190] ;  /* 0x0001900001e87983 */ /* 0x000ee20000300a00 */
[----:B------:R-:W-:Y:S02]  /*14390*/  SEL R182, RZ, 0x4, P1 ;  /* 0x00000004ffb67807 */ /* 0x000fe40000800000 */
[----:B------:R-:W-:Y:S02]  /*143a0*/  ISETP.GE.AND P1, PT, R183, UR4, PT ;  /* 0x00000004b7007c0c */ /* 0x000fe4000bf26270 */
[----:B------:R-:W-:Y:S02]  /*143b0*/  SEL R182, R182, RZ, P0 ;  /* 0x000000ffb6b67207 */ /* 0x000fe40000000000 */
[----:B------:R-:W-:Y:S02]  /*143c0*/  SEL R183, RZ, 0x4, P1 ;  /* 0x00000004ffb77807 */ /* 0x000fe40000800000 */
[----:B------:R-:W-:Y:S01]  /*143d0*/  ISETP.NE.U32.AND P1, PT, R182, RZ, PT ;  /* 0x000000ffb600720c */ /* 0x000fe20003f25070 */
[----:B------:R-:W-:-:S02]  /*143e0*/  VIADD R182, R250, 0x100000 ;  /* 0x00100000fab67836 */ /* 0x000fc40000000000 */
[----:B----4-:R-:W-:Y:S01]  /*143f0*/  IMAD.WIDE R236, R5, 0x4, R228 ;  /* 0x0000000405ec7825 */ /* 0x010fe200078e02e4 */
[----:B------:R-:W-:-:S04]  /*14400*/  SEL R228, R183, RZ, P0 ;  /* 0x000000ffb7e47207 */ /* 0x000fc80000000000 */
[----:B------:R-:W-:Y:S04]  /*14410*/  STL.64 [R1+0x48], R236 ;  /* 0x000048ec01007387 */ /* 0x000fe80000100a00 */
[----:B------:R-:W-:Y:S04]  /*14420*/  LDGSTS.E [R182+-0x7e000], desc[UR16][R236.64], P2 ;  /* 0x82000000ecb67fae */ /* 0x000fe80009121850 */
[----:B------:R-:W4:Y:S01]  /*14430*/  LDL.LU.64 R182, [R1+0x188] ;  /* 0x0001880001b67983 */ /* 0x000f220000300a00 */
[----:B------:R-:W-:-:S03]  /*14440*/  ISETP.NE.U32.AND P2, PT, R228, RZ, PT ;  /* 0x000000ffe400720c */ /* 0x000fc60003f45070 */
[----:B------:R-:W-:Y:S01]  /*14450*/  STL.64 [R1+0x850], R250 ;  /* 0x000850fa01007387 */ /* 0x000fe20000100a00 */
[----:B--2---:R-:W-:Y:S01]  /*14460*/  IMAD.WIDE R228, R5, 0x4, R224 ;  /* 0x0000000405e47825 */ /* 0x004fe200078e02e0 */
[----:B------:R-:W-:-:S03]  /*14470*/  LOP3.LUT R225, R0, 0x12, RZ, 0xfc, !PT ;  /* 0x0000001200e17812 */ /* 0x000fc600078efcff */
[----:B------:R-:W-:-:S05]  /*14480*/  VIADD R224, R250, 0x100000 ;  /* 0x00100000fae07836 */ /* 0x000fca0000000000 */
[----:B------:R1:W-:Y:S01]  /*14490*/  LDGSTS.E [R224+-0x7dff8], desc[UR16][R228.64], P3 ;  /* 0x82008000e4e07fae */ /* 0x0003e20009921850 */
[----:B------:R-:W-:-:S03]  /*144a0*/  ISETP.GE.AND P3, PT, R225, UR4, PT ;  /* 0x00000004e1007c0c */ /* 0x000fc6000bf66270 */
[----:B------:R2:W-:Y:S01]  /*144b0*/  STL.64 [R1+0x50], R228 ;  /* 0x000050e401007387 */ /* 0x0005e20000100a00 */
[----:B-1----:R-:W-:Y:S01]  /*144c0*/  IMAD.WIDE R224, R5, 0x4, R8 ;  /* 0x0000000405e07825 */ /* 0x002fe200078e0208 */
[----:B------:R-:W-:-:S03]  /*144d0*/  SEL R8, RZ, 0x4, P3 ;  /* 0x00000004ff087807 */ /* 0x000fc60001800000 */
[----:B------:R-:W-:Y:S01]  /*144e0*/  VIADD R9, R249, 0x100000 ;  /* 0x00100000f9097836 */ /* 0x000fe20000000000 */
[----:B--2---:R-:W-:Y:S01]  /*144f0*/  LOP3.LUT R229, R0, 0x30, RZ, 0xfc, !PT ;  /* 0x0000003000e57812 */ /* 0x004fe200078efcff */
[----:B------:R1:W-:Y:S01]  /*14500*/  STL.64 [R1+0x60], R224 ;  /* 0x000060e001007387 */ /* 0x0003e20000100a00 */
[----:B------:R-:W-:-:S03]  /*14510*/  SEL R8, R8, RZ, P0 ;  /* 0x000000ff08087207 */ /* 0x000fc60000000000 */
[----:B------:R2:W-:Y:S01]  /*14520*/  LDGSTS.E [R9+-0x80000], desc[UR16][R224.64], P4 ;  /* 0x80000000e0097fae */ /* 0x0005e2000a121850 */
[----:B------:R-:W-:Y:S02]  /*14530*/  ISETP.GE.AND P3, PT, R229, UR4, PT ;  /* 0x00000004e5007c0c */ /* 0x000fe4000bf66270 */
[----:B------:R-:W-:Y:S02]  /*14540*/  ISETP.NE.U32.AND P4, PT, R8, RZ, PT ;  /* 0x000000ff0800720c */ /* 0x000fe40003f85070 */
[----:B------:R-:W-:Y:S01]  /*14550*/  SEL R8, RZ, 0x4, P3 ;  /* 0x00000004ff087807 */ /* 0x000fe20001800000 */
[----:B-1----:R-:W4:Y:S01]  /*14560*/  LDL.LU.64 R224, [R1+0x1b0] ;  /* 0x0001b00001e07983 */ /* 0x002f220000300a00 */
[----:B--2---:R-:W-:-:S03]  /*14570*/  LOP3.LUT R9, R0, 0x32, RZ, 0xfc, !PT ;  /* 0x0000003200097812 */ /* 0x004fc600078efcff */
[----:B------:R-:W2:Y:S01]  /*14580*/  LDL.LU.64 R228, [R1+0x1a8] ;  /* 0x0001a80001e47983 */ /* 0x000ea20000300a00 */
[----:B------:R-:W-:Y:S02]  /*14590*/  ISETP.GE.AND P3, PT, R9, UR4, PT ;  /* 0x0000000409007c0c */ /* 0x000fe4000bf66270 */
[----:B------:R-:W-:Y:S02]  /*145a0*/  SEL R9, R8, RZ, P0 ;  /* 0x000000ff08097207 */ /* 0x000fe40000000000 */
[----:B------:R-:W-:Y:S02]  /*145b0*/  SEL R8, RZ, 0x4, P3 ;  /* 0x00000004ff087807 */ /* 0x000fe40001800000 */
[----:B------:R-:W-:Y:S01]  /*145c0*/  ISETP.NE.U32.AND P3, PT, R9, RZ, PT ;  /* 0x000000ff0900720c */ /* 0x000fe20003f65070 */
[----:B---3--:R-:W-:Y:S01]  /*145d0*/  IMAD.WIDE R236, R5, 0x4, R10 ;  /* 0x0000000405ec7825 */ /* 0x008fe200078e020a */
[----:B------:R-:W-:-:S04]  /*145e0*/  SEL R10, R8, RZ, P0 ;  /* 0x000000ff080a7207 */ /* 0x000fc80000000000 */
[----:B------:R-:W-:Y:S04]  /*145f0*/  STL.64 [R1+0x68], R236 ;  /* 0x000068ec01007387 */ /* 0x000fe80000100a00 */
[----:B------:R-:W3:Y:S01]  /*14600*/  LDL.LU.64 R8, [R1+0x178] ;  /* 0x0001780001087983 */ /* 0x000ee20000300a00 */
[----:B------:R-:W-:Y:S02]  /*14610*/  VIADD R11, R249, 0x100000 ;  /* 0x00100000f90b7836 */ /* 0x000fe40000000000 */
[----:B------:R-:W-:-:S03]  /*14620*/  IMAD.WIDE R232, R5, 0x4, R232 ;  /* 0x0000000405e87825 */ /* 0x000fc600078e02e8 */
[----:B------:R1:W-:Y:S01]  /*14630*/  LDGSTS.E [R11+-0x7fff8], desc[UR16][R236.64], P6 ;  /* 0x80008000ec0b7fae */ /* 0x0003e2000b121850 */
[----:B------:R-:W-:Y:S01]  /*14640*/  ISETP.NE.U32.AND P6, PT, R10, RZ, PT ;  /* 0x000000ff0a00720c */ /* 0x000fe20003fc5070 */
[----:B------:R-:W-:-:S05]  /*14650*/  VIADD R10, R249, 0x100000 ;  /* 0x00100000f90a7836 */ /* 0x000fca0000000000 */
[----:B------:R4:W-:Y:S01]  /*14660*/  LDGSTS.E [R10+-0x7e000], desc[UR16][R232.64], P5 ;  /* 0x82000000e80a7fae */ /* 0x0009e2000a921850 */
[----:B-1----:R-:W-:-:S04]  /*14670*/  LOP3.LUT R11, R0, 0x14, RZ, 0xfc, !PT ;  /* 0x00000014000b7812 */ /* 0x002fc800078efcff */
[----:B------:R-:W-:Y:S01]  /*14680*/  ISETP.GE.AND P5, PT, R11, UR4, PT ;  /* 0x000000040b007c0c */ /* 0x000fe2000bfa6270 */
[----:B------:R-:W-:Y:S01]  /*14690*/  VIADD R11, R249, 0x100000 ;  /* 0x00100000f90b7836 */ /* 0x000fe20000000000 */
[----:B------:R-:W-:Y:S01]  /*146a0*/  STL.64 [R1+0x80], R232 ;  /* 0x000080e801007387 */ /* 0x000fe20000100a00 */
[----:B----4-:R-:W-:-:S05]  /*146b0*/  IMAD.WIDE R182, R5, 0x4, R182 ;  /* 0x0000000405b67825 */ /* 0x010fca00078e02b6 */
[----:B------:R1:W-:Y:S04]  /*146c0*/  STL.64 [R1+0x90], R182 ;  /* 0x000090b601007387 */ /* 0x0003e80000100a00 */
[----:B------:R4:W-:Y:S04]  /*146d0*/  LDGSTS.E [R11+-0x7dff8], desc[UR16][R182.64], P1 ;  /* 0x82008000b60b7fae */ /* 0x0009e80008921850 */
[----:B-1----:R-:W3:Y:S01]  /*146e0*/  LDL.LU.64 R182, [R1+0x170] ;  /* 0x0001700001b67983 */ /* 0x002ee20000300a00 */
[----:B------:R-:W-:Y:S02]  /*146f0*/  SEL R10, RZ, 0x4, P5 ;  /* 0x00000004ff0a7807 */ /* 0x000fe40002800000 */
[----:B------:R-:W-:-:S02]  /*14700*/  LOP3.LUT R233, R0, 0x16, RZ, 0xfc, !PT ;  /* 0x0000001600e97812 */ /* 0x000fc400078efcff */
[----:B------:R-:W-:Y:S02]  /*14710*/  SEL R10, R10, RZ, P0 ;  /* 0x000000ff0a0a7207 */ /* 0x000fe40000000000 */
[----:B------:R-:W-:Y:S02]  /*14720*/  ISETP.GE.AND P5, PT, R233, UR4, PT ;  /* 0x00000004e9007c0c */ /* 0x000fe4000bfa6270 */
[----:B----4-:R-:W-:Y:S01]  /*14730*/  LOP3.LUT R11, R0, 0x34, RZ, 0xfc, !PT ;  /* 0x00000034000b7812 */ /* 0x010fe200078efcff */
[----:B------:R-:W4:Y:S01]  /*14740*/  LDL.LU.64 R232, [R1+0x180] ;  /* 0x0001800001e87983 */ /* 0x000f220000300a00 */
[----:B------:R-:W-:Y:S02]  /*14750*/  ISETP.NE.U32.AND P1, PT, R10, RZ, PT ;  /* 0x000000ff0a00720c */ /* 0x000fe40003f25070 */
[----:B------:R-:W-:Y:S02]  /*14760*/  SEL R10, RZ, 0x4, P5 ;  /* 0x00000004ff0a7807 */ /* 0x000fe40002800000 */
[----:B------:R-:W-:-:S02]  /*14770*/  ISETP.GE.AND P5, PT, R11, UR4, PT ;  /* 0x000000040b007c0c */ /* 0x000fc4000bfa6270 */
[----:B------:R-:W-:Y:S02]  /*14780*/  SEL R10, R10, RZ, P0 ;  /* 0x000000ff0a0a7207 */ /* 0x000fe40000000000 */
[----:B------:R-:W-:Y:S02]  /*14790*/  SEL R11, RZ, 0x4, P5 ;  /* 0x00000004ff0b7807 */ /* 0x000fe40002800000 */
[----:B------:R-:W-:Y:S01]  /*147a0*/  ISETP.NE.U32.AND P5, PT, R10, RZ, PT ;  /* 0x000000ff0a00720c */ /* 0x000fe20003fa5070 */
[----:B------:R-:W-:Y:S02]  /*147b0*/  VIADD R10, R248, 0x100000 ;  /* 0x00100000f80a7836 */ /* 0x000fe40000000000 */
[----:B------:R-:W-:Y:S01]  /*147c0*/  IMAD.WIDE R236, R5, 0x4, R224 ;  /* 0x0000000405ec7825 */ /* 0x000fe200078e02e0 */
[----:B------:R-:W-:-:S04]  /*147d0*/  SEL R224, R11, RZ, P0 ;  /* 0x000000ff0be07207 */ /* 0x000fc80000000000 */
[----:B------:R-:W-:Y:S01]  /*147e0*/  LDGSTS.E [R10+-0x80000], desc[UR16][R236.64], P2 ;  /* 0x80000000ec0a7fae */ /* 0x000fe20009121850 */
[----:B------:R-:W-:Y:S01]  /*147f0*/  ISETP.NE.U32.AND P2, PT, R224, RZ, PT ;  /* 0x000000ffe000720c */ /* 0x000fe20003f45070 */
[----:B--2---:R-:W-:Y:S01]  /*14800*/  IMAD.WIDE R228, R5, 0x4, R228 ;  /* 0x0000000405e47825 */ /* 0x004fe200078e02e4 */
[----:B------:R-:W-:-:S03]  /*14810*/  LOP3.LUT R225, R0, 0x36, RZ, 0xfc, !PT ;  /* 0x0000003600e17812 */ /* 0x000fc600078efcff */
[----:B------:R-:W-:Y:S01]  /*14820*/  VIADD R224, R248, 0x100000 ;  /* 0x00100000f8e07836 */ /* 0x000fe20000000000 */
[----:B------:R-:W-:Y:S04]  /*14830*/  STL.64 [R1+0xa0], R236 ;  /* 0x0000a0ec01007387 */ /* 0x000fe80000100a00 */
[----:B------:R1:W-:Y:S01]  /*14840*/  LDGSTS.E [R224+-0x7fff8], desc[UR16][R228.64], P4 ;  /* 0x80008000e4e07fae */ /* 0x0003e2000a121850 */
[----:B------:R-:W-:-:S03]  /*14850*/  ISETP.GE.AND P4, PT, R225, UR4, PT ;  /* 0x00000004e1007c0c */ /* 0x000fc6000bf86270 */
[----:B------:R-:W2:Y:S04]  /*14860*/  LDL.LU.64 R10, [R1+0x168] ;  /* 0x00016800010a7983 */ /* 0x000ea80000300a00 */
[----:B------:R1:W-:Y:S02]  /*14870*/  STL.64 [R1+0x160], R228 ;  /* 0x000160e401007387 */ /* 0x0003e40000100a00 */
[----:B-1----:R-:W-:Y:S01]  /*14880*/  LOP3.LUT R229, R0, 0x18, RZ, 0xfc, !PT ;  /* 0x0000001800e57812 */ /* 0x002fe200078efcff */
[----:B---3--:R-:W-:Y:S01]  /*14890*/  IMAD.WIDE R224, R5, 0x4, R8 ;  /* 0x0000000405e07825 */ /* 0x008fe200078e0208 */
[----:B------:R-:W-:-:S03]  /*148a0*/  SEL R8, RZ, 0x4, P4 ;  /* 0x00000004ff087807 */ /* 0x000fc60002000000 */
[----:B------:R-:W-:Y:S01]  /*148b0*/  VIADD R9, R248, 0x100000 ;  /* 0x00100000f8097836 */ /* 0x000fe20000000000 */
[----:B------:R-:W-:Y:S02]  /*148c0*/  SEL R8, R8, RZ, P0 ;  /* 0x000000ff08087207 */ /* 0x000fe40000000000 */
[----:B------:R-:W-:Y:S02]  /*148d0*/  ISETP.GE.AND P4, PT, R229, UR4, PT ;  /* 0x00000004e5007c0c */ /* 0x000fe4000bf86270 */
[----:B------:R1:W-:Y:S01]  /*148e0*/  LDGSTS.E [R9+-0x7e000], desc[UR16][R224.64], P3 ;  /* 0x82000000e0097fae */ /* 0x0003e20009921850 */
[----:B------:R-:W-:Y:S02]  /*148f0*/  ISETP.NE.U32.AND P3, PT, R8, RZ, PT ;  /* 0x000000ff0800720c */ /* 0x000fe40003f65070 */
[----:B------:R-:W-:Y:S01]  /*14900*/  SEL R8, RZ, 0x4, P4 ;  /* 0x00000004ff087807 */ /* 0x000fe20002000000 */
[----:B------:R3:W-:Y:S04]  /*14910*/  STL.64 [R1+0xc0], R224 ;  /* 0x0000c0e001007387 */ /* 0x0007e80000100a00 */
[----:B------:R-:W2:Y:S01]  /*14920*/  LDL.LU.64 R228, [R1+0x148] ;  /* 0x0001480001e47983 */ /* 0x000ea20000300a00 */
[----:B-1----:R-:W-:-:S02]  /*14930*/  LOP3.LUT R9, R0, 0x1a, RZ, 0xfc, !PT ;  /* 0x0000001a00097812 */ /* 0x002fc400078efcff */
[----:B------:R-:W-:Y:S02]  /*14940*/  SEL R8, R8, RZ, P0 ;  /* 0x000000ff08087207 */ /* 0x000fe40000000000 */
[----:B------:R-:W-:-:S04]  /*14950*/  ISETP.GE.AND P4, PT, R9, UR4, PT ;  /* 0x0000000409007c0c */ /* 0x000fc8000bf86270 */
[----:B---3--:R-:W-:Y:S02]  /*14960*/  SEL R224, RZ, 0x4, P4 ;  /* 0x00000004ffe07807 */ /* 0x008fe40002000000 */
[----:B------:R-:W-:Y:S02]  /*14970*/  ISETP.NE.U32.AND P4, PT, R8, RZ, PT ;  /* 0x000000ff0800720c */ /* 0x000fe40003f85070 */
[----:B------:R-:W3:Y:S01]  /*14980*/  LDL.LU.64 R8, [R1+0x140] ;  /* 0x0001400001087983 */ /* 0x000ee20000300a00 */
[----:B------:R-:W-:-:S03]  /*14990*/  IMAD.WIDE R236, R5, 0x4, R182 ;  /* 0x0000000405ec7825 */ /* 0x000fc600078e02b6 */
[----:B------:R-:W3:Y:S01]  /*149a0*/  LDL.LU.64 R182, [R1+0x138] ;  /* 0x0001380001b67983 */ /* 0x000ee20000300a00 */
[----:B------:R-:W-:Y:S01]  /*149b0*/  VIADD R225, R248, 0x100000 ;  /* 0x00100000f8e17836 */ /* 0x000fe20000000000 */
[----:B------:R-:W-:-:S04]  /*149c0*/  SEL R224, R224, RZ, P0 ;  /* 0x000000ffe0e07207 */ /* 0x000fc80000000000 */
[----:B------:R1:W-:Y:S01]  /*149d0*/  LDGSTS.E [R225+-0x7dff8], desc[UR16][R236.64], P6 ;  /* 0x82008000ece17fae */ /* 0x0003e2000b121850 */
[----:B------:R-:W-:Y:S01]  /*149e0*/  ISETP.NE.U32.AND P6, PT, R224, RZ, PT ;  /* 0x000000ffe000720c */ /* 0x000fe20003fc5070 */
[----:B----4-:R-:W-:-:S04]  /*149f0*/  IMAD.WIDE R232, R5, 0x4, R232 ;  /* 0x0000000405e87825 */ /* 0x010fc800078e02e8 */
[----:B------:R-:W-:Y:S01]  /*14a00*/  VIADD R224, R247, 0x100000 ;  /* 0x00100000f7e07836 */ /* 0x000fe20000000000 */
[----:B------:R-:W-:Y:S04]  /*14a10*/  STL.64 [R1+0x858], R248 ;  /* 0x000858f801007387 */ /* 0x000fe80000100a00 */
[----:B------:R4:W-:Y:S01]  /*14a20*/  LDGSTS.E [R224+-0x80000], desc[UR16][R232.64], P1 ;  /* 0x80000000e8e07fae */ /* 0x0009e20008921850 */
[----:B-1----:R-:W-:-:S04]  /*14a30*/  LOP3.LUT R225, R0, 0x38, RZ, 0xfc, !PT ;  /* 0x0000003800e17812 */ /* 0x002fc800078efcff */
[----:B------:R-:W-:Y:S01]  /*14a40*/  ISETP.GE.AND P1, PT, R225, UR4, PT ;  /* 0x00000004e1007c0c */ /* 0x000fe2000bf26270 */
[----:B------:R-:W-:Y:S04]  /*14a50*/  STL.64 [R1+0xd0], R236 ;  /* 0x0000d0ec01007387 */ /* 0x000fe80000100a00 */
[----:B------:R4:W-:Y:S02]  /*14a60*/  STL.64 [R1+0x158], R232 ;  /* 0x000158e801007387 */ /* 0x0009e40000100a00 */
[----:B----4-:R-:W-:Y:S01]  /*14a70*/  LOP3.LUT R233, R0, 0x3a, RZ, 0xfc, !PT ;  /* 0x0000003a00e97812 */ /* 0x010fe200078efcff */
[----:B--2---:R-:W-:Y:S01]  /*14a80*/  IMAD.WIDE R224, R5, 0x4, R10 ;  /* 0x0000000405e07825 */ /* 0x004fe200078e020a */
[----:B------:R-:W-:-:S03]  /*14a90*/  SEL R10, RZ, 0x4, P1 ;  /* 0x00000004ff0a7807 */ /* 0x000fc60000800000 */
[----:B------:R-:W-:Y:S01]  /*14aa0*/  VIADD R11, R247, 0x100000 ;  /* 0x00100000f70b7836 */ /* 0x000fe20000000000 */
[----:B------:R-:W-:Y:S02]  /*14ab0*/  SEL R10, R10, RZ, P0 ;  /* 0x000000ff0a0a7207 */ /* 0x000fe40000000000 */
[----:B------:R-:W-:Y:S02]  /*14ac0*/  ISETP.GE.AND P1, PT, R233, UR4, PT ;  /* 0x00000004e9007c0c */ /* 0x000fe4000bf26270 */
[----:B------:R1:W-:Y:S01]  /*14ad0*/  LDGSTS.E [R11+-0x7fff8], desc[UR16][R224.64], P5 ;  /* 0x80008000e00b7fae */ /* 0x0003e2000a921850 */
[----:B------:R-:W-:Y:S02]  /*14ae0*/  ISETP.NE.U32.AND P5, PT, R10, RZ, PT ;  /* 0x000000ff0a00720c */ /* 0x000fe40003fa5070 */
[----:B------:R-:W-:Y:S02]  /*14af0*/  SEL R10, RZ, 0x4, P1 ;  /* 0x00000004ff0a7807 */ /* 0x000fe40000800000 */
[----:B-1----:R-:W-:-:S04]  /*14b00*/  LOP3.LUT R11, R0, 0x1c, RZ, 0xfc, !PT ;  /* 0x0000001c000b7812 */ /* 0x002fc800078efcff */
[----:B------:R-:W-:Y:S02]  /*14b10*/  ISETP.GE.AND P1, PT, R11, UR4, PT ;  /* 0x000000040b007c0c */ /* 0x000fe4000bf26270 */
[----:B------:R-:W-:Y:S02]  /*14b20*/  SEL R11, R10, RZ, P0 ;  /* 0x000000ff0a0b7207 */ /* 0x000fe40000000000 */
[----:B------:R-:W-:Y:S01]  /*14b30*/  SEL R10, RZ, 0x4, P1 ;  /* 0x00000004ff0a7807 */ /* 0x000fe20000800000 */
[----:B------:R1:W-:Y:S01]  /*14b40*/  STL.64 [R1+0x150], R224 ;  /* 0x000150e001007387 */ /* 0x0003e20000100a00 */
[----:B------:R-:W-:Y:S01]  /*14b50*/  ISETP.NE.U32.AND P1, PT, R11, RZ, PT ;  /* 0x000000ff0b00720c */ /* 0x000fe20003f25070 */
[----:B------:R-:W-:Y:S01]  /*14b60*/  IMAD.WIDE R232, R5, 0x4, R228 ;  /* 0x0000000405e87825 */ /* 0x000fe200078e02e4 */
[----:B------:R-:W-:Y:S01]  /*14b70*/  SEL R228, R10, RZ, P0 ;  /* 0x000000ff0ae47207 */ /* 0x000fe20000000000 */
[----:B-1----:R-:W2:Y:S02]  /*14b80*/  LDL.LU.64 R224, [R1+0x130] ;  /* 0x0001300001e07983 */ /* 0x002ea40000300a00 */
[----:B------:R-:W-:-:S02]  /*14b90*/  VIADD R229, R247, 0x100000 ;  /* 0x00100000f7e57836 */ /* 0x000fc40000000000 */
[----:B------:R-:W4:Y:S04]  /*14ba0*/  LDL.LU.64 R10, [R1+0x128] ;  /* 0x00012800010a7983 */ /* 0x000f280000300a00 */
[----:B------:R3:W-:Y:S01]  /*14bb0*/  LDGSTS.E [R229+-0x7e000], desc[UR16][R232.64], P2 ;  /* 0x82000000e8e57fae */ /* 0x0007e20009121850 */
[----:B------:R-:W-:-:S03]  /*14bc0*/  ISETP.NE.U32.AND P2, PT, R228, RZ, PT ;  /* 0x000000ffe400720c */ /* 0x000fc60003f45070 */
[----:B------:R1:W-:Y:S01]  /*14bd0*/  STL.64 [R1+0x148], R232 ;  /* 0x000148e801007387 */ /* 0x0003e20000100a00 */
[----:B---3--:R-:W-:-:S05]  /*14be0*/  IMAD.WIDE R228, R5, 0x4, R8 ;  /* 0x0000000405e47825 */ /* 0x008fca00078e0208 */
[----:B------:R3:W-:Y:S01]  /*14bf0*/  STL.64 [R1+0x140], R228 ;  /* 0x000140e401007387 */ /* 0x0007e20000100a00 */
[----:B-1----:R-:W-:-:S03]  /*14c00*/  IMAD.WIDE R232, R5, 0x4, R182 ;  /* 0x0000000405e87825 */ /* 0x002fc600078e02b6 */
[----:B------:R-:W4:Y:S01]  /*14c10*/  LDL.LU.64 R182, [R1+0x120] ;  /* 0x0001200001b67983 */ /* 0x000f220000300a00 */
[----:B------:R-:W-:Y:S01]  /*14c20*/  VIADD R8, R247, 0x100000 ;  /* 0x00100000f7087836 */ /* 0x000fe20000000000 */
[----:B------:R-:W-:-:S04]  /*14c30*/  LOP3.LUT R9, R0, 0x1e, RZ, 0xfc, !PT ;  /* 0x0000001e00097812 */ /* 0x000fc800078efcff */
[----:B------:R3:W-:Y:S01]  /*14c40*/  LDGSTS.E [R8+-0x7dff8], desc[UR16][R228.64], P3 ;  /* 0x82008000e4087fae */ /* 0x0007e20009921850 */
[----:B------:R-:W-:-:S04]  /*14c50*/  ISETP.GE.AND P3, PT, R9, UR4, PT ;  /* 0x0000000409007c0c */ /* 0x000fc8000bf66270 */
[----:B------:R-:W-:Y:S02]  /*14c60*/  SEL R9, RZ, 0x4, P3 ;  /* 0x00000004ff097807 */ /* 0x000fe40001800000 */
[----:B---3--:R-:W-:-:S04]  /*14c70*/  LOP3.LUT R229, R0, 0x3c, RZ, 0xfc, !PT ;  /* 0x0000003c00e57812 */ /* 0x008fc800078efcff */
[----:B------:R-:W-:Y:S02]  /*14c80*/  ISETP.GE.AND P3, PT, R229, UR4, PT ;  /* 0x00000004e5007c0c */ /* 0x000fe4000bf66270 */
[----:B------:R-:W1:Y:S01]  /*14c90*/  S2R R229, SR_TID.X ;  /* 0x0000000000e57919 */ /* 0x000e620000002100 */
[----:B------:R-:W-:Y:S01]  /*14ca0*/  VIADD R8, R246, 0x100000 ;  /* 0x00100000f6087836 */ /* 0x000fe20000000000 */
[----:B------:R-:W-:-:S04]  /*14cb0*/  SEL R9, R9, RZ, P0 ;  /* 0x000000ff09097207 */ /* 0x000fc80000000000 */
[----:B------:R3:W-:Y:S02]  /*14cc0*/  LDGSTS.E [R8+-0x80000], desc[UR16][R232.64], P4 ;  /* 0x80000000e8087fae */ /* 0x0007e4000a121850 */
[----:B---3--:R-:W-:-:S04]  /*14cd0*/  LOP3.LUT R8, R0, 0x3e, RZ, 0xfc, !PT ;  /* 0x0000003e00087812 */ /* 0x008fc800078efcff */
[----:B------:R-:W-:Y:S02]  /*14ce0*/  ISETP.GE.AND P4, PT, R8, UR4, PT ;  /* 0x0000000408007c0c */ /* 0x000fe4000bf86270 */
[----:B------:R-:W-:Y:S02]  /*14cf0*/  SEL R8, RZ, 0x4, P3 ;  /* 0x00000004ff087807 */ /* 0x000fe40001800000 */
[----:B------:R-:W-:Y:S02]  /*14d00*/  ISETP.NE.U32.AND P3, PT, R9, RZ, PT ;  /* 0x000000ff0900720c */ /* 0x000fe40003f65070 */
[----:B------:R-:W-:Y:S02]  /*14d10*/  SEL R9, RZ, 0x4, P4 ;  /* 0x00000004ff097807 */ /* 0x000fe40002000000 */
[----:B-1----:R-:W-:-:S04]  /*14d20*/  LOP3.LUT R229, R229, 0x3f, RZ, 0xc0, !PT ;  /* 0x0000003fe5e57812 */ /* 0x002fc800078ec0ff */
[----:B------:R-:W-:Y:S02]  /*14d30*/  ISETP.GE.AND P4, PT, R229, UR4, PT ;  /* 0x00000004e5007c0c */ /* 0x000fe4000bf86270 */
[----:B------:R-:W-:Y:S02]  /*14d40*/  SEL R228, R8, RZ, P0 ;  /* 0x000000ff08e47207 */ /* 0x000fe40000000000 */
[----:B------:R-:W-:Y:S01]  /*14d50*/  SEL R8, RZ, 0x4, P4 ;  /* 0x00000004ff087807 */ /* 0x000fe20002000000 */
[----:B------:R2:W-:Y:S03]  /*14d60*/  STL.64 [R1+0x138], R232 ;  /* 0x000138e801007387 */ /* 0x0005e60000100a00 */
[----:B------:R-:W-:Y:S02]  /*14d70*/  SEL R8, R8, RZ, P0 ;  /* 0x000000ff08087207 */ /* 0x000fe40000000000 */
[----:B------:R-:W-:-:S02]  /*14d80*/  SEL R9, R9, RZ, P0 ;  /* 0x000000ff09097207 */ /* 0x000fc40000000000 */
[----:B------:R-:W-:Y:S01]  /*14d90*/  ISETP.NE.U32.AND P0, PT, R8, RZ, PT ;  /* 0x000000ff0800720c */ /* 0x000fe20003f05070 */
[----:B------:R-:W-:Y:S01]  /*14da0*/  VIADD R8, R246, 0x100000 ;  /* 0x00100000f6087836 */ /* 0x000fe20000000000 */
[----:B------:R-:W-:Y:S02]  /*14db0*/  ISETP.NE.U32.AND P4, PT, R228, RZ, PT ;  /* 0x000000ffe400720c */ /* 0x000fe40003f85070 */
[----:B------:R-:W3:Y:S01]  /*14dc0*/  LDL.LU.64 R228, [R1+0x118] ;  /* 0x0001180001e47983 */ /* 0x000ee20000300a00 */
[----:B--2---:R-:W-:-:S04]  /*14dd0*/  IMAD.WIDE R232, R5, 0x4, R224 ;  /* 0x0000000405e87825 */ /* 0x004fc800078e02e0 */
[----:B------:R-:W-:Y:S02]  /*14de0*/  VIADD R224, R246, 0x100000 ;  /* 0x00100000f6e07836 */ /* 0x000fe40000000000 */
[----:B----4-:R-:W-:Y:S01]  /*14df0*/  IMAD.WIDE R10, R5, 0x4, R10 ;  /* 0x00000004050a7825 */ /* 0x010fe200078e020a */
[----:B------:R-:W-:Y:S04]  /*14e00*/  STL.64 [R1+0x130], R232 ;  /* 0x000130e801007387 */ /* 0x000fe80000100a00 */
[----:B------:R-:W2:Y:S04]  /*14e10*/  LDL.LU.64 R240, [R1+0x110] ;  /* 0x0001100001f07983 */ /* 0x000ea80000300a00 */
[----:B------:R-:W-:Y:S04]  /*14e20*/  LDGSTS.E [R224+-0x7fff8], desc[UR16][R232.64], P6 ;  /* 0x80008000e8e07fae */ /* 0x000fe8000b121850 */
[----:B------:R-:W4:Y:S04]  /*14e30*/  LDL.LU.64 R236, [R1+0x108] ;  /* 0x0001080001ec7983 */ /* 0x000f280000300a00 */
[----:B------:R1:W-:Y:S04]  /*14e40*/  STL.64 [R1+0x128], R10 ;  /* 0x0001280a01007387 */ /* 0x0003e80000100a00 */
[----:B------:R1:W-:Y:S01]  /*14e50*/  LDGSTS.E [R8+-0x7e000], desc[UR16][R10.64], P5 ;  /* 0x820000000a087fae */ /* 0x0003e2000a921850 */
[----:B------:R-:W-:-:S03]  /*14e60*/  UIADD3 UR4, UR12, -0x140, URZ ;  /* 0xfffffec00c047890 */ /* 0x000fc6000fffe03f */
[----:B------:R-:W4:Y:S03]  /*14e70*/  LDL.LU.64 R224, [R1+0x100] ;  /* 0x0001000001e07983 */ /* 0x000f260000300a00 */
[----:B------:R-:W-:Y:S01]  /*14e80*/  ISETP.GE.AND P5, PT, R0, UR4, PT ;  /* 0x0000000400007c0c */ /* 0x000fe2000bfa6270 */
[----:B------:R-:W-:Y:S01]  /*14e90*/  STL.64 [R1+0x860], R246 ;  /* 0x000860f601007387 */ /* 0x000fe20000100a00 */
[----:B------:R-:W-:Y:S02]  /*14ea0*/  ISETP.NE.U32.AND P6, PT, R9, RZ, PT ;  /* 0x000000ff0900720c */ /* 0x000fe40003fc5070 */
[----:B------:R-:W-:Y:S01]  /*14eb0*/  SEL R0, RZ, 0x4, P5 ;  /* 0x00000004ff007807 */ /* 0x000fe20002800000 */
[----:B-1----:R-:W-:Y:S02]  /*14ec0*/  IMAD.WIDE R10, R5, 0x4, R182 ;  /* 0x00000004050a7825 */ /* 0x002fe400078e02b6 */
[----:B------:R-:W1:Y:S03]  /*14ed0*/  S2R R183, SR_TID.X ;  /* 0x0000000000b77919 */ /* 0x000e660000002100 */
[----:B------:R1:W-:Y:S04]  /*14ee0*/  STL.64 [R1+0x120], R10 ;  /* 0x0001200a01007387 */ /* 0x0003e80000100a00 */
[----:B------:R-:W4:Y:S04]  /*14ef0*/  LDL.LU.64 R250, [R1+0xf8] ;  /* 0x0000f80001fa7983 */ /* 0x000f280000300a00 */
[----:B------:R-:W-:Y:S04]  /*14f00*/  LDGSTS.E [R8+-0x7dff8], desc[UR16][R10.64], P1 ;  /* 0x820080000a087fae */ /* 0x000fe80008921850 */
[----:B------:R-:W4:Y:S04]  /*14f10*/  LDL.LU.64 R232, [R1+0xf0] ;  /* 0x0000f00001e87983 */ /* 0x000f280000300a00 */
[----:B-1----:R-:W4:Y:S04]  /*14f20*/  LDL.LU.64 R10, [R1+0xe8] ;  /* 0x0000e800010a7983 */ /* 0x002f280000300a00 */
[----:B------:R-:W4:Y:S01]  /*14f30*/  LDL.LU.64 R8, [R1+0xe0] ;  /* 0x0000e00001087983 */ /* 0x000f220000300a00 */
[----:B------:R-:W-:-:S04]  /*14f40*/  SHF.R.U32.HI R183, RZ, 0x6, R183 ;  /* 0x00000006ffb77819 */ /* 0x000fc800000116b7 */
[----:B------:R-:W-:-:S04]  /*14f50*/  SGXT.U32 R183, R183, 0x1 ;  /* 0x00000001b7b7781a */ /* 0x000fc80000000000 */
[----:B------:R-:W-:-:S04]  /*14f60*/  LOP3.LUT R183, R183, 0x2, RZ, 0xfc, !PT ;  /* 0x00000002b7b77812 */ /* 0x000fc800078efcff */
[----:B------:R-:W-:Y:S02]  /*14f70*/  ISETP.GE.AND P5, PT, R183, UR4, PT ;  /* 0x00000004b7007c0c */ /* 0x000fe4000bfa6270 */
[----:B------:R-:W4:Y:S01]  /*14f80*/  LDL.LU.64 R182, [R1+0xd8] ;  /* 0x0000d80001b67983 */ /* 0x000f220000300a00 */
[----:B------:R-:W-:-:S04]  /*14f90*/  ISETP.GT.AND P1, PT, R7, 0x17f, PT ;  /* 0x0000017f0700780c */ /* 0x000fc80003f24270 */
[----:B------:R-:W-:Y:S02]  /*14fa0*/  SEL R242, R0, RZ, P1 ;  /* 0x000000ff00f27207 */ /* 0x000fe40000800000 */
[----:B------:R-:W-:Y:S02]  /*14fb0*/  SEL R0, RZ, 0x4, P5 ;  /* 0x00000004ff007807 */ /* 0x000fe40002800000 */
[----:B------:R-:W-:Y:S02]  /*14fc0*/  ISETP.NE.U32.AND P5, PT, R242, RZ, PT ;  /* 0x000000fff200720c */ /* 0x000fe40003fa5070 */
[----:B------:R-:W4:Y:S01]  /*14fd0*/  LDL.LU.64 R242, [R1+0xb8] ;  /* 0x0000b80001f27983 */ /* 0x000f220000300a00 */
[----:B------:R-:W-:Y:S01]  /*14fe0*/  SEL R0, R0, RZ, P1 ;  /* 0x000000ff00007207 */ /* 0x000fe20000800000 */
[----:B---3--:R-:W-:-:S04]  /*14ff0*/  IMAD.WIDE R246, R5, 0x4, R228 ;  /* 0x0000000405f67825 */ /* 0x008fc800078e02e4 */
[C---:B------:R-:W-:Y:S01]  /*15000*/  VIADD R228, R245.reuse, 0x100000 ;  /* 0x00100000f5e47836 */ /* 0x040fe20000000000 */
[----:B------:R4:W-:Y:S04]  /*15010*/  STL.64 [R1+0x118], R246 ;  /* 0x000118f601007387 */ /* 0x0009e80000100a00 */
[----:B------:R4:W-:Y:S01]  /*15020*/  LDGSTS.E [R228+-0x80000], desc[UR16][R246.64], P2 ;  /* 0x80000000f6e47fae */ /* 0x0009e20009121850 */
[----:B------:R-:W-:Y:S01]  /*15030*/  ISETP.NE.U32.AND P2, PT, R0, RZ, PT ;  /* 0x000000ff0000720c */ /* 0x000fe20003f45070 */
[----:B------:R-:W-:Y:S02]  /*15040*/  VIADD R0, R245, 0x100000 ;  /* 0x00100000f5007836 */ /* 0x000fe40000000000 */
[----:B------:R-:W3:Y:S01]  /*15050*/  LDL.LU.64 R228, [R1+0xb0] ;  /* 0x0000b00001e47983 */ /* 0x000ee20000300a00 */
[----:B------:R-:W-:-:S04]  /*15060*/  IMAD.WIDE R238, R6, 0x4, R238 ;  /* 0x0000000406ee7825 */ /* 0x000fc800078e02ee */
[----:B--2---:R-:W-:-:S05]  /*15070*/  IMAD.WIDE R240, R5, 0x4, R240 ;  /* 0x0000000405f07825 */ /* 0x004fca00078e02f0 */
[----:B------:R1:W-:Y:S01]  /*15080*/  STL.64 [R1+0x110], R240 ;  /* 0x000110f001007387 */ /* 0x0003e20000100a00 */
[----:B----4-:R-:W-:-:S03]  /*15090*/  IMAD.WIDE R246, R5, 0x4, R236 ;  /* 0x0000000405f67825 */ /* 0x010fc600078e02ec */
[----:B------:R-:W-:Y:S01]  /*150a0*/  LDGSTS.E [R0+-0x7fff8], desc[UR16][R240.64], P3 ;  /* 0x80008000f0007fae */ /* 0x000fe20009921850 */
[----:B------:R-:W-:-:S05]  /*150b0*/  VIADD R236, R245, 0x100000 ;  /* 0x00100000f5ec7836 */ /* 0x000fca0000000000 */
[----:B------:R-:W-:Y:S01]  /*150c0*/  LDGSTS.E [R236+-0x7e000], desc[UR16][R246.64], P4 ;  /* 0x82000000f6ec7fae */ /* 0x000fe2000a121850 */
[----:B------:R-:W-:-:S03]  /*150d0*/  IMAD.WIDE R248, R5, 0x4, R224 ;  /* 0x0000000405f87825 */ /* 0x000fc600078e02e0 */
[----:B-1----:R-:W2:Y:S04]  /*150e0*/  LDL.LU.64 R240, [R1+0x88] ;  /* 0x0000880001f07983 */ /* 0x002ea80000300a00 */
[----:B------:R-:W4:Y:S04]  /*150f0*/  LDL.LU.64 R224, [R1+0x78] ;  /* 0x0000780001e07983 */ /* 0x000f280000300a00 */
[----:B------:R1:W-:Y:S04]  /*15100*/  STL.64 [R1+0x108], R246 ;  /* 0x000108f601007387 */ /* 0x0003e80000100a00 */
[----:B------:R1:W-:Y:S04]  /*15110*/  STL.64 [R1+0x100], R248 ;  /* 0x000100f801007387 */ /* 0x0003e80000100a00 */
[----:B------:R1:W-:Y:S04]  /*15120*/  LDGSTS.E [R0+-0x7dff8], desc[UR16][R248.64], P6 ;  /* 0x82008000f8007fae */ /* 0x0003e8000b121850 */
[----:B-1----:R-:W4:Y:S04]  /*15130*/  LDL.LU.64 R246, [R1+0x58] ;  /* 0x0000580001f67983 */ /* 0x002f280000300a00 */
[----:B------:R-:W4:Y:S04]  /*15140*/  LDL.LU.64 R236, [R1+0x40] ;  /* 0x0000400001ec7983 */ /* 0x000f280000300a00 */
[----:B------:R-:W0:Y:S01]  /*15150*/  LDGDEPBAR ;  /* 0x00000000000079af */ /* 0x000e220000000000 */
[----:B------:R-:W-:-:S05]  /*15160*/  IMAD.WIDE R248, R6, 0x4, R250 ;  /* 0x0000000406f87825 */ /* 0x000fca00078e02fa */
[----:B------:R1:W-:Y:S01]  /*15170*/  STL.64 [R1+0xf8], R248 ;  /* 0x0000f8f801007387 */ /* 0x0003e20000100a00 */
[----:B------:R-:W-:-:S04]  /*15180*/  IMAD.WIDE R232, R6, 0x4, R232 ;  /* 0x0000000406e87825 */ /* 0x000fc800078e02e8 */
[C---:B------:R-:W-:Y:S02]  /*15190*/  IMAD.WIDE R250, R6.reuse, 0x4, R10 ;  /* 0x0000000406fa7825 */ /* 0x040fe400078e020a */
[----:B------:R-:W4:Y:S04]  /*151a0*/  LDL.LU.64 R10, [R1+0x28] ;  /* 0x00002800010a7983 */ /* 0x000f280000300a00 */
[----:B------:R1:W-:Y:S04]  /*151b0*/  STL.64 [R1+0xf0], R232 ;  /* 0x0000f0e801007387 */ /* 0x0003e80000100a00 */
[----:B-1----:R-:W4:Y:S01]  /*151c0*/  LDL.LU.64 R248, [R1+0x18] ;  /* 0x0000180001f87983 */ /* 0x002f220000300a00 */
[----:B------:R-:W-:-:S03]  /*151d0*/  IMAD.WIDE R232, R6, 0x4, R8 ;  /* 0x0000000406e87825 */ /* 0x000fc600078e0208 */
[----:B------:R-:W4:Y:S01]  /*151e0*/  LDL.LU.64 R8, [R1+0x8] ;  /* 0x0000080001087983 */ /* 0x000f220000300a00 */
[----:B------:R-:W-:-:S05]  /*151f0*/  IMAD.WIDE R182, R6, 0x4, R182 ;  /* 0x0000000406b67825 */ /* 0x000fca00078e02b6 */
[----:B------:R1:W-:Y:S04]  /*15200*/  STL.64 [R1+0xd8], R182 ;  /* 0x0000d8b601007387 */ /* 0x0003e80000100a00 */
[----:B-1----:R-:W4:Y:S04]  /*15210*/  LDL.LU.64 R182, [R1+0x8a0] ;  /* 0x0008a00001b67983 */ /* 0x002f280000300a00 */
[----:B------:R1:W-:Y:S01]  /*15220*/  STL.64 [R1+0xc8], R238 ;  /* 0x0000c8ee01007387 */ /* 0x0003e20000100a00 */
[----:B------:R-:W-:-:S03]  /*15230*/  IMAD.WIDE R242, R6, 0x4, R242 ;  /* 0x0000000406f27825 */ /* 0x000fc600078e02f2 */
[----:B-1----:R-:W4:Y:S04]  /*15240*/  LDL.LU.64 R238, [R1+0x898] ;  /* 0x0008980001ee7983 */ /* 0x002f280000300a00 */
[----:B------:R-:W-:Y:S04]  /*15250*/  STL.64 [R1+0xe8], R250 ;  /* 0x0000e8fa01007387 */ /* 0x000fe80000100a00 */
[----:B------:R1:W-:Y:S04]  /*15260*/  STL.64 [R1+0x868], R250 ;  /* 0x000868fa01007387 */ /* 0x0003e80000100a00 */
[----:B-1----:R-:W4:Y:S04]  /*15270*/  LDL.LU.64 R250, [R1+0x98] ;  /* 0x0000980001fa7983 */ /* 0x002f280000300a00 */
[----:B------:R-:W-:Y:S04]  /*15280*/  STL.64 [R1+0xe0], R232 ;  /* 0x0000e0e801007387 */ /* 0x000fe80000100a00 */
[----:B------:R1:W-:Y:S04]  /*15290*/  STL.64 [R1+0x870], R232 ;  /* 0x000870e801007387 */ /* 0x0003e80000100a00 */
[----:B-1----:R-:W4:Y:S04]  /*152a0*/  LDL.LU.64 R232, [R1+0xa8] ;  /* 0x0000a80001e87983 */ /* 0x002f280000300a00 */
[----:B------:R-:W-:Y:S04]  /*152b0*/  STL.64 [R1+0xb8], R242 ;  /* 0x0000b8f201007387 */ /* 0x000fe80000100a00 */
[----:B------:R1:W-:Y:S04]  /*152c0*/  STL.64 [R1+0x878], R242 ;  /* 0x000878f201007387 */ /* 0x0003e80000100a00 */
[----:B-1----:R-:W4:Y:S01]  /*152d0*/  LDL.LU.64 R242, [R1+0x70] ;  /* 0x0000700001f27983 */ /* 0x002f220000300a00 */
[----:B---3--:R-:W-:-:S04]  /*152e0*/  IMAD.WIDE R228, R6, 0x4, R228 ;  /* 0x0000000406e47825 */ /* 0x008fc800078e02e4 */
[----:B--2---:R-:W-:-:S04]  /*152f0*/  IMAD.WIDE R240, R6, 0x4, R240 ;  /* 0x0000000406f07825 */ /* 0x004fc800078e02f0 */
[----:B----4-:R-:W-:-:S04]  /*15300*/  IMAD.WIDE R224, R6, 0x4, R224 ;  /* 0x0000000406e07825 */ /* 0x010fc800078e02e0 */
[----:B------:R-:W-:-:S04]  /*15310*/  IMAD.WIDE R246, R6, 0x4, R246 ;  /* 0x0000000406f67825 */ /* 0x000fc800078e02f6 */
[----:B------:R-:W-:-:S04]  /*15320*/  IMAD.WIDE R236, R6, 0x4, R236 ;  /* 0x0000000406ec7825 */ /* 0x000fc800078e02ec */
[----:B------:R-:W-:-:S04]  /*15330*/  IMAD.WIDE R10, R6, 0x4, R10 ;  /* 0x00000004060a7825 */ /* 0x000fc800078e020a */
[----:B------:R-:W-:-:S04]  /*15340*/  IMAD.WIDE R250, R6, 0x4, R250 ;  /* 0x0000000406fa7825 */ /* 0x000fc800078e02fa */
[----:B------:R-:W-:-:S05]  /*15350*/  IMAD.WIDE R232, R6, 0x4, R232 ;  /* 0x0000000406e87825 */ /* 0x000fca00078e02e8 */
[----:B------:R-:W-:Y:S04]  /*15360*/  STL.64 [R1+0xa8], R232 ;  /* 0x0000a8e801007387 */ /* 0x000fe80000100a00 */
[----:B------:R-:W-:Y:S04]  /*15370*/  STL.64 [R1+0x890], R232 ;  /* 0x000890e801007387 */ /* 0x000fe80000100a00 */
[----:B------:R-:W-:Y:S04]  /*15380*/  STL.64 [R1+0xb0], R228 ;  /* 0x0000b0e401007387 */ /* 0x000fe80000100a00 */
[----:B------:R1:W-:Y:S04]  /*15390*/  STL.64 [R1+0x888], R228 ;  /* 0x000888e401007387 */ /* 0x0003e80000100a00 */
[----:B------:R-:W-:Y:S04]  /*153a0*/  STL.64 [R1+0x98], R250 ;  /* 0x000098fa01007387 */ /* 0x000fe80000100a00 */
[----:B------:R-:W-:Y:S01]  /*153b0*/  STL.64 [R1+0x88], R240 ;  /* 0x000088f001007387 */ /* 0x000fe20000100a00 */
[----:B-1----:R-:W-:-:S05]  /*153c0*/  IMAD.WIDE R228, R6, 0x4, R242 ;  /* 0x0000000406e47825 */ /* 0x002fca00078e02f2 */
[----:B------:R1:W-:Y:S04]  /*153d0*/  STL.64 [R1+0x70], R228 ;  /* 0x000070e401007387 */ /* 0x0003e80000100a00 */
[----:B------:R-:W-:Y:S04]  /*153e0*/  STL.64 [R1+0x78], R224 ;  /* 0x000078e001007387 */ /* 0x000fe80000100a00 */
[----:B------:R-:W-:Y:S04]  /*153f0*/  STL.64 [R1+0x58], R246 ;  /* 0x000058f601007387 */ /* 0x000fe80000100a00 */
[----:B------:R-:W-:Y:S04]  /*15400*/  STL.64 [R1+0x40], R236 ;  /* 0x000040ec01007387 */ /* 0x000fe80000100a00 */
[----:B------:R2:W-:Y:S04]  /*15410*/  STL.64 [R1+0x28], R10 ;  /* 0x0000280a01007387 */ /* 0x0005e80000100a00 */
[----:B------:R-:W3:Y:S01]  /*15420*/  LDL.64 R232, [R1+0xf8] ;  /* 0x0000f80001e87983 */ /* 0x000ee20000100a00 */
[----:B------:R-:W-:-:S03]  /*15430*/  IMAD.WIDE R248, R6, 0x4, R248 ;  /* 0x0000000406f87825 */ /* 0x000fc600078e02f8 */
[----:B------:R-:W4:Y:S01]  /*15440*/  LDL.64 R242, [R1+0xd8] ;  /* 0x0000d80001f27983 */ /* 0x000f220000100a00 */
[----:B------:R-:W-:-:S03]  /*15450*/  IMAD.WIDE R8, R6, 0x4, R8 ;  /* 0x0000000406087825 */ /* 0x000fc600078e0208 */
[----:B------:R2:W-:Y:S04]  /*15460*/  STL.64 [R1+0x18], R248 ;  /* 0x000018f801007387 */ /* 0x0005e80000100a00 */
[----:B------:R2:W-:Y:S04]  /*15470*/  STL.64 [R1+0x8], R8 ;  /* 0x0000080801007387 */ /* 0x0005e80000100a00 */
[----:B---3--:R-:W-:Y:S04]  /*15480*/  LDGSTS.E [R244+0x40000], desc[UR16][R232.64], P0 ;  /* 0x40000000e8f47fae */ /* 0x008fe80008121850 */
[----:B----4-:R-:W-:Y:S04]  /*15490*/  LDGSTS.E [R244+0x40400], desc[UR16][R242.64], P0 ;  /* 0x40400000f2f47fae */ /* 0x010fe80008121850 */
[----:B------:R-:W3:Y:S04]  /*154a0*/  LDL.LU.64 R232, [R1+0x890] ;  /* 0x0008900001e87983 */ /* 0x000ee80000300a00 */
[----:B------:R-:W4:Y:S01]  /*154b0*/  LDL.64 R242, [R1+0xf0] ;  /* 0x0000f00001f27983 */ /* 0x000f220000100a00 */
[----:B------:R-:W-:-:S04]  /*154c0*/  IMAD.WIDE R238, R6, 0x4, R238 ;  /* 0x0000000406ee7825 */ /* 0x000fc800078e02ee */
[----:B------:R-:W-:-:S04]  /*154d0*/  IMAD.WIDE R182, R6, 0x4, R182 ;  /* 0x0000000406b67825 */ /* 0x000fc800078e02b6 */
[----:B------:R-:W-:-:S04]  /*154e0*/  IMAD.WIDE R192, R6, 0x4, R192 ;  /* 0x0000000406c07825 */ /* 0x000fc800078e02c0 */
[----:B------:R-:W-:-:S04]  /*154f0*/  IMAD.WIDE R200, R6, 0x4, R200 ;  /* 0x0000000406c87825 */ /* 0x000fc800078e02c8 */
[C---:B------:R-:W-:Y:S01]  /*15500*/  IMAD.WIDE R208, R6.reuse, 0x4, R208 ;  /* 0x0000000406d07825 */ /* 0x040fe200078e02d0 */
[----:B---3--:R-:W-:Y:S04]  /*15510*/  LDGSTS.E [R244+0x40800], desc[UR16][R232.64], P0 ;  /* 0x40800000e8f47fae */ /* 0x008fe80008121850 */
[----:B------:R-:W-:Y:S04]  /*15520*/  LDGSTS.E [R244+0x40c00], desc[UR16][R228.64], P0 ;  /* 0x40c00000e4f47fae */ /* 0x000fe80008121850 */
[----:B------:R-:W-:Y:S04]  /*15530*/  LDGSTS.E [R244+0x41000], desc[UR16][R10.64], P0 ;  /* 0x410000000af47fae */ /* 0x000fe80008121850 */
[----:B------:R-:W3:Y:S04]  /*15540*/  LDL.64 R232, [R1+0xc8] ;  /* 0x0000c80001e87983 */ /* 0x000ee80000100a00 */
[----:B-1----:R-:W3:Y:S04]  /*15550*/  LDL.LU.64 R228, [R1+0x888] ;  /* 0x0008880001e47983 */ /* 0x002ee80000300a00 */
[----:B--2---:R-:W4:Y:S01]  /*15560*/  LDL.LU.64 R10, [R1+0x880] ;  /* 0x00088000010a7983 */ /* 0x004f220000300a00 */
        /* <DEDUP_REMOVED lines=48> */
[----:B------:R-:W-:Y:S04]  /*15870*/  LDGSTS.E [R244+0x47c00], desc[UR16][R176.64], P0 ;  /* 0x47c00000b0f47fae */ /* 0x000fe80008121850 */
[----:B----4-:R-:W-:Y:S04]  /*15880*/  LDGSTS.E [R11+0x40100], desc[UR16][R242.64], P0 ;  /* 0x40100000f20b7fae */ /* 0x010fe80008121850 */
[----:B---3--:R-:W-:Y:S04]  /*15890*/  LDGSTS.E [R11+0x40500], desc[UR16][R232.64], P0 ;  /* 0x40500000e80b7fae */ /* 0x008fe80008121850 */
[----:B------:R-:W-:Y:S04]  /*158a0*/  LDGSTS.E [R11+0x40900], desc[UR16][R250.64], P0 ;  /* 0x40900000fa0b7fae */ /* 0x000fe80008121850 */
[----:B------:R-:W2:Y:S04]  /*158b0*/  LDL.LU.64 R242, [R1+0x878] ;  /* 0x0008780001f27983 */ /* 0x000ea80000300a00 */
[----:B------:R-:W3:Y:S04]  /*158c0*/  LDL.LU.64 R232, [R1+0x870] ;  /* 0x0008700001e87983 */ /* 0x000ee80000300a00 */
        /* <DEDUP_REMOVED lines=56> */
[----:B------:R-:W3:Y:S04]  /*15c50*/  LDL.LU.64 R246, [R1+0x860] ;  /* 0x0008600001f67983 */ /* 0x000ee80000300a00 */
[----:B------:R-:W-:Y:S04]  /*15c60*/  LDGSTS.E [R11+0x47d00], desc[UR16][R220.64], P0 ;  /* 0x47d00000dc0b7fae */ /* 0x000fe80008121850 */
[----:B------:R-:W3:Y:S04]  /*15c70*/  LDL.LU.64 R248, [R1+0x858] ;  /* 0x0008580001f87983 */ /* 0x000ee80000300a00 */
[----:B----4-:R-:W-:Y:S04]  /*15c80*/  LDGSTS.E [R10+0x40200], desc[UR16][R250.64], P0 ;  /* 0x40200000fa0a7fae */ /* 0x010fe80008121850 */
[----:B--2---:R-:W-:Y:S04]  /*15c90*/  LDGSTS.E [R10+0x40600], desc[UR16][R242.64], P0 ;  /* 0x40600000f20a7fae */ /* 0x004fe80008121850 */
[----:B------:R-:W-:Y:S04]  /*15ca0*/  LDGSTS.E [R10+0x40a00], desc[UR16][R240.64], P0 ;  /* 0x40a00000f00a7fae */ /* 0x000fe80008121850 */
[----:B------:R-:W2:Y:S04]  /*15cb0*/  LDL.LU.64 R250, [R1+0x850] ;  /* 0x0008500001fa7983 */ /* 0x000ea80000300a00 */
[----:B------:R-:W4:Y:S04]  /*15cc0*/  LDL.LU.64 R242, [R1+0x848] ;  /* 0x0008480001f27983 */ /* 0x000f280000300a00 */
[----:B------:R-:W4:Y:S04]  /*15cd0*/  LDL.LU.64 R240, [R1+0x840] ;  /* 0x0008400001f07983 */ /* 0x000f280000300a00 */
[----:B------:R-:W-:Y:S04]  /*15ce0*/  LDGSTS.E [R10+0x40e00], desc[UR16][R236.64], P0 ;  /* 0x40e00000ec0a7fae */ /* 0x000fe80008121850 */
[----:B------:R-:W-:Y:S04]  /*15cf0*/  LDGSTS.E [R10+0x41200], desc[UR16][R8.64], P0 ;  /* 0x41200000080a7fae */ /* 0x000fe80008121850 */
[----:B------:R-:W4:Y:S04]  /*15d00*/  LDL.LU.64 R236, [R1+0x838] ;  /* 0x0008380001ec7983 */ /* 0x000f280000300a00 */
[----:B------:R-:W3:Y:S01]  /*15d10*/  LDL.LU.64 R8, [R1+0x830] ;  /* 0x0008300001087983 */ /* 0x000ee20000300a00 */
        /* <DEDUP_REMOVED lines=52> */
[----:B------:R-:W-:Y:S04]  /*16060*/  LDGSTS.E [R10+0x47a00], desc[UR16][R172.64], P0 ;  /* 0x47a00000ac0a7fae */ /* 0x000fe80008121850 */
[----:B------:R-:W-:Y:S04]  /*16070*/  LDGSTS.E [R10+0x47e00], desc[UR16][R222.64], P0 ;  /* 0x47e00000de0a7fae */ /* 0x000fe80008121850 */
[----:B---3--:R-:W-:Y:S04]  /*16080*/  LDGSTS.E [R9+0x40300], desc[UR16][R232.64], P0 ;  /* 0x40300000e8097fae */ /* 0x008fe80008121850 */
[----:B------:R-:W-:Y:S04]  /*16090*/  LDGSTS.E [R9+0x40700], desc[UR16][R228.64], P0 ;  /* 0x40700000e4097fae */ /* 0x000fe80008121850 */
[----:B------:R-:W-:Y:S04]  /*160a0*/  LDGSTS.E [R9+0x40b00], desc[UR16][R224.64], P0 ;  /* 0x40b00000e0097fae */ /* 0x000fe80008121850 */
[----:B------:R-:W3:Y:S04]  /*160b0*/  LDL.LU.64 R232, [R1+0x828] ;  /* 0x0008280001e87983 */ /* 0x000ee80000300a00 */
[----:B------:R-:W2:Y:S04]  /*160c0*/  LDL.LU.64 R228, [R1+0x820] ;  /* 0x0008200001e47983 */ /* 0x000ea80000300a00 */
        /* <DEDUP_REMOVED lines=59> */
[----:B------:R-:W0:Y:S01]  /*16480*/  LDGDEPBAR ;  /* 0x00000000000079af */ /* 0x000e220000000000 */
[----:B------:R-:W-:-:S04]  /*16490*/  IMAD.WIDE R180, R5, 0x4, R180 ;  /* 0x0000000405b47825 */ /* 0x000fc800078e02b4 */
[C---:B------:R-:W-:Y:S01]  /*164a0*/  VIADD R0, R252.reuse, 0x100000 ;  /* 0x00100000fc007836 */ /* 0x040fe20000000000 */
[----:B------:R-:W-:Y:S06]  /*164b0*/  BAR.SYNC.DEFER_BLOCKING 0x0 ;  /* 0x0000000000007b1d */ /* 0x000fec0000010000 */
[----:B------:R-:W-:Y:S01]  /*164c0*/  @!PT LDS RZ, [RZ] ;  /* 0x00000000fffff984 */ /* 0x000fe20000000800 */
[----:B------:R-:W-:Y:S01]  /*164d0*/  @!PT LDS RZ, [RZ] ;  /* 0x00000000fffff984 */ /* 0x000fe20000000800 */
[----:B------:R-:W-:Y:S01]  /*164e0*/  @!PT LDS RZ, [RZ] ;  /* 0x00000000fffff984 */ /* 0x000fe20000000800 */
[----:B------:R1:W-:Y:S02]  /*164f0*/  LDGSTS.E [R0+-0x7c000], desc[UR16][R180.64], P5 ;  /* 0x84000000b4007fae */ /* 0x0003e4000a921850 */
[----:B-1----:R-:W1:Y:S01]  /*16500*/  S2R R0, SR_TID.X ;  /* 0x0000000000007919 */ /* 0x002e620000002100 */
[----:B------:R-:W-:Y:S01]  /*16510*/  VIADD R180, R252, 0x100000 ;  /* 0x00100000fcb47836 */ /* 0x000fe20000000000 */
[----:B-1----:R-:W-:-:S04]  /*16520*/  SHF.R.U32.HI R0, RZ, 0x6, R0 ;  /* 0x00000006ff007819 */ /* 0x002fc80000011600 */
[----:B------:R-:W-:-:S04]  /*16530*/  SGXT.U32 R0, R0, 0x1 ;  /* 0x000000010000781a */ /* 0x000fc80000000000 */
[----:B------:R-:W-:Y:S01]  /*16540*/  LOP3.LUT R181, R0, 0x22, RZ, 0xfc, !PT ;  /* 0x0000002200b57812 */ /* 0x000fe200078efcff */
[----:B----4-:R-:W-:-:S05]  /*16550*/  IMAD.WIDE R224, R5, 0x4, R224 ;  /* 0x0000000405e07825 */ /* 0x010fca00078e02e0 */
[----:B------:R1:W-:Y:S02]  /*16560*/  LDGSTS.E [R180+-0x7bff8], desc[UR16][R224.64], P2 ;  /* 0x84008000e0b47fae */ /* 0x0003e40009121850 */
[----:B-1----:R-:W-:-:S04]  /*16570*/  LOP3.LUT R225, R0, 0x20, RZ, 0xfc, !PT ;  /* 0x0000002000e17812 */ /* 0x002fc800078efcff */
[----:B------:R-:W-:-:S04]  /*16580*/  ISETP.GE.AND P0, PT, R225, UR4, PT ;  /* 0x00000004e1007c0c */ /* 0x000fc8000bf06270 */
[----:B------:R-:W-:Y:S02]  /*16590*/  SEL R180, RZ, 0x4, P0 ;  /* 0x00000004ffb47807 */ /* 0x000fe40000000000 */
[----:B------:R-:W-:Y:S02]  /*165a0*/  ISETP.GE.AND P0, PT, R181, UR4, PT ;  /* 0x00000004b5007c0c */ /* 0x000fe4000bf06270 */
[----:B------:R-:W-:-:S04]  /*165b0*/  SEL R180, R180, RZ, P1 ;  /* 0x000000ffb4b47207 */ /* 0x000fc80000800000 */
[----:B------:R-:W-:Y:S02]  /*165c0*/  ISETP.NE.U32.AND P2, PT, R180, RZ, PT ;  /* 0x000000ffb400720c */ /* 0x000fe40003f45070 */
[----:B------:R-:W-:-:S04]  /*165d0*/  SEL R180, RZ, 0x4, P0 ;  /* 0x00000004ffb47807 */ /* 0x000fc80000000000 */
[----:B------:R-:W-:-:S04]  /*165e0*/  SEL R180, R180, RZ, P1 ;  /* 0x000000ffb4b47207 */ /* 0x000fc80000800000 */
[----:B------:R-:W-:Y:S01]  /*165f0*/  ISETP.NE.U32.AND P0, PT, R180, RZ, PT ;  /* 0x000000ffb400720c */ /* 0x000fe20003f05070 */
[----:B--2---:R-:W-:Y:S01]  /*16600*/  IMAD.WIDE R228, R5, 0x4, R228 ;  /* 0x0000000405e47825 */ /* 0x004fe200078e02e4 */
[----:B------:R-:W-:-:S03]  /*16610*/  LOP3.LUT R225, R0, 0x4, RZ, 0xfc, !PT ;  /* 0x0000000400e17812 */ /* 0x000fc600078efcff */
[C---:B------:R-:W-:Y:S02]  /*16620*/  VIADD R180, R252.reuse, 0x100000 ;  /* 0x00100000fcb47836 */ /* 0x040fe40000000000 */
[----:B------:R-:W-:Y:S02]  /*16630*/  VIADD R252, R252, 0x100000 ;  /* 0x00100000fcfc7836 */ /* 0x000fe40000000000 */
[----:B---3--:R-:W-:Y:S01]  /*16640*/  IMAD.WIDE R232, R5, 0x4, R232 ;  /* 0x0000000405e87825 */ /* 0x008fe200078e02e8 */
[----:B------:R1:W-:Y:S04]  /*16650*/  LDGSTS.E [R180+-0x7a000], desc[UR16][R228.64], P2 ;  /* 0x86000000e4b47fae */ /* 0x0003e80009121850 */
[----:B------:R-:W-:Y:S01]  /*16660*/  LDGSTS.E [R252+-0x79ff8], desc[UR16][R232.64], P0 ;  /* 0x86008000e8fc7fae */ /* 0x000fe20008121850 */
[----:B------:R-:W-:-:S02]  /*16670*/  ISETP.GE.AND P0, PT, R225, UR4, PT ;  /* 0x00000004e1007c0c */ /* 0x000fc4000bf06270 */
[----:B------:R-:W-:Y:S01]  /*16680*/  LOP3.LUT R181, R0, 0x6, RZ, 0xfc, !PT ;  /* 0x0000000600b57812 */ /* 0x000fe200078efcff */
[----:B------:R-:W2:Y:S01]  /*16690*/  LDL.LU.64 R228, [R1+0x10] ;  /* 0x0000100001e47983 */ /* 0x000ea20000300a00 */
[----:B-1----:R-:W-:Y:S02]  /*166a0*/  SEL R180, RZ, 0x4, P0 ;  /* 0x00000004ffb47807 */ /* 0x002fe40000000000 */
[----:B------:R-:W-:Y:S01]  /*166b0*/  ISETP.GE.AND P0, PT, R181, UR4, PT ;  /* 0x00000004b5007c0c */ /* 0x000fe2000bf06270 */
[----:B------:R-:W-:Y:S01]  /*166c0*/  VIADD R224, R251, 0x100000 ;  /* 0x00100000fbe07836 */ /* 0x000fe20000000000 */
[----:B------:R-:W-:Y:S01]  /*166d0*/  SEL R180, R180, RZ, P1 ;  /* 0x000000ffb4b47207 */ /* 0x000fe20000800000 */
[----:B------:R-:W3:Y:S03]  /*166e0*/  LDL.LU.64 R232, [R1+0x30] ;  /* 0x0000300001e87983 */ /* 0x000ee60000300a00 */
[----:B------:R-:W-:-:S02]  /*166f0*/  ISETP.NE.U32.AND P2, PT, R180, RZ, PT ;  /* 0x000000ffb400720c */ /* 0x000fc40003f45070 */
[----:B------:R-:W-:-:S04]  /*16700*/  SEL R180, RZ, 0x4, P0 ;  /* 0x00000004ffb47807 */ /* 0x000fc80000000000 */
[----:B------:R-:W-:-:S04]  /*16710*/  SEL R180, R180, RZ, P1 ;  /* 0x000000ffb4b47207 */ /* 0x000fc80000800000 */
[----:B------:R-:W-:Y:S01]  /*16720*/  ISETP.NE.U32.AND P0, PT, R180, RZ, PT ;  /* 0x000000ffb400720c */ /* 0x000fe20003f05070 */
[----:B------:R-:W-:-:S05]  /*16730*/  IMAD.WIDE R180, R5, 0x4, R236 ;  /* 0x0000000405b47825 */ /* 0x000fca00078e02ec */
[----:B------:R1:W-:Y:S02]  /*16740*/  LDGSTS.E [R224+-0x7c000], desc[UR16][R180.64], P2 ;  /* 0x84000000b4e07fae */ /* 0x0003e40009121850 */
[----:B-1----:R-:W-:Y:S02]  /*16750*/  IMAD.WIDE R180, R5, 0x4, R240 ;  /* 0x0000000405b47825 */ /* 0x002fe400078e02f0 */
[----:B------:R-:W4:Y:S01]  /*16760*/  LDL.LU.64 R240, [R1+0x20] ;  /* 0x0000200001f07983 */ /* 0x000f220000300a00 */
[----:B------:R-:W-:-:S03]  /*16770*/  LOP3.LUT R252, R0, 0x24, RZ, 0xfc, !PT ;  /* 0x0000002400fc7812 */ /* 0x000fc600078efcff */
[----:B------:R1:W-:Y:S01]  /*16780*/  LDGSTS.E [R224+-0x7bff8], desc[UR16][R180.64], P0 ;  /* 0x84008000b4e07fae */ /* 0x0003e20008121850 */
[----:B------:R-:W-:Y:S02]  /*16790*/  ISETP.GE.AND P0, PT, R252, UR4, PT ;  /* 0x00000004fc007c0c */ /* 0x000fe4000bf06270 */
[----:B------:R-:W-:Y:S01]  /*167a0*/  LOP3.LUT R225, R0, 0x26, RZ, 0xfc, !PT ;  /* 0x0000002600e17812 */ /* 0x000fe200078efcff */
[----:B------:R-:W3:Y:S01]  /*167b0*/  LDL.LU.64 R236, [R1+0x48] ;  /* 0x0000480001ec7983 */ /* 0x000ee20000300a00 */
[----:B-1----:R-:W-:Y:S02]  /*167c0*/  SEL R180, RZ, 0x4, P0 ;  /* 0x00000004ffb47807 */ /* 0x002fe40000000000 */
[----:B------:R-:W-:Y:S02]  /*167d0*/  ISETP.GE.AND P0, PT, R225, UR4, PT ;  /* 0x00000004e1007c0c */ /* 0x000fe4000bf06270 */
[----:B------:R-:W-:-:S04]  /*167e0*/  SEL R180, R180, RZ, P1 ;  /* 0x000000ffb4b47207 */ /* 0x000fc80000800000 */
[----:B------:R-:W-:Y:S02]  /*167f0*/  ISETP.NE.U32.AND P2, PT, R180, RZ, PT ;  /* 0x000000ffb400720c */ /* 0x000fe40003f45070 */
[----:B------:R-:W-:-:S04]  /*16800*/  SEL R180, RZ, 0x4, P0 ;  /* 0x00000004ffb47807 */ /* 0x000fc80000000000 */
[----:B------:R-:W-:-:S04]  /*16810*/  SEL R180, R180, RZ, P1 ;  /* 0x000000ffb4b47207 */ /* 0x000fc80000800000 */
[----:B------:R-:W-:Y:S01]  /*16820*/  ISETP.NE.U32.AND P0, PT, R180, RZ, PT ;  /* 0x000000ffb400720c */ /* 0x000fe20003f05070 */
[----:B------:R-:W-:Y:S01]  /*16830*/  IMAD.WIDE R180, R5, 0x4, R242 ;  /* 0x0000000405b47825 */ /* 0x000fe200078e02f2 */
[----:B------:R-:W-:-:S03]  /*16840*/  LOP3.LUT R252, R0, 0x8, RZ, 0xfc, !PT ;  /* 0x0000000800fc7812 */ /* 0x000fc600078efcff */
[----:B------:R-:W-:Y:S01]  /*16850*/  VIADD R251, R251, 0x100000 ;  /* 0x00100000fbfb7836 */ /* 0x000fe20000000000 */
[----:B------:R1:W-:Y:S01]  /*16860*/  LDGSTS.E [R224+-0x7a000], desc[UR16][R180.64], P2 ;  /* 0x86000000b4e07fae */ /* 0x0003e20009121850 */
[----:B------:R-:W-:Y:S01]  /*16870*/  LOP3.LUT R225, R0, 0xa, RZ, 0xfc, !PT ;  /* 0x0000000a00e17812 */ /* 0x000fe200078efcff */
[----:B-1----:R-:W-:Y:S02]  /*16880*/  VIADD R224, R250, 0x100000 ;  /* 0x00100000fae07836 */ /* 0x002fe40000000000 */
[----:B--2---:R-:W-:Y:S02]  /*16890*/  IMAD.WIDE R180, R5, 0x4, R228 ;  /* 0x0000000405b47825 */ /* 0x004fe400078e02e4 */
[----:B------:R-:W2:Y:S04]  /*168a0*/  LDL.LU.64 R228, [R1+0x50] ;  /* 0x0000500001e47983 */ /* 0x000ea80000300a00 */
[----:B------:R1:W-:Y:S01]  /*168b0*/  LDGSTS.E [R251+-0x79ff8], desc[UR16][R180.64], P0 ;  /* 0x86008000b4fb7fae */ /* 0x0003e20008121850 */
[----:B------:R-:W-:-:S03]  /*168c0*/  ISETP.GE.AND P0, PT, R252, UR4, PT ;  /* 0x00000004fc007c0c */ /* 0x000fc6000bf06270 */
[----:B------:R-:W2:Y:S01]  /*168d0*/  LDL.LU.64 R242, [R1+0x60] ;  /* 0x0000600001f27983 */ /* 0x000ea20000300a00 */
[----:B-1----:R-:W-:Y:S02]  /*168e0*/  SEL R180, RZ, 0x4, P0 ;  /* 0x00000004ffb47807 */ /* 0x002fe40000000000 */
[----:B------:R-:W-:Y:S02]  /*168f0*/  ISETP.GE.AND P0, PT, R225, UR4, PT ;  /* 0x00000004e1007c0c */ /* 0x000fe4000bf06270 */
[----:B------:R-:W-:-:S04]  /*16900*/  SEL R180, R180, RZ, P1 ;  /* 0x000000ffb4b47207 */ /* 0x000fc80000800000 */
[----:B------:R-:W-:Y:S02]  /*16910*/  ISETP.NE.U32.AND P2, PT, R180, RZ, PT ;  /* 0x000000ffb400720c */ /* 0x000fe40003f45070 */
[----:B------:R-:W-:-:S04]  /*16920*/  SEL R180, RZ, 0x4, P0 ;  /* 0x00000004ffb47807 */ /* 0x000fc80000000000 */
[----:B------:R-:W-:-:S04]  /*16930*/  SEL R180, R180, RZ, P1 ;  /* 0x000000ffb4b47207 */ /* 0x000fc80000800000 */
[----:B------:R-:W-:Y:S01]  /*16940*/  ISETP.NE.U32.AND P0, PT, R180, RZ, PT ;  /* 0x000000ffb400720c */ /* 0x000fe20003f05070 */
[----:B----4-:R-:W-:-:S05]  /*16950*/  IMAD.WIDE R180, R5, 0x4, R240 ;  /* 0x0000000405b47825 */ /* 0x010fca00078e02f0 */
[----:B------:R3:W-:Y:S02]  /*16960*/  LDGSTS.E [R224+-0x7c000], desc[UR16][R180.64], P2 ;  /* 0x84000000b4e07fae */ /* 0x0007e40009121850 */
[----:B---3--:R-:W-:Y:S02]  /*16970*/  IMAD.WIDE R180, R5, 0x4, R232 ;  /* 0x0000000405b47825 */ /* 0x008fe400078e02e8 */
[----:B------:R-:W3:Y:S01]  /*16980*/  LDL.LU.64 R232, [R1+0x68] ;  /* 0x0000680001e87983 */ /* 0x000ee20000300a00 */
[----:B------:R-:W-:-:S03]  /*16990*/  LOP3.LUT R252, R0, 0x28, RZ, 0xfc, !PT ;  /* 0x0000002800fc7812 */ /* 0x000fc600078efcff */
[----:B------:R1:W-:Y:S01]  /*169a0*/  LDGSTS.E [R224+-0x7bff8], desc[UR16][R180.64], P0 ;  /* 0x84008000b4e07fae */ /* 0x0003e20008121850 */
[----:B------:R-:W-:Y:S02]  /*169b0*/  ISETP.GE.AND P0, PT, R252, UR4, PT ;  /* 0x00000004fc007c0c */ /* 0x000fe4000bf06270 */
[----:B------:R-:W-:Y:S01]  /*169c0*/  LOP3.LUT R225, R0, 0x2a, RZ, 0xfc, !PT ;  /* 0x0000002a00e17812 */ /* 0x000fe200078efcff */
[----:B------:R-:W4:Y:S01]  /*169d0*/  LDL.LU.64 R240, [R1+0x80] ;  /* 0x0000800001f07983 */ /* 0x000f220000300a00 */
[----:B-1----:R-:W-:Y:S02]  /*169e0*/  SEL R180, RZ, 0x4, P0 ;  /* 0x00000004ffb47807 */ /* 0x002fe40000000000 */
[----:B------:R-:W-:Y:S02]  /*169f0*/  ISETP.GE.AND P0, PT, R225, UR4, PT ;  /* 0x00000004e1007c0c */ /* 0x000fe4000bf06270 */
[----:B------:R-:W-:-:S04]  /*16a00*/  SEL R180, R180, RZ, P1 ;  /* 0x000000ffb4b47207 */ /* 0x000fc80000800000 */
[----:B------:R-:W-:Y:S02]  /*16a10*/  ISETP.NE.U32.AND P2, PT, R180, RZ, PT ;  /* 0x000000ffb400720c */ /* 0x000fe40003f45070 */
[----:B------:R-:W-:-:S04]  /*16a20*/  SEL R180, RZ, 0x4, P0 ;  /* 0x00000004ffb47807 */ /* 0x000fc80000000000 */
[----:B------:R-:W-:-:S04]  /*16a30*/  SEL R180, R180, RZ, P1 ;  /* 0x000000ffb4b47207 */ /* 0x000fc80000800000 */
[----:B------:R-:W-:Y:S01]  /*16a40*/  ISETP.NE.U32.AND P0, PT, R180, RZ, PT ;  /* 0x000000ffb400720c */ /* 0x000fe20003f05070 */
[----:B------:R-:W-:Y:S02]  /*16a50*/  IMAD.WIDE R180, R5, 0x4, R236 ;  /* 0x0000000405b47825 */ /* 0x000fe400078e02ec */
[----:B------:R-:W4:Y:S02]  /*16a60*/  LDL.LU.64 R236, [R1+0x90] ;  /* 0x0000900001ec7983 */ /* 0x000f240000300a00 */
[----:B------:R-:W-:Y:S02]  /*16a70*/  VIADD R250, R250, 0x100000 ;  /* 0x00100000fafa7836 */ /* 0x000fe40000000000 */
[----:B------:R1:W-:Y:S01]  /*16a80*/  LDGSTS.E [R224+-0x7a000], desc[UR16][R180.64], P2 ;  /* 0x86000000b4e07fae */ /* 0x0003e20009121850 */
[C---:B------:R-:W-:Y:S01]  /*16a90*/  LOP3.LUT R225, R0.reuse, 0xe, RZ, 0xfc, !PT ;  /* 0x0000000e00e17812 */ /* 0x040fe200078efcff */
[----:B-1----:R-:W-:Y:S02]  /*16aa0*/  VIADD R224, R249, 0x100000 ;  /* 0x00100000f9e07836 */ /* 0x002fe40000000000 */
[----:B--2---:R-:W-:Y:S01]  /*16ab0*/  IMAD.WIDE R180, R5, 0x4, R228 ;  /* 0x0000000405b47825 */ /* 0x004fe200078e02e4 */
[----:B------:R-:W-:-:S04]  /*16ac0*/  LOP3.LUT R229, R0, 0xc, RZ, 0xfc, !PT ;  /* 0x0000000c00e57812 */ /* 0x000fc800078efcff */
        /* <DEDUP_REMOVED lines=10> */
[----:B------:R-:W-:-:S05]  /*16b70*/  IMAD.WIDE R180, R5, 0x4, R242 ;  /* 0x0000000405b47825 */ /* 0x000fca00078e02f2 */
[----:B------:R3:W-:Y:S02]  /*16b80*/  LDGSTS.E [R224+-0x7c000], desc[UR16][R180.64], P2 ;  /* 0x84000000b4e07fae */ /* 0x0007e40009121850 */
[----:B---3--:R-:W-:Y:S02]  /*16b90*/  IMAD.WIDE R180, R5, 0x4, R232 ;  /* 0x0000000405b47825 */ /* 0x008fe400078e02e8 */
[----:B------:R-:W3:Y:S01]  /*16ba0*/  LDL.LU.64 R232, [R1+0x160] ;  /* 0x0001600001e87983 */ /* 0x000ee20000300a00 */
[----:B------:R-:W-:-:S03]  /*16bb0*/  LOP3.LUT R252, R0, 0x2c, RZ, 0xfc, !PT ;  /* 0x0000002c00fc7812 */ /* 0x000fc600078efcff */
[----:B------:R1:W-:Y:S01]  /*16bc0*/  LDGSTS.E [R224+-0x7bff8], desc[UR16][R180.64], P0 ;  /* 0x84008000b4e07fae */ /* 0x0003e20008121850 */
[----:B------:R-:W-:Y:S02]  /*16bd0*/  ISETP.GE.AND P0, PT, R252, UR4, PT ;  /* 0x00000004fc007c0c */ /* 0x000fe4000bf06270 */
[----:B------:R-:W-:Y:S01]  /*16be0*/  LOP3.LUT R225, R0, 0x2e, RZ, 0xfc, !PT ;  /* 0x0000002e00e17812 */ /* 0x000fe200078efcff */
[----:B------:R-:W-:Y:S01]  /*16bf0*/  VIADD R249, R249, 0x100000 ;  /* 0x00100000f9f97836 */ /* 0x000fe20000000000 */
        /* <DEDUP_REMOVED lines=8> */
[----:B----4-:R-:W-:Y:S01]  /*16c80*/  IMAD.WIDE R180, R5, 0x4, R240 ;  /* 0x0000000405b47825 */ /* 0x010fe200078e02f0 */
[----:B------:R-:W-:-:S04]  /*16c90*/  LOP3.LUT R252, R0, 0x10, RZ, 0xfc, !PT ;  /* 0x0000001000fc7812 */ /* 0x000fc800078efcff */
[----:B------:R1:W-:Y:S01]  /*16ca0*/  LDGSTS.E [R224+-0x7a000], desc[UR16][R180.64], P2 ;  /* 0x86000000b4e07fae */ /* 0x0003e20009121850 */
[----:B------:R-:W-:Y:S01]  /*16cb0*/  LOP3.LUT R225, R0, 0x12, RZ, 0xfc, !PT ;  /* 0x0000001200e17812 */ /* 0x000fe200078efcff */
[----:B-1----:R-:W-:-:S05]  /*16cc0*/  IMAD.WIDE R180, R5, 0x4, R236 ;  /* 0x0000000405b47825 */ /* 0x002fca00078e02ec */
[----:B------:R1:W-:Y:S01]  /*16cd0*/  LDGSTS.E [R249+-0x79ff8], desc[UR16][R180.64], P0 ;  /* 0x86008000b4f97fae */ /* 0x0003e20008121850 */
[----:B------:R-:W-:-:S04]  /*16ce0*/  ISETP.GE.AND P0, PT, R252, UR4, PT ;  /* 0x00000004fc007c0c */ /* 0x000fc8000bf06270 */
[----:B-1----:R-:W-:Y:S02]  /*16cf0*/  SEL R180, RZ, 0x4, P0 ;  /* 0x00000004ffb47807 */ /* 0x002fe40000000000 */
[----:B------:R-:W-:Y:S02]  /*16d00*/  ISETP.GE.AND P0, PT, R225, UR4, PT ;  /* 0x00000004e1007c0c */ /* 0x000fe4000bf06270 */
[----:B------:R-:W-:-:S04]  /*16d10*/  SEL R180, R180, RZ, P1 ;  /* 0x000000ffb4b47207 */ /* 0x000fc80000800000 */
[----:B------:R-:W-:Y:S02]  /*16d20*/  ISETP.NE.U32.AND P2, PT, R180, RZ, PT ;  /* 0x000000ffb400720c */ /* 0x000fe40003f45070 */
[----:B------:R-:W-:-:S04]  /*16d30*/  SEL R180, RZ, 0x4, P0 ;  /* 0x00000004ffb47807 */ /* 0x000fc80000000000 */
[----:B------:R-:W-:Y:S01]  /*16d40*/  SEL R180, R180, RZ, P1 ;  /* 0x000000ffb4b47207 */ /* 0x000fe20000800000 */
[----:B------:R-:W-:-:S03]  /*16d50*/  VIADD R224, R248, 0x100000 ;  /* 0x00100000f8e07836 */ /* 0x000fc60000000000 */
[----:B------:R-:W-:Y:S02]  /*16d60*/  ISETP.NE.U32.AND P3, PT, R180, RZ, PT ;  /* 0x000000ffb400720c */ /* 0x000fe40003f65070 */
[C---:B------:R-:W-:Y:S01]  /*16d70*/  LOP3.LUT R225, R0.reuse, 0x32, RZ, 0xfc, !PT ;  /* 0x0000003200e17812 */ /* 0x040fe200078efcff */
[----:B--2---:R-:W-:Y:S01]  /*16d80*/  IMAD.WIDE R180, R5, 0x4, R228 ;  /* 0x0000000405b47825 */ /* 0x004fe200078e02e4 */
[----:B------:R-:W-:-:S04]  /*16d90*/  LOP3.LUT R229, R0, 0x30, RZ, 0xfc, !PT ;  /* 0x0000003000e57812 */ /* 0x000fc800078efcff */
[----:B------:R3:W-:Y:S01]  /*16da0*/  LDGSTS.E [R224+-0x7c000], desc[UR16][R180.64], P2 ;  /* 0x84000000b4e07fae */ /* 0x0007e20009121850 */
[----:B------:R-:W-:Y:S02]  /*16db0*/  ISETP.GE.AND P0, PT, R229, UR4, PT ;  /* 0x00000004e5007c0c */ /* 0x000fe4000bf06270 */
[----:B------:R-:W-:Y:S01]  /*16dc0*/  ISETP.GE.AND P2, PT, R225, UR4, PT ;  /* 0x00000004e1007c0c */ /* 0x000fe2000bf46270 */
[----:B------:R-:W2:Y:S01]  /*16dd0*/  LDL.LU.64 R228, [R1+0x158] ;  /* 0x0001580001e47983 */ /* 0x000ea20000300a00 */
[----:B------:R-:W-:-:S03]  /*16de0*/  LOP3.LUT R225, R0, 0x14, RZ, 0xfc, !PT ;  /* 0x0000001400e17812 */ /* 0x000fc600078efcff */
[----:B------:R-:W4:Y:S04]  /*16df0*/  LDL.LU.64 R250, [R1+0x148] ;  /* 0x0001480001fa7983 */ /* 0x000f280000300a00 */
[----:B------:R-:W4:Y:S01]  /*16e00*/  LDL.LU.64 R240, [R1+0x140] ;  /* 0x0001400001f07983 */ /* 0x000f220000300a00 */
[----:B---3--:R-:W-:Y:S01]  /*16e10*/  IMAD.WIDE R180, R5, 0x4, R232 ;  /* 0x0000000405b47825 */ /* 0x008fe200078e02e8 */
[----:B------:R-:W-:-:S04]  /*16e20*/  LOP3.LUT R232, R0, 0x16, RZ, 0xfc, !PT ;  /* 0x0000001600e87812 */ /* 0x000fc800078efcff */
[----:B------:R1:W-:Y:S01]  /*16e30*/  LDGSTS.E [R224+-0x7bff8], desc[UR16][R180.64], P3 ;  /* 0x84008000b4e07fae */ /* 0x0003e20009921850 */
[----:B------:R-:W-:Y:S02]  /*16e40*/  ISETP.GE.AND P3, PT, R232, UR4, PT ;  /* 0x00000004e8007c0c */ /* 0x000fe4000bf66270 */
[----:B-1----:R-:W-:Y:S02]  /*16e50*/  SEL R181, RZ, 0x4, P0 ;  /* 0x00000004ffb57807 */ /* 0x002fe40000000000 */
[----:B------:R-:W-:Y:S02]  /*16e60*/  SEL R180, RZ, 0x4, P2 ;  /* 0x00000004ffb47807 */ /* 0x000fe40001000000 */
[----:B------:R-:W-:Y:S02]  /*16e70*/  SEL R224, R181, RZ, P1 ;  /* 0x000000ffb5e07207 */ /* 0x000fe40000800000 */
[----:B------:R-:W-:Y:S02]  /*16e80*/  ISETP.GE.AND P0, PT, R225, UR4, PT ;  /* 0x00000004e1007c0c */ /* 0x000fe4000bf06270 */
[----:B------:R-:W-:-:S02]  /*16e90*/  SEL R181, R180, RZ, P1 ;  /* 0x000000ffb4b57207 */ /* 0x000fc40000800000 */
[----:B------:R-:W-:Y:S02]  /*16ea0*/  ISETP.NE.U32.AND P2, PT, R224, RZ, PT ;  /* 0x000000ffe000720c */ /* 0x000fe40003f45070 */
[----:B------:R-:W-:Y:S02]  /*16eb0*/  SEL R180, RZ, 0x4, P0 ;  /* 0x00000004ffb47807 */ /* 0x000fe40000000000 */
[----:B------:R-:W-:Y:S02]  /*16ec0*/  LOP3.LUT R225, R0, 0x36, RZ, 0xfc, !PT ;  /* 0x0000003600e17812 */ /* 0x000fe400078efcff */
[----:B------:R-:W-:Y:S02]  /*16ed0*/  SEL R224, RZ, 0x4, P3 ;  /* 0x00000004ffe07807 */ /* 0x000fe40001800000 */
[----:B------:R-:W-:Y:S02]  /*16ee0*/  SEL R180, R180, RZ, P1 ;  /* 0x000000ffb4b47207 */ /* 0x000fe40000800000 */
[----:B------:R-:W-:-:S02]  /*16ef0*/  ISETP.GE.AND P5, PT, R225, UR4, PT ;  /* 0x00000004e1007c0c */ /* 0x000fc4000bfa6270 */
[----:B------:R-:W-:Y:S02]  /*16f00*/  LOP3.LUT R225, R0, 0x18, RZ, 0xfc, !PT ;  /* 0x0000001800e17812 */ /* 0x000fe400078efcff */
[----:B------:R-:W-:Y:S02]  /*16f10*/  SEL R224, R224, RZ, P1 ;  /* 0x000000ffe0e07207 */ /* 0x000fe40000800000 */
[----:B------:R-:W-:Y:S02]  /*16f20*/  ISETP.NE.U32.AND P6, PT, R180, RZ, PT ;  /* 0x000000ffb400720c */ /* 0x000fe40003fc5070 */
[----:B------:R-:W-:Y:S02]  /*16f30*/  SEL R180, RZ, 0x4, P5 ;  /* 0x00000004ffb47807 */ /* 0x000fe40002800000 */
[----:B------:R-:W-:Y:S02]  /*16f40*/  ISETP.GE.AND P3, PT, R225, UR4, PT ;  /* 0x00000004e1007c0c */ /* 0x000fe4000bf66270 */
[----:B------:R-:W-:-:S02]  /*16f50*/  ISETP.NE.U32.AND P5, PT, R224, RZ, PT ;  /* 0x000000ffe000720c */ /* 0x000fc40003fa5070 */
[----:B------:R-:W3:Y:S01]  /*16f60*/  LDL.LU.64 R224, [R1+0xc0] ;  /* 0x0000c00001e07983 */ /* 0x000ee20000300a00 */
[----:B------:R-:W-:-:S04]  /*16f70*/  LOP3.LUT R233, R0, 0x34, RZ, 0xfc, !PT ;  /* 0x0000003400e97812 */ /* 0x000fc800078efcff */
[----:B------:R-:W-:Y:S02]  /*16f80*/  ISETP.GE.AND P4, PT, R233, UR4, PT ;  /* 0x00000004e9007c0c */ /* 0x000fe4000bf86270 */
[----:B------:R-:W-:Y:S02]  /*16f90*/  ISETP.NE.U32.AND P0, PT, R181, RZ, PT ;  /* 0x000000ffb500720c */ /* 0x000fe40003f05070 */
[----:B------:R-:W-:Y:S02]  /*16fa0*/  SEL R181, RZ, 0x4, P4 ;  /* 0x00000004ffb57807 */ /* 0x000fe40002000000 */
[----:B------:R-:W-:Y:S02]  /*16fb0*/  SEL R180, R180, RZ, P1 ;  /* 0x000000ffb4b47207 */ /* 0x000fe40000800000 */
[----:B------:R-:W-:Y:S02]  /*16fc0*/  SEL R181, R181, RZ, P1 ;  /* 0x000000ffb5b57207 */ /* 0x000fe40000800000 */
[----:B------:R-:W-:Y:S01]  /*16fd0*/  SEL R233, RZ, 0x4, P3 ;  /* 0x00000004ffe97807 */ /* 0x000fe20001800000 */
[----:B------:R-:W-:Y:S01]  /*16fe0*/  VIADD R236, R248, 0x100000 ;  /* 0x00100000f8ec7836 */ /* 0x000fe20000000000 */
[----:B------:R-:W-:-:S02]  /*16ff0*/  ISETP.NE.U32.AND P4, PT, R181, RZ, PT ;  /* 0x000000ffb500720c */ /* 0x000fc40003f85070 */
[----:B------:R-:W-:Y:S01]  /*17000*/  ISETP.NE.U32.AND P3, PT, R180, RZ, PT ;  /* 0x000000ffb400720c */ /* 0x000fe20003f65070 */
[----:B---3--:R-:W-:-:S04]  /*17010*/  IMAD.WIDE R180, R5, 0x4, R224 ;  /* 0x0000000405b47825 */ /* 0x008fc800078e02e0 */
[----:B------:R-:W-:Y:S01]  /*17020*/  IMAD.WIDE R224, R5, 0x4, R242 ;  /* 0x0000000405e07825 */ /* 0x000fe200078e02f2 */
[----:B------:R-:W-:Y:S04]  /*17030*/  LDGSTS.E [R236+-0x7a000], desc[UR16][R180.64], P2 ;  /* 0x86000000b4ec7fae */ /* 0x000fe80009121850 */
[----:B------:R-:W3:Y:S04]  /*17040*/  LDL.LU.64 R242, [R1+0x138] ;  /* 0x0001380001f27983 */ /* 0x000ee80000300a00 */
[----:B------:R-:W3:Y:S01]  /*17050*/  LDL.LU.64 R180, [R1+0x150] ;  /* 0x0001500001b47983 */ /* 0x000ee20000300a00 */
[----:B------:R-:W-:Y:S01]  /*17060*/  VIADD R248, R248, 0x100000 ;  /* 0x00100000f8f87836 */ /* 0x000fe20000000000 */
[----:B------:R-:W-:Y:S01]  /*17070*/  LOP3.LUT R237, R0, 0x1a, RZ, 0xfc, !PT ;  /* 0x0000001a00ed7812 */ /* 0x000fe200078efcff */
[----:B------:R-:W-:-:S02]  /*17080*/  VIADD R232, R247, 0x100000 ;  /* 0x00100000f7e87836 */ /* 0x000fc40000000000 */
[----:B--2---:R-:W-:Y:S01]  /*17090*/  IMAD.WIDE R228, R5, 0x4, R228 ;  /* 0x0000000405e47825 */ /* 0x004fe200078e02e4 */
[----:B------:R1:W-:Y:S01]  /*170a0*/  LDGSTS.E [R248+-0x79ff8], desc[UR16][R224.64], P0 ;  /* 0x86008000e0f87fae */ /* 0x0003e20008121850 */
[----:B------:R-:W-:Y:S02]  /*170b0*/  LOP3.LUT R252, R0, 0x38, RZ, 0xfc, !PT ;  /* 0x0000003800fc7812 */ /* 0x000fe400078efcff */
[----:B------:R-:W-:Y:S01]  /*170c0*/  ISETP.GE.AND P0, PT, R237, UR4, PT ;  /* 0x00000004ed007c0c */ /* 0x000fe2000bf06270 */
[----:B------:R2:W-:Y:S01]  /*170d0*/  LDGSTS.E [R232+-0x7c000], desc[UR16][R228.64], P6 ;  /* 0x84000000e4e87fae */ /* 0x0005e2000b121850 */
[----:B------:R-:W-:Y:S02]  /*170e0*/  ISETP.GE.AND P6, PT, R252, UR4, PT ;  /* 0x00000004fc007c0c */ /* 0x000fe4000bfc6270 */
[----:B------:R-:W-:Y:S02]  /*170f0*/  SEL R233, R233, RZ, P1 ;  /* 0x000000ffe9e97207 */ /* 0x000fe40000800000 */
[----:B------:R-:W-:-:S02]  /*17100*/  LOP3.LUT R252, R0, 0x3a, RZ, 0xfc, !PT ;  /* 0x0000003a00fc7812 */ /* 0x000fc400078efcff */
[----:B-1----:R-:W-:Y:S02]  /*17110*/  SEL R224, RZ, 0x4, P0 ;  /* 0x00000004ffe07807 */ /* 0x002fe40000000000 */
[----:B------:R-:W-:Y:S02]  /*17120*/  ISETP.NE.U32.AND P2, PT, R233, RZ, PT ;  /* 0x000000ffe900720c */ /* 0x000fe40003f45070 */
[----:B--2---:R-:W-:Y:S02]  /*17130*/  SEL R229, RZ, 0x4, P6 ;  /* 0x00000004ffe57807 */ /* 0x004fe40003000000 */
[----:B------:R-:W-:Y:S01]  /*17140*/  SEL R228, R224, RZ, P1 ;  /* 0x000000ffe0e47207 */ /* 0x000fe20000800000 */
[----:B------:R-:W-:Y:S01]  /*17150*/  VIADD R233, R247, 0x100000 ;  /* 0x00100000f7e97836 */ /* 0x000fe20000000000 */
[----:B------:R-:W-:Y:S01]  /*17160*/  ISETP.GE.AND P6, PT, R252, UR4, PT ;  /* 0x00000004fc007c0c */ /* 0x000fe2000bfc6270 */
[----:B----4-:R-:W-:Y:S01]  /*17170*/  IMAD.WIDE R224, R5, 0x4, R250 ;  /* 0x0000000405e07825 */ /* 0x010fe200078e02fa */
[----:B------:R-:W-:-:S02]  /*17180*/  ISETP.NE.U32.AND P0, PT, R228, RZ, PT ;  /* 0x000000ffe400720c */ /* 0x000fc40003f05070 */
[----:B------:R-:W-:Y:S02]  /*17190*/  SEL R228, RZ, 0x4, P6 ;  /* 0x00000004ffe47807 */ /* 0x000fe40003000000 */
[----:B------:R-:W-:Y:S02]  /*171a0*/  LOP3.LUT R252, R0, 0x1c, RZ, 0xfc, !PT ;  /* 0x0000001c00fc7812 */ /* 0x000fe400078efcff */
[----:B------:R-:W-:Y:S02]  /*171b0*/  SEL R229, R229, RZ, P1 ;  /* 0x000000ffe5e57207 */ /* 0x000fe40000800000 */
[----:B------:R-:W-:Y:S01]  /*171c0*/  ISETP.GE.AND P6, PT, R252, UR4, PT ;  /* 0x00000004fc007c0c */ /* 0x000fe2000bfc6270 */
[----:B------:R-:W-:Y:S02]  /*171d0*/  VIADD R247, R247, 0x100000 ;  /* 0x00100000f7f77836 */ /* 0x000fe40000000000 */
[----:B---3--:R-:W-:-:S05]  /*171e0*/  IMAD.WIDE R180, R5, 0x4, R180 ;  /* 0x0000000405b47825 */ /* 0x008fca00078e02b4 */
[----:B------:R1:W-:Y:S04]  /*171f0*/  LDGSTS.E [R233+-0x7bff8], desc[UR16][R180.64], P5 ;  /* 0x84008000b4e97fae */ /* 0x0003e8000a921850 */
[----:B------:R2:W-:Y:S01]  /*17200*/  LDGSTS.E [R232+-0x7a000], desc[UR16][R224.64], P4 ;  /* 0x86000000e0e87fae */ /* 0x0005e2000a121850 */
[----:B------:R-:W-:Y:S01]  /*17210*/  ISETP.NE.U32.AND P5, PT, R229, RZ, PT ;  /* 0x000000ffe500720c */ /* 0x000fe20003fa5070 */
[----:B------:R-:W-:Y:S02]  /*17220*/  VIADD R229, R246, 0x100000 ;  /* 0x00100000f6e57836 */ /* 0x000fe40000000000 */
[----:B-1----:R-:W-:Y:S02]  /*17230*/  IMAD.WIDE R180, R5, 0x4, R240 ;  /* 0x0000000405b47825 */ /* 0x002fe400078e02f0 */
[----:B------:R-:W3:Y:S01]  /*17240*/  LDL.LU.64 R240, [R1+0x120] ;  /* 0x0001200001f07983 */ /* 0x000ee20000300a00 */
[----:B--2---:R-:W-:-:S02]  /*17250*/  SEL R224, R228, RZ, P1 ;  /* 0x000000ffe4e07207 */ /* 0x004fc40000800000 */
[----:B------:R-:W-:Y:S01]  /*17260*/  SEL R228, RZ, 0x4, P6 ;  /* 0x00000004ffe47807 */ /* 0x000fe20003000000 */
[----:B------:R1:W-:Y:S01]  /*17270*/  LDGSTS.E [R247+-0x79ff8], desc[UR16][R180.64], P3 ;  /* 0x86008000b4f77fae */ /* 0x0003e20009921850 */
[----:B------:R-:W-:Y:S01]  /*17280*/  ISETP.NE.U32.AND P4, PT, R224, RZ, PT ;  /* 0x000000ffe000720c */ /* 0x000fe20003f85070 */
[----:B------:R-:W-:-:S05]  /*17290*/  IMAD.WIDE R224, R5, 0x4, R242 ;  /* 0x0000000405e07825 */ /* 0x000fca00078e02f2 */
[----:B------:R2:W-:Y:S01]  /*172a0*/  LDGSTS.E [R229+-0x7c000], desc[UR16][R224.64], P2 ;  /* 0x84000000e0e57fae */ /* 0x0005e20009121850 */
[----:B-1----:R-:W-:-:S03]  /*172b0*/  SEL R180, R228, RZ, P1 ;  /* 0x000000ffe4b47207 */ /* 0x002fc60000800000 */
[----:B------:R-:W4:Y:S04]  /*172c0*/  LDL.LU.64 R228, [R1+0x130] ;  /* 0x0001300001e47983 */ /* 0x000f280000300a00 */
[----:B------:R-:W2:Y:S01]  /*172d0*/  LDL.LU.64 R224, [R1+0x128] ;  /* 0x0001280001e07983 */ /* 0x000ea20000300a00 */
[----:B------:R-:W-:Y:S01]  /*172e0*/  LOP3.LUT R252, R0, 0x3c, RZ, 0xfc, !PT ;  /* 0x0000003c00fc7812 */ /* 0x000fe200078efcff */
[----:B------:R-:W1:Y:S03]  /*172f0*/  S2R R248, SR_TID.X ;  /* 0x0000000000f87919 */ /* 0x000e660000002100 */
[----:B------:R-:W-:Y:S02]  /*17300*/  ISETP.GE.AND P3, PT, R252, UR4, PT ;  /* 0x00000004fc007c0c */ /* 0x000fe4000bf66270 */
[----:B------:R-:W1:Y:S01]  /*17310*/  S2R R252, SR_TID.X ;  /* 0x0000000000fc7919 */ /* 0x000e620000002100 */
[----:B------:R-:W-:-:S02]  /*17320*/  LOP3.LUT R237, R0, 0x1e, RZ, 0xfc, !PT ;  /* 0x0000001e00ed7812 */ /* 0x000fc400078efcff */
[----:B------:R-:W-:Y:S01]  /*17330*/  ISETP.NE.U32.AND P2, PT, R180, RZ, PT ;  /* 0x000000ffb400720c */ /* 0x000fe20003f45070 */
[----:B------:R-:W-:Y:S01]  /*17340*/  VIADD R236, R246, 0x100000 ;  /* 0x00100000f6ec7836 */ /* 0x000fe20000000000 */
[----:B------:R-:W-:Y:S01]  /*17350*/  ISETP.GE.AND P6, PT, R237, UR4, PT ;  /* 0x00000004ed007c0c */ /* 0x000fe2000bfc6270 */
[----:B------:R-:W3:Y:S01]  /*17360*/  LDL.LU.64 R250, [R1+0x70] ;  /* 0x0000700001fa7983 */ /* 0x000ee20000300a00 */
[----:B------:R-:W-:Y:S02]  /*17370*/  SEL R180, RZ, 0x4, P3 ;  /* 0x00000004ffb47807 */ /* 0x000fe40001800000 */
[----:B------:R-:W-:Y:S02]  /*17380*/  SEL R181, RZ, 0x4, P6 ;  /* 0x00000004ffb57807 */ /* 0x000fe40003000000 */
[----:B-1----:R-:W-:Y:S02]  /*17390*/  SHF.R.U32.HI R248, RZ, 0x6, R248 ;  /* 0x00000006fff87819 */ /* 0x002fe400000116f8 */
[----:B------:R-:W-:Y:S01]  /*173a0*/  LOP3.LUT R252, R252, 0x3f, RZ, 0xc0, !PT ;  /* 0x0000003ffcfc7812 */ /* 0x000fe200078ec0ff */
[----:B------:R-:W-:Y:S01]  /*173b0*/  VIADD R237, R246, 0x100000 ;  /* 0x00100000f6ed7836 */ /* 0x000fe20000000000 */
[----:B------:R-:W-:Y:S01]  /*173c0*/  SGXT.U32 R248, R248, 0x1 ;  /* 0x00000001f8f8781a */ /* 0x000fe20000000000 */
[----:B------:R-:W3:Y:S03]  /*173d0*/  LDL.LU.64 R242, [R1+0x28] ;  /* 0x0000280001f27983 */ /* 0x000ee60000300a00 */
[----:B------:R-:W-:-:S02]  /*173e0*/  LOP3.LUT R248, R248, 0x3e, RZ, 0xfc, !PT ;  /* 0x0000003ef8f87812 */ /* 0x000fc400078efcff */
[----:B------:R-:W-:Y:S02]  /*173f0*/  ISETP.GE.AND P6, PT, R252, UR4, PT ;  /* 0x00000004fc007c0c */ /* 0x000fe4000bfc6270 */
[----:B------:R-:W-:Y:S02]  /*17400*/  ISETP.GE.AND P3, PT, R248, UR4, PT ;  /* 0x00000004f8007c0c */ /* 0x000fe4000bf66270 */
[----:B------:R-:W-:Y:S02]  /*17410*/  SEL R181, R181, RZ, P1 ;  /* 0x000000ffb5b57207 */ /* 0x000fe40000800000 */
[----:B------:R-:W-:Y:S02]  /*17420*/  SEL R180, R180, RZ, P1 ;  /* 0x000000ffb4b47207 */ /* 0x000fe40000800000 */
[----:B------:R-:W-:Y:S02]  /*17430*/  SEL R233, RZ, 0x4, P3 ;  /* 0x00000004ffe97807 */ /* 0x000fe40001800000 */
[----:B------:R-:W-:-:S02]  /*17440*/  SEL R232, RZ, 0x4, P6 ;  /* 0x00000004ffe87807 */ /* 0x000fc40003000000 */
[----:B------:R-:W-:Y:S02]  /*17450*/  ISETP.NE.U32.AND P3, PT, R181, RZ, PT ;  /* 0x000000ffb500720c */ /* 0x000fe40003f65070 */
[----:B------:R-:W-:Y:S02]  /*17460*/  ISETP.NE.U32.AND P6, PT, R180, RZ, PT ;  /* 0x000000ffb400720c */ /* 0x000fe40003fc5070 */
[----:B------:R-:W-:Y:S02]  /*17470*/  SEL R233, R233, RZ, P1 ;  /* 0x000000ffe9e97207 */ /* 0x000fe40000800000 */
[----:B------:R-:W-:Y:S01]  /*17480*/  SEL R232, R232, RZ, P1 ;  /* 0x000000ffe8e87207 */ /* 0x000fe20000800000 */
[----:B------:R-:W-:-:S03]  /*17490*/  VIADD R246, R246, 0x100000 ;  /* 0x00100000f6f67836 */ /* 0x000fc60000000000 */
[----:B------:R-:W-:Y:S01]  /*174a0*/  ISETP.NE.U32.AND P1, PT, R232, RZ, PT ;  /* 0x000000ffe800720c */ /* 0x000fe20003f25070 */
[----:B----4-:R-:W-:-:S04]  /*174b0*/  IMAD.WIDE R180, R5, 0x4, R228 ;  /* 0x0000000405b47825 */ /* 0x010fc800078e02e4 */
[C---:B--2---:R-:W-:Y:S01]  /*174c0*/  IMAD.WIDE R224, R5.reuse, 0x4, R224 ;  /* 0x0000000405e07825 */ /* 0x044fe200078e02e0 */
[----:B------:R-:W-:Y:S03]  /*174d0*/  LDGSTS.E [R237+-0x7bff8], desc[UR16][R180.64], P0 ;  /* 0x84008000b4ed7fae */ /* 0x000fe60008121850 */
[----:B---3--:R-:W-:Y:S01]  /*174e0*/  IMAD.WIDE R228, R5, 0x4, R240 ;  /* 0x0000000405e47825 */ /* 0x008fe200078e02f0 */
[----:B------:R-:W-:Y:S01]  /*174f0*/  ISETP.NE.U32.AND P0, PT, R233, RZ, PT ;  /* 0x000000ffe900720c */ /* 0x000fe20003f05070 */
[----:B------:R-:W-:Y:S04]  /*17500*/  LDGSTS.E [R236+-0x7a000], desc[UR16][R224.64], P5 ;  /* 0x86000000e0ec7fae */ /* 0x000fe8000a921850 */
[----:B------:R1:W-:Y:S04]  /*17510*/  LDGSTS.E [R246+-0x79ff8], desc[UR16][R228.64], P4 ;  /* 0x86008000e4f67fae */ /* 0x0003e8000a121850 */
[----:B------:R-:W2:Y:S04]  /*17520*/  LDL.LU.64 R180, [R1+0x108] ;  /* 0x0001080001b47983 */ /* 0x000ea80000300a00 */
[----:B------:R-:W3:Y:S04]  /*17530*/  LDL.LU.64 R232, [R1+0x100] ;  /* 0x0001000001e87983 */ /* 0x000ee80000300a00 */
[----:B------:R-:W4:Y:S04]  /*17540*/  LDL.LU.64 R224, [R1+0x110] ;  /* 0x0001100001e07983 */ /* 0x000f280000300a00 */
[----:B------:R-:W1:Y:S01]  /*17550*/  LDL.LU.64 R228, [R1+0x118] ;  /* 0x0001180001e47983 */ /* 0x000e620000300a00 */
[----:B------:R-:W-:-:S03]  /*17560*/  VIADD R240, R245, 0x100000 ;  /* 0x00100000f5f07836 */ /* 0x000fc60000000000 */
[----:B------:R-:W3:Y:S01]  /*17570*/  LDL.LU.64 R246, [R1+0xa8] ;  /* 0x0000a80001f67983 */ /* 0x000ee20000300a00 */
[----:B-1----:R-:W-:-:S05]  /*17580*/  IMAD.WIDE R228, R5, 0x4, R228 ;  /* 0x0000000405e47825 */ /* 0x002fca00078e02e4 */
[----:B------:R-:W-:Y:S04]  /*17590*/  LDGSTS.E [R240+-0x7c000], desc[UR16][R228.64], P2 ;  /* 0x84000000e4f07fae */ /* 0x000fe80009121850 */
[----:B------:R-:W3:Y:S04]  /*175a0*/  LDL.LU.64 R240, [R1+0xf8] ;  /* 0x0000f80001f07983 */ /* 0x000ee80000300a00 */
[----:B------:R-:W3:Y:S01]  /*175b0*/  LDL.LU.64 R228, [R1+0xd8] ;  /* 0x0000d80001e47983 */ /* 0x000ee20000300a00 */
[----:B------:R-:W-:Y:S02]  /*175c0*/  VIADD R237, R245, 0x100000 ;  /* 0x00100000f5ed7836 */ /* 0x000fe40000000000 */
[----:B----4-:R-:W-:-:S04]  /*175d0*/  IMAD.WIDE R224, R5, 0x4, R224 ;  /* 0x0000000405e07825 */ /* 0x010fc800078e02e0 */
[----:B------:R-:W-:Y:S01]  /*175e0*/  VIADD R236, R245, 0x100000 ;  /* 0x00100000f5ec7836 */ /* 0x000fe20000000000 */
[----:B------:R1:W-:Y:S01]  /*175f0*/  LDGSTS.E [R237+-0x7bff8], desc[UR16][R224.64], P3 ;  /* 0x84008000e0ed7fae */ /* 0x0003e20009921850 */
[----:B--2---:R-:W-:-:S04]  /*17600*/  IMAD.WIDE R180, R5, 0x4, R180 ;  /* 0x0000000405b47825 */ /* 0x004fc800078e02b4 */
[----:B------:R-:W-:Y:S01]  /*17610*/  VIADD R245, R245, 0x100000 ;  /* 0x00100000f5f57836 */ /* 0x000fe20000000000 */
[----:B------:R2:W-:Y:S01]  /*17620*/  LDGSTS.E [R236+-0x7a000], desc[UR16][R180.64], P6 ;  /* 0x86000000b4ec7fae */ /* 0x0005e2000b121850 */
[----:B---3--:R-:W-:-:S05]  /*17630*/  IMAD.WIDE R232, R5, 0x4, R232 ;  /* 0x0000000405e87825 */ /* 0x008fca00078e02e8 */
[----:B------:R-:W-:Y:S01]  /*17640*/  LDGSTS.E [R245+-0x79ff8], desc[UR16][R232.64], P0 ;  /* 0x86008000e8f57fae */ /* 0x000fe20008121850 */
[----:B-1----:R-:W-:-:S03]  /*17650*/  IMAD.WIDE R224, R6, 0x4, R246 ;  /* 0x0000000406e07825 */ /* 0x002fc600078e02f6 */
[----:B------:R-:W0:Y:S04]  /*17660*/  LDGDEPBAR ;  /* 0x00000000000079af */ /* 0x000e280000000000 */
[----:B------:R-:W3:Y:S01]  /*17670*/  LDL.LU.64 R236, [R1+0xf0] ;  /* 0x0000f00001ec7983 */ /* 0x000ee20000300a00 */
[----:B--2---:R-:W-:-:S03]  /*17680*/  IMAD.WIDE R180, R6, 0x4, R240 ;  /* 0x0000000406b47825 */ /* 0x004fc600078e02f0 */
[----:B------:R-:W2:Y:S04]  /*17690*/  LDL.LU.64 R240, [R1+0xc8] ;  /* 0x0000c80001f07983 */ /* 0x000ea80000300a00 */
[----:B------:R1:W-:Y:S04]  /*176a0*/  LDGSTS.E [R244+0x50000], desc[UR16][R180.64], P1 ;  /* 0x50000000b4f47fae */ /* 0x0003e80008921850 */
[----:B------:R-:W4:Y:S01]  /*176b0*/  LDL.LU.64 R246, [R1+0x98] ;  /* 0x0000980001f67983 */ /* 0x000f220000300a00 */
[----:B-1----:R-:W-:-:S03]  /*176c0*/  IMAD.WIDE R180, R6, 0x4, R250 ;  /* 0x0000000406b47825 */ /* 0x002fc600078e02fa */
[----:B------:R-:W4:Y:S01]  /*176d0*/  LDL.LU.64 R250, [R1+0x58] ;  /* 0x0000580001fa7983 */ /* 0x000f220000300a00 */
[----:B------:R-:W-:-:S05]  /*176e0*/  IMAD.WIDE R228, R6, 0x4, R228 ;  /* 0x0000000406e47825 */ /* 0x000fca00078e02e4 */
[----:B------:R1:W-:Y:S01]  /*176f0*/  LDGSTS.E [R244+0x50400], desc[UR16][R228.64], P1 ;  /* 0x50400000e4f47fae */ /* 0x0003e20008921850 */
[----:B------:R-:W-:-:S03]  /*17700*/  IMAD.WIDE R238, R6, 0x4, R238 ;  /* 0x0000000406ee7825 */ /* 0x000fc600078e02ee */
[----:B------:R-:W-:Y:S01]  /*17710*/  LDGSTS.E [R244+0x50800], desc[UR16][R224.64], P1 ;  /* 0x50800000e0f47fae */ /* 0x000fe20008921850 */
[----:B------:R-:W-:-:S03]  /*17720*/  IMAD.WIDE R182, R6, 0x4, R182 ;  /* 0x0000000406b67825 */ /* 0x000fc600078e02b6 */
[----:B------:R-:W-:Y:S01]  /*17730*/  LDGSTS.E [R244+0x50c00], desc[UR16][R180.64], P1 ;  /* 0x50c00000b4f47fae */ /* 0x000fe20008921850 */
[----:B-1----:R-:W-:-:S03]  /*17740*/  IMAD.WIDE R228, R6, 0x4, R242 ;  /* 0x0000000406e47825 */ /* 0x002fc600078e02f2 */
        /* <DEDUP_REMOVED lines=16> */
[----:B------:R3:W-:Y:S01]  /*17850*/  LDGSTS.E [R244+0x52c00], desc[UR16][R16.64], P1 ;  /* 0x52c0000010f47fae */ /* 0x0007e20008921850 */
[----:B------:R-:W-:-:S03]  /*17860*/  IMAD.WIDE R48, R6, 0x4, R48 ;  /* 0x0000000406307825 */ /* 0x000fc600078e0230 */
[----:B------:R2:W-:Y:S01]  /*17870*/  LDGSTS.E [R244+0x53000], desc[UR16][R24.64], P1 ;  /* 0x5300000018f47fae */ /* 0x0005e20008921850 */
[----:B------:R-:W-:-:S03]  /*17880*/  IMAD.WIDE R56, R6, 0x4, R56 ;  /* 0x0000000406387825 */ /* 0x000fc600078e0238 */
[----:B------:R4:W-:Y:S01]  /*17890*/  LDGSTS.E [R244+0x53400], desc[UR16][R32.64], P1 ;  /* 0x5340000020f47fae */ /* 0x0009e20008921850 */
        /* <DEDUP_REMOVED lines=30> */
[----:B---3--:R-:W-:-:S03]  /*17a80*/  IMAD.WIDE R16, R6, 0x4, R236 ;  /* 0x0000000406107825 */ /* 0x008fc600078e02ec */
[----:B------:R-:W3:Y:S04]  /*17a90*/  LDL.LU.64 R236, [R1+0xe8] ;  /* 0x0000e80001ec7983 */ /* 0x000ee80000300a00 */
[----:B------:R-:W-:Y:S04]  /*17aa0*/  LDGSTS.E [R244+0x57400], desc[UR16][R160.64], P1 ;  /* 0x57400000a0f47fae */ /* 0x000fe80008921850 */
[----:B------:R-:W-:Y:S04]  /*17ab0*/  LDGSTS.E [R244+0x57800], desc[UR16][R168.64], P1 ;  /* 0x57800000a8f47fae */ /* 0x000fe80008921850 */
[----:B------:R-:W-:Y:S04]  /*17ac0*/  LDGSTS.E [R244+0x57c00], desc[UR16][R176.64], P1 ;  /* 0x57c00000b0f47fae */ /* 0x000fe80008921850 */
[----:B------:R1:W-:Y:S01]  /*17ad0*/  LDGSTS.E [R11+0x50100], desc[UR16][R16.64], P1 ;  /* 0x50100000100b7fae */ /* 0x0003e20008921850 */
[----:B--2---:R-:W-:-:S03]  /*17ae0*/  IMAD.WIDE R24, R6, 0x4, R240 ;  /* 0x0000000406187825 */ /* 0x004fc600078e02f0 */
[----:B------:R-:W2:Y:S04]  /*17af0*/  LDL.LU.64 R240, [R1+0xb8] ;  /* 0x0000b80001f07983 */ /* 0x000ea80000300a00 */
[----:B------:R1:W-:Y:S01]  /*17b00*/  LDGSTS.E [R11+0x50500], desc[UR16][R24.64], P1 ;  /* 0x50500000180b7fae */ /* 0x0003e20008921850 */
[----:B----4-:R-:W-:-:S03]  /*17b10*/  IMAD.WIDE R32, R6, 0x4, R246 ;  /* 0x0000000406207825 */ /* 0x010fc600078e02f6 */
[----:B------:R-:W4:Y:S01]  /*17b20*/  LDL.LU.64 R246, [R1+0x88] ;  /* 0x0000880001f67983 */ /* 0x000f220000300a00 */
[----:B------:R-:W-:-:S03]  /*17b30*/  IMAD.WIDE R234, R6, 0x4, R234 ;  /* 0x0000000406ea7825 */ /* 0x000fc600078e02ea */
[----:B------:R-:W-:Y:S01]  /*17b40*/  LDGSTS.E [R11+0x50900], desc[UR16][R32.64], P1 ;  /* 0x50900000200b7fae */ /* 0x000fe20008921850 */
[----:B-1----:R-:W-:-:S03]  /*17b50*/  IMAD.WIDE R16, R6, 0x4, R250 ;  /* 0x0000000406107825 */ /* 0x002fc600078e02fa */
[----:B------:R-:W2:Y:S01]  /*17b60*/  LDL.LU.64 R250, [R1+0x40] ;  /* 0x0000400001fa7983 */ /* 0x000ea20000300a00 */
[----:B------:R-:W-:-:S03]  /*17b70*/  IMAD.WIDE R184, R6, 0x4, R184 ;  /* 0x0000000406b87825 */ /* 0x000fc600078e02b8 */
[----:B------:R3:W-:Y:S01]  /*17b80*/  LDGSTS.E [R11+0x50d00], desc[UR16][R16.64], P1 ;  /* 0x50d00000100b7fae */ /* 0x0007e20008921850 */
[----:B------:R-:W-:-:S04]  /*17b90*/  IMAD.WIDE R194, R6, 0x4, R194 ;  /* 0x0000000406c27825 */ /* 0x000fc800078e02c2 */
[----:B------:R-:W-:-:S04]  /*17ba0*/  IMAD.WIDE R202, R6, 0x4, R202 ;  /* 0x0000000406ca7825 */ /* 0x000fc800078e02ca */
[C---:B------:R-:W-:Y:S02]  /*17bb0*/  IMAD.WIDE R24, R6.reuse, 0x4, R242 ;  /* 0x0000000406187825 */ /* 0x040fe400078e02f2 */
[----:B------:R-:W2:Y:S02]  /*17bc0*/  LDL.LU.64 R242, [R1+0x8] ;  /* 0x0000080001f27983 */ /* 0x000ea40000300a00 */
[C---:B------:R-:W-:Y:S02]  /*17bd0*/  IMAD.WIDE R210, R6.reuse, 0x4, R210 ;  /* 0x0000000406d27825 */ /* 0x040fe400078e02d2 */
[----:B------:R4:W-:Y:S02]  /*17be0*/  LDGSTS.E [R11+0x51100], desc[UR16][R24.64], P1 ;  /* 0x51100000180b7fae */ /* 0x0009e40008921850 */
[C---:B------:R-:W-:Y:S02]  /*17bf0*/  IMAD.WIDE R218, R6.reuse, 0x4, R218 ;  /* 0x0000000406da7825 */ /* 0x040fe400078e02da */
[----:B------:R-:W-:Y:S02]  /*17c00*/  LDGSTS.E [R11+0x51500], desc[UR16][R234.64], P1 ;  /* 0x51500000ea0b7fae */ /* 0x000fe40008921850 */
[----:B------:R-:W-:-:S02]  /*17c10*/  IMAD.WIDE R18, R6, 0x4, R18 ;  /* 0x0000000406127825 */ /* 0x000fc400078e0212 */
[----:B------:R-:W-:Y:S02]  /*17c20*/  LDGSTS.E [R11+0x51900], desc[UR16][R184.64], P1 ;  /* 0x51900000b80b7fae */ /* 0x000fe40008921850 */
[C---:B------:R-:W-:Y:S02]  /*17c30*/  IMAD.WIDE R26, R6.reuse, 0x4, R26 ;  /* 0x00000004061a7825 */ /* 0x040fe400078e021a */
[----:B------:R-:W-:Y:S02]  /*17c40*/  LDGSTS.E [R11+0x51d00], desc[UR16][R194.64], P1 ;  /* 0x51d00000c20b7fae */ /* 0x000fe40008921850 */
        /* <DEDUP_REMOVED lines=37> */
[----:B------:R-:W-:Y:S04]  /*17ea0*/  LDGSTS.E [R11+0x56900], desc[UR16][R138.64], P1 ;  /* 0x569000008a0b7fae */ /* 0x000fe80008921850 */
[----:B------:R-:W-:Y:S04]  /*17eb0*/  LDGSTS.E [R11+0x56d00], desc[UR16][R146.64], P1 ;  /* 0x56d00000920b7fae */ /* 0x000fe80008921850 */
[----:B------:R-:W-:Y:S01]  /*17ec0*/  LDGSTS.E [R11+0x57100], desc[UR16][R154.64], P1 ;  /* 0x571000009a0b7fae */ /* 0x000fe20008921850 */
[----:B---3--:R-:W-:-:S03]  /*17ed0*/  IMAD.WIDE R16, R6, 0x4, R236 ;  /* 0x0000000406107825 */ /* 0x008fc600078e02ec */
[----:B------:R-:W-:Y:S04]  /*17ee0*/  LDGSTS.E [R11+0x57500], desc[UR16][R162.64], P1 ;  /* 0x57500000a20b7fae */ /* 0x000fe80008921850 */
[----:B------:R-:W-:Y:S04]  /*17ef0*/  LDGSTS.E [R11+0x57900], desc[UR16][R170.64], P1 ;  /* 0x57900000aa0b7fae */ /* 0x000fe80008921850 */
[----:B------:R-:W-:Y:S04]  /*17f00*/  LDGSTS.E [R11+0x57d00], desc[UR16][R220.64], P1 ;  /* 0x57d00000dc0b7fae */ /* 0x000fe80008921850 */
[----:B------:R2:W-:Y:S01]  /*17f10*/  LDGSTS.E [R10+0x50200], desc[UR16][R16.64], P1 ;  /* 0x50200000100a7fae */ /* 0x0005e20008921850 */
[----:B----4-:R-:W-:-:S03]  /*17f20*/  IMAD.WIDE R24, R6, 0x4, R246 ;  /* 0x0000000406187825 */ /* 0x010fc600078e02f6 */
[----:B------:R-:W3:Y:S01]  /*17f30*/  LDL.LU.64 R246, [R1+0xe0] ;  /* 0x0000e00001f67983 */ /* 0x000ee20000300a00 */
[----:B--2---:R-:W-:-:S03]  /*17f40*/  IMAD.WIDE R16, R6, 0x4, R250 ;  /* 0x0000000406107825 */ /* 0x004fc600078e02fa */
[----:B------:R-:W2:Y:S01]  /*17f50*/  LDL.LU.64 R250, [R1+0xb0] ;  /* 0x0000b00001fa7983 */ /* 0x000ea20000300a00 */
        /* <DEDUP_REMOVED lines=60> */
[----:B------:R-:W-:Y:S01]  /*18320*/  LDGSTS.E [R10+0x57e00], desc[UR16][R222.64], P1 ;  /* 0x57e00000de0a7fae */ /* 0x000fe20008921850 */
[----:B---3--:R-:W-:-:S05]  /*18330*/  IMAD.WIDE R12, R6, 0x4, R246 ;  /* 0x00000004060c7825 */ /* 0x008fca00078e02f6 */
[----:B------:R1:W-:Y:S01]  /*18340*/  LDGSTS.E [R9+0x50300], desc[UR16][R12.64], P1 ;  /* 0x503000000c097fae */ /* 0x0003e20008921850 */
[----:B--2---:R-:W-:-:S05]  /*18350*/  IMAD.WIDE R16, R6, 0x4, R250 ;  /* 0x0000000406107825 */ /* 0x004fca00078e02fa */
[----:B------:R2:W-:Y:S01]  /*18360*/  LDGSTS.E [R9+0x50700], desc[UR16][R16.64], P1 ;  /* 0x5070000010097fae */ /* 0x0005e20008921850 */
[----:B-1----:R-:W-:-:S03]  /*18370*/  IMAD.WIDE R12, R6, 0x4, R188 ;  /* 0x00000004060c7825 */ /* 0x002fc600078e02bc */
[----:B------:R-:W5:Y:S01]  /*18380*/  LDL.LU.64 R188, [R1+0x810] ;  /* 0x0008100001bc7983 */ /* 0x000f620000300a00 */
[----:B--2---:R-:W-:-:S03]  /*18390*/  IMAD.WIDE R16, R6, 0x4, R2 ;  /* 0x0000000406107825 */ /* 0x004fc600078e0202 */
[----:B------:R-:W5:Y:S01]  /*183a0*/  LDL.LU.64 R2, [R1+0x808] ;  /* 0x0008080001027983 */ /* 0x000f620000300a00 */
[----:B----4-:R-:W-:-:S04]  /*183b0*/  IMAD.WIDE R10, R6, 0x4, R242 ;  /* 0x00000004060a7825 */ /* 0x010fc800078e02f2 */
        /* <DEDUP_REMOVED lines=21> */
[----:B------:R1:W-:Y:S03]  /*18510*/  LDGSTS.E [R9+0x53300], desc[UR16][R30.64], P1 ;  /* 0x533000001e097fae */ /* 0x0003e60008921850 */
        /* <DEDUP_REMOVED lines=12> */
[----:B------:R-:W-:Y:S01]  /*185e0*/  IMAD.WIDE R110, R6, 0x4, R110 ;  /* 0x00000004066e7825 */ /* 0x000fe200078e026e */
[----:B------:R4:W-:Y:S01]  /*185f0*/  LDGSTS.E [R9+0x54f00], desc[UR16][R86.64], P1 ;  /* 0x54f0000056097fae */ /* 0x0009e20008921850 */
[----:B------:R-:W-:-:S02]  /*18600*/  ISETP.GE.AND P0, PT, R7, 0x40, PT ;  /* 0x000000400700780c */ /* 0x000fc40003f06270 */
        /* <DEDUP_REMOVED lines=17> */
[----:B------:R1:W-:Y:S04]  /*18720*/  LDGSTS.E [R9+0x57300], desc[UR16][R158.64], P1 ;  /* 0x573000009e097fae */ /* 0x0003e80008921850 */
[----:B------:R1:W-:Y:S04]  /*18730*/  LDGSTS.E [R9+0x57700], desc[UR16][R166.64], P1 ;  /* 0x57700000a6097fae */ /* 0x0003e80008921850 */
[----:B------:R1:W-:Y:S04]  /*18740*/  LDGSTS.E [R9+0x57b00], desc[UR16][R174.64], P1 ;  /* 0x57b00000ae097fae */ /* 0x0003e80008921850 */
[----:B------:R2:W-:Y:S01]  /*18750*/  LDGSTS.E [R9+0x57f00], desc[UR16][R178.64], P1 ;  /* 0x57f00000b2097fae */ /* 0x0005e20008921850 */
[----:B------:R-:W-:-:S03]  /*18760*/  CS2R R24, SRZ ;  /* 0x0000000000187805 */ /* 0x000fc6000001ff00 */
[----:B------:R-:W0:Y:S01]  /*18770*/  LDGDEPBAR ;  /* 0x00000000000079af */ /* 0x000e220000000000 */
[----:B------:R-:W-:Y:S02]  /*18780*/  CS2R R26, SRZ ;  /* 0x00000000001a7805 */ /* 0x000fe4000001ff00 */
[----:B------:R-:W-:Y:S02]  /*18790*/  CS2R R28, SRZ ;  /* 0x00000000001c7805 */ /* 0x000fe4000001ff00 */
[----:B-1----:R-:W-:Y:S02]  /*187a0*/  CS2R R30, SRZ ;  /* 0x00000000001e7805 */ /* 0x002fe4000001ff00 */
[----:B------:R-:W-:Y:S02]  /*187b0*/  CS2R R32, SRZ ;  /* 0x0000000000207805 */ /* 0x000fe4000001ff00 */
[----:B------:R-:W-:Y:S02]  /*187c0*/  CS2R R34, SRZ ;  /* 0x0000000000227805 */ /* 0x000fe4000001ff00 */
[----:B------:R-:W-:-:S02]  /*187d0*/  CS2R R36, SRZ ;  /* 0x0000000000247805 */ /* 0x000fc4000001ff00 */
[----:B--2---:R-:W-:Y:S02]  /*187e0*/  CS2R R38, SRZ ;  /* 0x0000000000267805 */ /* 0x004fe4000001ff00 */
[----:B------:R-:W-:Y:S02]  /*187f0*/  CS2R R40, SRZ ;  /* 0x0000000000287805 */ /* 0x000fe4000001ff00 */
[----:B------:R-:W-:Y:S02]  /*18800*/  CS2R R42, SRZ ;  /* 0x00000000002a7805 */ /* 0x000fe4000001ff00 */
[----:B------:R-:W-:Y:S02]  /*18810*/  CS2R R44, SRZ ;  /* 0x00000000002c7805 */ /* 0x000fe4000001ff00 */
[----:B---3--:R-:W-:Y:S02]  /*18820*/  CS2R R46, SRZ ;  /* 0x00000000002e7805 */ /* 0x008fe4000001ff00 */
[----:B------:R-:W-:-:S02]  /*18830*/  CS2R R48, SRZ ;  /* 0x0000000000307805 */ /* 0x000fc4000001ff00 */
[----:B------:R-:W-:Y:S02]  /*18840*/  CS2R R50, SRZ ;  /* 0x0000000000327805 */ /* 0x000fe4000001ff00 */
[----:B------:R-:W-:Y:S02]  /*18850*/  CS2R R52, SRZ ;  /* 0x0000000000347805 */ /* 0x000fe4000001ff00 */
[----:B----4-:R-:W-:Y:S02]  /*18860*/  CS2R R54, SRZ ;  /* 0x0000000000367805 */ /* 0x010fe4000001ff00 */
[----:B------:R-:W-:Y:S02]  /*18870*/  CS2R R56, SRZ ;  /* 0x0000000000387805 */ /* 0x000fe4000001ff00 */
[----:B------:R-:W-:Y:S02]  /*18880*/  CS2R R58, SRZ ;  /* 0x00000000003a7805 */ /* 0x000fe4000001ff00 */
[----:B------:R-:W-:-:S02]  /*18890*/  CS2R R60, SRZ ;  /* 0x00000000003c7805 */ /* 0x000fc4000001ff00 */
[----:B------:R-:W-:Y:S02]  /*188a0*/  CS2R R62, SRZ ;  /* 0x00000000003e7805 */ /* 0x000fe4000001ff00 */
[----:B------:R-:W-:Y:S02]  /*188b0*/  CS2R R64, SRZ ;  /* 0x0000000000407805 */ /* 0x000fe4000001ff00 */
[----:B------:R-:W-:Y:S02]  /*188c0*/  CS2R R66, SRZ ;  /* 0x0000000000427805 */ /* 0x000fe4000001ff00 */
        /* <DEDUP_REMOVED lines=41> */
[----:B------:R-:W-:Y:S01]  /*18b60*/  CS2R R150, SRZ ;  /* 0x0000000000967805 */ /* 0x000fe2000001ff00 */
[----:B------:R-:W-:Y:S06]  /*18b70*/  @!P0 BRA `(.L_x_0) ;  /* 0x0000009c00188947 */ /* 0x000fec0003800000 */
[----:B------:R-:W2:Y:S01]  /*18b80*/  LDL.LU R233, [R1+0x400] ;  /* 0x0004000001e97983 */ /* 0x000ea20000300800 */
[----:B------:R-:W-:Y:S01]  /*18b90*/  SHF.R.S32.HI R10, RZ, 0x1f, R7 ;  /* 0x0000001fff0a7819 */ /* 0x000fe20000011407 */
[----:B------:R-:W-:Y:S01]  /*18ba0*/  ULDC UR8, c[0x0][0x238] ;  /* 0x00008e0000087ab9 */ /* 0x000fe20000000800 */
[----:B------:R-:W-:Y:S01]  /*18bb0*/  SHF.R.S32.HI R9, RZ, 0x1f, R8 ;  /* 0x0000001fff097819 */ /* 0x000fe20000011408 */
[----:B------:R-:W3:Y:S01]  /*18bc0*/  LDL.LU R246, [R1+0x404] ;  /* 0x0004040001f67983 */ /* 0x000ee20000300800 */
[----:B------:R-:W-:Y:S01]  /*18bd0*/  ULDC UR5, c[0x0][0x238] ;  /* 0x00008e0000057ab9 */ /* 0x000fe20000000800 */
[----:B------:R-:W-:Y:S01]  /*18be0*/  ULDC UR6, c[0x0][0x238] ;  /* 0x00008e0000067ab9 */ /* 0x000fe20000000800 */
[----:B------:R-:W-:Y:S01]  /*18bf0*/  ULDC UR4, c[0x0][0x238] ;  /* 0x00008e0000047ab9 */ /* 0x000fe20000000800 */
[----:B------:R-:W4:Y:S01]  /*18c00*/  LDL.LU R225, [R1+0x354] ;  /* 0x0003540001e17983 */ /* 0x000f220000300800 */
[----:B------:R-:W-:Y:S01]  /*18c10*/  ULDC UR13, c[0x0][0x238] ;  /* 0x00008e00000d7ab9 */ /* 0x000fe20000000800 */
[----:B------:R-:W-:Y:S01]  /*18c20*/  ULDC UR10, c[0x0][0x238] ;  /* 0x00008e00000a7ab9 */ /* 0x000fe20000000800 */
[----:B------:R-:W-:Y:S01]  /*18c30*/  ULDC UR11, c[0x0][0x238] ;  /* 0x00008e00000b7ab9 */ /* 0x000fe20000000800 */
[----:B------:R-:W3:Y:S01]  /*18c40*/  LDL.LU R242, [R1+0x358] ;  /* 0x0003580001f27983 */ /* 0x000ee20000300800 */
        /* <DEDUP_REMOVED lines=15> */
[----:B------:R-:W3:Y:S04]  /*18d40*/  LDL.LU R182, [R1+0x368] ;  /* 0x0003680001b67983 */ /* 0x000ee80000300800 */
[----:B------:R-:W3:Y:S04]  /*18d50*/  LDL.LU R232, [R1+0x36c] ;  /* 0x00036c0001e87983 */ /* 0x000ee80000300800 */
[----:B------:R-:W3:Y:S04]  /*18d60*/  LDL.LU R228, [R1+0x370] ;  /* 0x0003700001e47983 */ /* 0x000ee80000300800 */
[----:B------:R-:W3:Y:S04]  /*18d70*/  LDL.LU R180, [R1+0x374] ;  /* 0x0003740001b47983 */ /* 0x000ee80000300800 */
[----:B------:R-:W3:Y:S04]  /*18d80*/  LDL.LU R181, [R1+0x378] ;  /* 0x0003780001b57983 */ /* 0x000ee80000300800 */
[----:B------:R-:W3:Y:S04]  /*18d90*/  LDL.LU R224, [R1+0x37c] ;  /* 0x00037c0001e07983 */ /* 0x000ee80000300800 */
[----:B------:R-:W3:Y:S01]  /*18da0*/  LDL.LU R247, [R1+0x380] ;  /* 0x0003800001f77983 */ /* 0x000ee20000300800 */
[----:B------:R-:W-:-:S02]  /*18db0*/  LEA.HI R0, R10, R7, RZ, 0x6 ;  /* 0x000000070a007211 */ /* 0x000fc400078f30ff */
[----:B------:R-:W1:Y:S01]  /*18dc0*/  LDC.64 R10, c[0x0][0x210] ;  /* 0x00008400ff0a7b82 */ /* 0x000e620000000a00 */
[----:B-----5:R-:W-:Y:S04]  /*18dd0*/  STL [R1+0x814], R189 ;  /* 0x000814bd01007387 */ /* 0x020fe80000100800 */
[----:B------:R-:W-:Y:S04]  /*18de0*/  STL [R1+0x810], R188 ;  /* 0x000810bc01007387 */ /* 0x000fe80000100800 */
[----:B------:R-:W-:Y:S04]  /*18df0*/  STL [R1+0x80c], R4 ;  /* 0x00080c0401007387 */ /* 0x000fe80000100800 */
[----:B------:R-:W-:Y:S04]  /*18e00*/  STL [R1+0x808], R3 ;  /* 0x0008080301007387 */ /* 0x000fe80000100800 */
[----:B------:R-:W-:Y:S01]  /*18e10*/  STL [R1+0x804], R2 ;  /* 0x0008040201007387 */ /* 0x000fe20000100800 */
[----:B--2---:R-:W-:-:S05]  /*18e20*/  IADD3 R209, P2, R8, R233, RZ ;  /* 0x000000e908d17210 */ /* 0x004fca0007f5e0ff */
[----:B------:R2:W-:Y:S04]  /*18e30*/  STL [R1+0x8d0], R209 ;  /* 0x0008d0d101007387 */ /* 0x0005e80000100800 */
[----:B------:R-:W2:Y:S04]  /*18e40*/  LDL.LU R249, [R1+0x384] ;  /* 0x0003840001f97983 */ /* 0x000ea80000300800 */
[----:B------:R-:W2:Y:S04]  /*18e50*/  LDL.LU R250, [R1+0x388] ;  /* 0x0003880001fa7983 */ /* 0x000ea80000300800 */
[----:B------:R-:W-:Y:S04]  /*18e60*/  STL [R1+0x4a0], R0 ;  /* 0x0004a00001007387 */ /* 0x000fe80000100800 */
[----:B------:R-:W2:Y:S04]  /*18e70*/  LDL.LU R251, [R1+0x38c] ;  /* 0x00038c0001fb7983 */ /* 0x000ea80000300800 */
[----:B------:R-:W2:Y:S01]  /*18e80*/  LDL.LU R252, [R1+0x390] ;  /* 0x0003900001fc7983 */ /* 0x000ea20000300800 */
[----:B------:R-:W-:-:S02]  /*18e90*/  LEA.HI.X.SX32 R210, R233, R9, 0x1, P2 ;  /* 0x00000009e9d27211 */ /* 0x000fc400010f0eff */
[C---:B----4-:R-:W-:Y:S01]  /*18ea0*/  IADD3 R243, P4, R8.reuse, R225, RZ ;  /* 0x000000e108f37210 */ /* 0x050fe20007f9e0ff */
[----:B------:R-:W4:Y:S01]  /*18eb0*/  LDL.LU R183, [R1+0x394] ;  /* 0x0003940001b77983 */ /* 0x000f220000300800 */
[C---:B---3--:R-:W-:Y:S02]  /*18ec0*/  IADD3 R241, P5, R8.reuse, R242, RZ ;  /* 0x000000f208f17210 */ /* 0x048fe40007fbe0ff */
[C---:B------:R-:W-:Y:S01]  /*18ed0*/  IADD3 R239, P6, R8.reuse, R240, RZ ;  /* 0x000000f008ef7210 */ /* 0x040fe20007fde0ff */
[----:B------:R-:W3:Y:S01]  /*18ee0*/  LDL.LU R160, [R1+0x398] ;  /* 0x0003980001a07983 */ /* 0x000ee20000300800 */
[C---:B------:R-:W-:Y:S02]  /*18ef0*/  IADD3 R235, P1, R8.reuse, R236, RZ ;  /* 0x000000ec08eb7210 */ /* 0x040fe40007f3e0ff */
[C---:B------:R-:W-:Y:S01]  /*18f00*/  IADD3 R245, P3, R8.reuse, R246, RZ ;  /* 0x000000f608f57210 */ /* 0x040fe20007f7e0ff */
[----:B------:R-:W3:Y:S01]  /*18f10*/  LDL.LU R161, [R1+0x39c] ;  /* 0x00039c0001a17983 */ /* 0x000ee20000300800 */
[----:B------:R-:W-:-:S03]  /*18f20*/  IADD3 R237, P0, R8, R238, RZ ;  /* 0x000000ee08ed7210 */ /* 0x000fc60007f1e0ff */
[----:B------:R-:W3:Y:S04]  /*18f30*/  LDL.LU R193, [R1+0x3a0] ;  /* 0x0003a00001c17983 */ /* 0x000ee80000300800 */
[----:B------:R-:W4:Y:S04]  /*18f40*/  LDL.LU R192, [R1+0x3a4] ;  /* 0x0003a40001c07983 */ /* 0x000f280000300800 */
[----:B------:R-:W3:Y:S01]  /*18f50*/  LDL.LU R152, [R1+0x3a8] ;  /* 0x0003a80001987983 */ /* 0x000ee20000300800 */
[----:B------:R-:W-:-:S03]  /*18f60*/  IADD3 R233, P2, R8, R182, RZ ;  /* 0x000000b608e97210 */ /* 0x000fc60007f5e0ff */
[----:B------:R-:W3:Y:S01]  /*18f70*/  LDL.LU R201, [R1+0x3b0] ;  /* 0x0003b00001c97983 */ /* 0x000ee20000300800 */
[----:B------:R-:W-:-:S03]  /*18f80*/  LEA.HI.X.SX32 R234, R182, R9, 0x1, P2 ;  /* 0x00000009b6ea7211 */ /* 0x000fc600010f0eff */
[----:B------:R-:W3:Y:S01]  /*18f90*/  LDL.LU R182, [R1+0x3b4] ;  /* 0x0003b40001b67983 */ /* 0x000ee20000300800 */
[-C--:B------:R-:W-:Y:S02]  /*18fa0*/  LEA.HI.X.SX32 R244, R225, R9.reuse, 0x1, P4 ;  /* 0x00000009e1f47211 */ /* 0x080fe400020f0eff */
[----:B------:R-:W-:Y:S02]  /*18fb0*/  IADD3 R229, P4, R8, R228, RZ ;  /* 0x000000e408e57210 */ /* 0x000fe40007f9e0ff */
[-C--:B------:R-:W-:Y:S02]  /*18fc0*/  LEA.HI.X.SX32 R242, R242, R9.reuse, 0x1, P5 ;  /* 0x00000009f2f27211 */ /* 0x080fe400028f0eff */
[----:B------:R-:W-:Y:S02]  /*18fd0*/  IADD3 R227, P5, R8, R180, RZ ;  /* 0x000000b408e37210 */ /* 0x000fe40007fbe0ff */
[-C--:B------:R-:W-:Y:S02]  /*18fe0*/  LEA.HI.X.SX32 R230, R228, R9.reuse, 0x1, P4 ;  /* 0x00000009e4e67211 */ /* 0x080fe400020f0eff */
[----:B------:R-:W-:-:S02]  /*18ff0*/  LEA.HI.X.SX32 R228, R180, R9, 0x1, P5 ;  /* 0x00000009b4e47211 */ /* 0x000fc400028f0eff */
[----:B------:R-:W3:Y:S04]  /*19000*/  LDL.LU R180, [R1+0x3b8] ;  /* 0x0003b80001b47983 */ /* 0x000ee80000300800 */
[----:B------:R-:W3:Y:S01]  /*19010*/  LDL.LU R153, [R1+0x3bc] ;  /* 0x0003bc0001997983 */ /* 0x000ee20000300800 */
[----:B------:R-:W-:Y:S02]  /*19020*/  LEA.HI.X.SX32 R240, R240, R9, 0x1, P6 ;  /* 0x00000009f0f07211 */ /* 0x000fe400030f0eff */
[----:B------:R-:W-:Y:S02]  /*19030*/  IADD3 R225, P6, R8, R181, RZ ;  /* 0x000000b508e17210 */ /* 0x000fe40007fde0ff */
[-C--:B------:R-:W-:Y:S02]  /*19040*/  LEA.HI.X.SX32 R236, R236, R9.reuse, 0x1, P1 ;  /* 0x00000009ecec7211 */ /* 0x080fe400008f0eff */
[----:B------:R-:W-:-:S02]  /*19050*/  LEA.HI.X.SX32 R226, R181, R9, 0x1, P6 ;  /* 0x00000009b5e27211 */ /* 0x000fc400030f0eff */
[----:B------:R-:W3:Y:S01]  /*19060*/  LDL.LU R181, [R1+0x3c0] ;  /* 0x0003c00001b57983 */ /* 0x000ee20000300800 */
[----:B------:R-:W-:Y:S02]  /*19070*/  LEA.HI.X.SX32 R246, R246, R9, 0x1, P3 ;  /* 0x00000009f6f67211 */ /* 0x000fe400018f0eff */
[C---:B------:R-:W-:Y:S02]  /*19080*/  IADD3 R221, P1, R8.reuse, R247, RZ ;  /* 0x000000f708dd7210 */ /* 0x040fe40007f3e0ff */
[----:B------:R-:W-:Y:S02]  /*19090*/  IADD3 R231, P3, R8, R232, RZ ;  /* 0x000000e808e77210 */ /* 0x000fe40007f7e0ff */
[-C--:B------:R-:W-:Y:S02]  /*190a0*/  LEA.HI.X.SX32 R222, R247, R9.reuse, 0x1, P1 ;  /* 0x00000009f7de7211 */ /* 0x080fe400008f0eff */
[----:B------:R-:W-:Y:S01]  /*190b0*/  LEA.HI.X.SX32 R232, R232, R9, 0x1, P3 ;  /* 0x00000009e8e87211 */ /* 0x000fe200018f0eff */
[----:B------:R-:W3:Y:S01]  /*190c0*/  LDL.LU R247, [R1+0x3c4] ;  /* 0x0003c40001f77983 */ /* 0x000ee20000300800 */
[----:B--2---:R-:W-:-:S02]  /*190d0*/  IADD3 R219, P2, R8, R249, RZ ;  /* 0x000000f908db7210 */ /* 0x004fc40007f5e0ff */
[----:B------:R-:W-:-:S04]  /*190e0*/  IADD3 R217, P3, R8, R250, RZ ;  /* 0x000000fa08d97210 */ /* 0x000fc80007f7e0ff */
[-C--:B------:R-:W-:Y:S02]  /*190f0*/  LEA.HI.X.SX32 R218, R250, R9.reuse, 0x1, P3 ;  /* 0x00000009fada7211 */ /* 0x080fe400018f0eff */
[----:B------:R-:W-:Y:S02]  /*19100*/  LEA.HI.X.SX32 R220, R249, R9, 0x1, P2 ;  /* 0x00000009f9dc7211 */ /* 0x000fe400010f0eff */
[C---:B------:R-:W-:Y:S01]  /*19110*/  IADD3 R215, P4, R8.reuse, R251, RZ ;  /* 0x000000fb08d77210 */ /* 0x040fe20007f9e0ff */
[----:B------:R-:W2:Y:S03]  /*19120*/  LDL.LU R249, [R1+0x3c8] ;  /* 0x0003c80001f97983 */ /* 0x000ea60000300800 */
[----:B------:R-:W-:Y:S02]  /*19130*/  LEA.HI.X.SX32 R216, R251, R9, 0x1, P4 ;  /* 0x00000009fbd87211 */ /* 0x000fe400020f0eff */
[----:B------:R-:W-:-:S04]  /*19140*/  IADD3 R214, P5, R8, R252, RZ ;  /* 0x000000fc08d67210 */ /* 0x000fc80007fbe0ff */
[----:B------:R-:W-:Y:S02]  /*19150*/  LEA.HI.X.SX32 R251, R252, R9, 0x1, P5 ;  /* 0x00000009fcfb7211 */ /* 0x000fe400028f0eff */
[C---:B----4-:R-:W-:Y:S02]  /*19160*/  IADD3 R204, P3, R8.reuse, R192, RZ ;  /* 0x000000c008cc7210 */ /* 0x050fe40007f7e0ff */
[----:B---3--:R-:W-:-:S03]  /*19170*/  IADD3 R202, P4, R8, R152, RZ ;  /* 0x0000009808ca7210 */ /* 0x008fc60007f9e0ff */
[----:B------:R3:W-:Y:S04]  /*19180*/  STL [R1+0x8cc], R204 ;  /* 0x0008cccc01007387 */ /* 0x0007e80000100800 */
[----:B------:R-:W4:Y:S04]  /*19190*/  LDL.LU R250, [R1+0x3cc] ;  /* 0x0003cc0001fa7983 */ /* 0x000f280000300800 */
[----:B------:R1:W-:Y:S04]  /*191a0*/  STL [R1+0x8c8], R202 ;  /* 0x0008c8ca01007387 */ /* 0x0003e80000100800 */
[----:B------:R-:W4:Y:S01]  /*191b0*/  LDL.LU R252, [R1+0x3d0] ;  /* 0x0003d00001fc7983 */ /* 0x000f220000300800 */
[----:B------:R-:W-:-:S02]  /*191c0*/  IADD3 R200, P5, R8, R201, RZ ;  /* 0x000000c908c87210 */ /* 0x000fc40007fbe0ff */
[----:B------:R-:W-:-:S03]  /*191d0*/  IADD3 R213, P6, R8, R183, RZ ;  /* 0x000000b708d57210 */ /* 0x000fc60007fde0ff */
[----:B------:R1:W-:Y:S01]  /*191e0*/  STL [R1+0x8c4], R200 ;  /* 0x0008c4c801007387 */ /* 0x0003e20000100800 */
[-C--:B------:R-:W-:Y:S02]  /*191f0*/  LEA.HI.X.SX32 R209, R183, R9.reuse, 0x1, P6 ;  /* 0x00000009b7d17211 */ /* 0x080fe400030f0eff */
[----:B------:R-:W-:Y:S01]  /*19200*/  IADD3 R198, P6, R8, R182, RZ ;  /* 0x000000b608c67210 */ /* 0x000fe20007fde0ff */
[----:B------:R-:W4:Y:S04]  /*19210*/  LDL.LU R183, [R1+0x3d4] ;  /* 0x0003d40001b77983 */ /* 0x000f280000300800 */
[----:B------:R1:W-:Y:S04]  /*19220*/  STL [R1+0x8c0], R198 ;  /* 0x0008c0c601007387 */ /* 0x0003e80000100800 */
[----:B------:R-:W4:Y:S01]  /*19230*/  LDL.LU R185, [R1+0x3d8] ;  /* 0x0003d80001b97983 */ /* 0x000f220000300800 */
[----:B------:R-:W-:-:S02]  /*19240*/  LEA.HI.X.SX32 R238, R238, R9, 0x1, P0 ;  /* 0x00000009eeee7211 */ /* 0x000fc400000f0eff */
[----:B------:R-:W-:-:S04]  /*19250*/  IADD3 R223, P0, R8, R224, RZ ;  /* 0x000000e008df7210 */ /* 0x000fc80007f1e0ff */
[----:B------:R-:W-:Y:S02]  /*19260*/  LEA.HI.X.SX32 R224, R224, R9, 0x1, P0 ;  /* 0x00000009e0e07211 */ /* 0x000fe400000f0eff */
[C---:B------:R-:W-:Y:S02]  /*19270*/  IADD3 R212, P0, R8.reuse, R160, RZ ;  /* 0x000000a008d47210 */ /* 0x040fe40007f1e0ff */
[----:B------:R-:W-:Y:S02]  /*19280*/  IADD3 R208, P1, R8, R161, RZ ;  /* 0x000000a108d07210 */ /* 0x000fe40007f3e0ff */
[-C--:B---3--:R-:W-:Y:S02]  /*19290*/  LEA.HI.X.SX32 R204, R160, R9.reuse, 0x1, P0 ;  /* 0x00000009a0cc7211 */ /* 0x088fe400000f0eff */
[----:B------:R-:W-:Y:S02]  /*192a0*/  IADD3 R197, P0, R8, R180, RZ ;  /* 0x000000b408c57210 */ /* 0x000fe40007f1e0ff */
[----:B-1----:R-:W-:-:S02]  /*192b0*/  LEA.HI.X.SX32 R202, R161, R9, 0x1, P1 ;  /* 0x00000009a1ca7211 */ /* 0x002fc400008f0eff */
[C---:B------:R-:W-:Y:S01]  /*192c0*/  IADD3 R195, P1, R8.reuse, R153, RZ ;  /* 0x0000009908c37210 */ /* 0x040fe20007f3e0ff */
[----:B------:R1:W-:Y:S04]  /*192d0*/  STL [R1+0x8bc], R197 ;  /* 0x0008bcc501007387 */ /* 0x0003e80000100800 */
[----:B------:R-:W3:Y:S01]  /*192e0*/  LDL.LU R169, [R1+0x3dc] ;  /* 0x0003dc0001a97983 */ /* 0x000ee20000300800 */
[----:B------:R-:W-:-:S03]  /*192f0*/  IADD3 R206, P2, R8, R193, RZ ;  /* 0x000000c108ce7210 */ /* 0x000fc60007f5e0ff */
[----:B------:R1:W-:Y:S04]  /*19300*/  STL [R1+0x8b8], R195 ;  /* 0x0008b8c301007387 */ /* 0x0003e80000100800 */
[----:B------:R-:W3:Y:S01]  /*19310*/  LDL.LU R160, [R1+0x3e0] ;  /* 0x0003e00001a07983 */ /* 0x000ee20000300800 */
[----:B------:R-:W-:Y:S02]  /*19320*/  LEA.HI.X.SX32 R200, R193, R9, 0x1, P2 ;  /* 0x00000009c1c87211 */ /* 0x000fe400010f0eff */
[----:B------:R-:W-:Y:S02]  /*19330*/  IADD3 R193, P2, R8, R181, RZ ;  /* 0x000000b508c17210 */ /* 0x000fe40007f5e0ff */
[----:B------:R-:W-:Y:S02]  /*19340*/  LEA.HI.X.SX32 R198, R192, R9, 0x1, P3 ;  /* 0x00000009c0c67211 */ /* 0x000fe400018f0eff */
[----:B------:R-:W-:Y:S01]  /*19350*/  IADD3 R191, P3, R8, R247, RZ ;  /* 0x000000f708bf7210 */ /* 0x000fe20007f7e0ff */
[----:B------:R1:W-:Y:S04]  /*19360*/  STL [R1+0x8b4], R193 ;  /* 0x0008b4c101007387 */ /* 0x0003e80000100800 */
[----:B------:R-:W3:Y:S04]  /*19370*/  LDL.LU R192, [R1+0x3e4] ;  /* 0x0003e40001c07983 */ /* 0x000ee80000300800 */
[----:B------:R1:W-:Y:S04]  /*19380*/  STL [R1+0x8b0], R191 ;  /* 0x0008b0bf01007387 */ /* 0x0003e80000100800 */
[----:B------:R-:W3:Y:S01]  /*19390*/  LDL.LU R161, [R1+0x3e8] ;  /* 0x0003e80001a17983 */ /* 0x000ee20000300800 */
[----:B-1----:R-:W-:-:S02]  /*193a0*/  LEA.HI.X.SX32 R197, R152, R9, 0x1, P4 ;  /* 0x0000000998c57211 */ /* 0x002fc400020f0eff */
[-C--:B------:R-:W-:Y:S02]  /*193b0*/  LEA.HI.X.SX32 R195, R201, R9.reuse, 0x1, P5 ;  /* 0x00000009c9c37211 */ /* 0x080fe400028f0eff */
[-C--:B------:R-:W-:Y:S02]  /*193c0*/  LEA.HI.X.SX32 R193, R182, R9.reuse, 0x1, P6 ;  /* 0x00000009b6c17211 */ /* 0x080fe400030f0eff */
[----:B------:R-:W-:Y:S02]  /*193d0*/  LEA.HI.X.SX32 R191, R180, R9, 0x1, P0 ;  /* 0x00000009b4bf7211 */ /* 0x000fe400000f0eff */
[----:B--2---:R-:W-:-:S05]  /*193e0*/  IADD3 R187, P4, R8, R249, RZ ;  /* 0x000000f908bb7210 */ /* 0x004fca0007f9e0ff */
[----:B------:R1:W-:Y:S01]  /*193f0*/  STL [R1+0x8ac], R187 ;  /* 0x0008acbb01007387 */ /* 0x0003e20000100800 */
[----:B----4-:R-:W-:-:S05]  /*19400*/  IADD3 R184, P5, R8, R250, RZ ;  /* 0x000000fa08b87210 */ /* 0x010fca0007fbe0ff */
[----:B------:R2:W-:Y:S01]  /*19410*/  STL [R1+0x8a8], R184 ;  /* 0x0008a8b801007387 */ /* 0x0005e20000100800 */
[----:B------:R-:W-:-:S03]  /*19420*/  IADD3 R182, P6, R8, R252, RZ ;  /* 0x000000fc08b67210 */ /* 0x000fc60007fde0ff */
[----:B------:R-:W4:Y:S04]  /*19430*/  LDL.LU R152, [R1+0x3ec] ;  /* 0x0003ec0001987983 */ /* 0x000f280000300800 */
[----:B------:R2:W-:Y:S04]  /*19440*/  STL [R1+0x8a4], R182 ;  /* 0x0008a4b601007387 */ /* 0x0005e80000100800 */
[----:B------:R-:W4:Y:S01]  /*19450*/  LDL.LU R201, [R1+0x3f0] ;  /* 0x0003f00001c97983 */ /* 0x000f220000300800 */
[----:B------:R-:W-:Y:S02]  /*19460*/  IADD3 R180, P0, R8, R183, RZ ;  /* 0x000000b708b47210 */ /* 0x000fe40007f1e0ff */
[----:B-1----:R-:W-:-:S03]  /*19470*/  LEA.HI.X.SX32 R187, R153, R9, 0x1, P1 ;  /* 0x0000000999bb7211 */ /* 0x002fc600008f0eff */
[----:B------:R1:W-:Y:S01]  /*19480*/  STL [R1+0x8a0], R180 ;  /* 0x0008a0b401007387 */ /* 0x0003e20000100800 */
[----:B------:R-:W-:-:S03]  /*19490*/  IADD3 R178, P1, R8, R185, RZ ;  /* 0x000000b908b27210 */ /* 0x000fc60007f3e0ff */
[----:B------:R-:W4:Y:S04]  /*194a0*/  LDL.LU R153, [R1+0x3f4] ;  /* 0x0003f40001997983 */ /* 0x000f280000300800 */
[----:B------:R-:W-:Y:S04]  /*194b0*/  STL [R1+0x898], R178 ;  /* 0x000898b201007387 */ /* 0x000fe80000100800 */
[----:B------:R-:W4:Y:S01]  /*194c0*/  LDL.LU R177, [R1+0x3f8] ;  /* 0x0003f80001b17983 */ /* 0x000f220000300800 */
[-C--:B--2---:R-:W-:Y:S02]  /*194d0*/  LEA.HI.X.SX32 R184, R181, R9.reuse, 0x1, P2 ;  /* 0x00000009b5b87211 */ /* 0x084fe400010f0eff */
[----:B------:R-:W-:-:S02]  /*194e0*/  LEA.HI.X.SX32 R182, R247, R9, 0x1, P3 ;  /* 0x00000009f7b67211 */ /* 0x000fc400018f0eff */
[----:B---3--:R-:W-:-:S05]  /*194f0*/  IADD3 R176, P2, R8, R169, RZ ;  /* 0x000000a908b07210 */ /* 0x008fca0007f5e0ff */
[----:B------:R-:W-:Y:S01]  /*19500*/  STL [R1+0x894], R176 ;  /* 0x000894b001007387 */ /* 0x000fe20000100800 */
[----:B------:R-:W-:-:S03]  /*19510*/  IADD3 R174, P3, R8, R160, RZ ;  /* 0x000000a008ae7210 */ /* 0x000fc60007f7e0ff */
[----:B------:R-:W2:Y:S04]  /*19520*/  LDL.LU R181, [R1+0x3fc] ;  /* 0x0003fc0001b57983 */ /* 0x000ea80000300800 */
[----:B------:R3:W-:Y:S04]  /*19530*/  STL [R1+0x89c], R174 ;  /* 0x00089cae01007387 */ /* 0x0007e80000100800 */
[----:B------:R-:W2:Y:S01]  /*19540*/  LDL.LU R247, [R1+0x408] ;  /* 0x0004080001f77983 */ /* 0x000ea20000300800 */
[-C--:B-1----:R-:W-:Y:S02]  /*19550*/  LEA.HI.X.SX32 R180, R249, R9.reuse, 0x1, P4 ;  /* 0x00000009f9b47211 */ /* 0x082fe400020f0eff */
[----:B------:R-:W-:Y:S01]  /*19560*/  IADD3 R172, P4, R8, R192, RZ ;  /* 0x000000c008ac7210 */ /* 0x000fe20007f9e0ff */
[----:B------:R-:W2:Y:S01]  /*19570*/  LDL.LU R249, [R1+0x40c] ;  /* 0x00040c0001f97983 */ /* 0x000ea20000300800 */
[----:B---3--:R-:W-:-:S03]  /*19580*/  LEA.HI.X.SX32 R174, R250, R9, 0x1, P5 ;  /* 0x00000009faae7211 */ /* 0x008fc600028f0eff */
[----:B------:R1:W-:Y:S01]  /*19590*/  STL [R1+0x890], R172 ;  /* 0x000890ac01007387 */ /* 0x0003e20000100800 */
[----:B------:R-:W-:-:S03]  /*195a0*/  IADD3 R170, P5, R8, R161, RZ ;  /* 0x000000a108aa7210 */ /* 0x000fc60007fbe0ff */
[----:B------:R-:W3:Y:S04]  /*195b0*/  LDL.LU R250, [R1+0x410] ;  /* 0x0004100001fa7983 */ /* 0x000ee80000300800 */
[----:B------:R1:W-:Y:S04]  /*195c0*/  STL [R1+0x88c], R170 ;  /* 0x00088caa01007387 */ /* 0x0003e80000100800 */
[----:B------:R-:W3:Y:S01]  /*195d0*/  LDL.LU R203, [R1+0x414] ;  /* 0x0004140001cb7983 */ /* 0x000ee20000300800 */
[----:B------:R-:W-:-:S03]  /*195e0*/  LEA.HI.X.SX32 R178, R252, R9, 0x1, P6 ;  /* 0x00000009fcb27211 */ /* 0x000fc600030f0eff */
[----:B------:R-:W3:Y:S01]  /*195f0*/  LDL.LU R252, [R1+0x418] ;  /* 0x0004180001fc7983 */ /* 0x000ee20000300800 */
[-C--:B------:R-:W-:Y:S02]  /*19600*/  LEA.HI.X.SX32 R176, R183, R9.reuse, 0x1, P0 ;  /* 0x00000009b7b07211 */ /* 0x080fe400000f0eff */
[-C--:B-1----:R-:W-:Y:S02]  /*19610*/  LEA.HI.X.SX32 R172, R185, R9.reuse, 0x1, P1 ;  /* 0x00000009b9ac7211 */ /* 0x082fe400008f0eff */
[----:B------:R-:W-:Y:S02]  /*19620*/  LEA.HI.X.SX32 R170, R169, R9, 0x1, P2 ;  /* 0x00000009a9aa7211 */ /* 0x000fe400010f0eff */
[----:B----4-:R-:W-:-:S05]  /*19630*/  IADD3 R168, P6, R8, R152, RZ ;  /* 0x0000009808a87210 */ /* 0x010fca0007fde0ff */
[----:B------:R-:W-:Y:S01]  /*19640*/  STL [R1+0x884], R168 ;  /* 0x000884a801007387 */ /* 0x000fe20000100800 */
[----:B------:R-:W-:-:S03]  /*19650*/  IADD3 R166, P0, R8, R201, RZ ;  /* 0x000000c908a67210 */ /* 0x000fc60007f1e0ff */
[----:B------:R-:W4:Y:S04]  /*19660*/  LDL.LU R183, [R1+0x41c] ;  /* 0x00041c0001b77983 */ /* 0x000f280000300800 */
[----:B------:R-:W-:Y:S04]  /*19670*/  STL [R1+0x880], R166 ;  /* 0x000880a601007387 */ /* 0x000fe80000100800 */
[----:B------:R-:W4:Y:S01]  /*19680*/  LDL.LU R194, [R1+0x420] ;  /* 0x0004200001c27983 */ /* 0x000f220000300800 */
[----:B------:R-:W-:-:S03]  /*19690*/  IADD3 R164, P1, R8, R153, RZ ;  /* 0x0000009908a47210 */ /* 0x000fc60007f3e0ff */
[----:B------:R-:W4:Y:S04]  /*196a0*/  LDL.LU R185, [R1+0x424] ;  /* 0x0004240001b97983 */ /* 0x000f280000300800 */
[----:B------:R1:W-:Y:S01]  /*196b0*/  STL [R1+0x888], R164 ;  /* 0x000888a401007387 */ /* 0x0003e20000100800 */
[----:B------:R-:W-:-:S03]  /*196c0*/  IADD3 R162, P2, R8, R177, RZ ;  /* 0x000000b108a27210 */ /* 0x000fc60007f5e0ff */
[----:B------:R-:W4:Y:S04]  /*196d0*/  LDL.LU R169, [R1+0x428] ;  /* 0x0004280001a97983 */ /* 0x000f280000300800 */
[----:B------:R1:W-:Y:S02]  /*196e0*/  STL [R1+0x87c], R162 ;  /* 0x00087ca201007387 */ /* 0x0003e40000100800 */
[-C--:B-1----:R-:W-:Y:S02]  /*196f0*/  LEA.HI.X.SX32 R164, R160, R9.reuse, 0x1, P3 ;  /* 0x00000009a0a47211 */ /* 0x082fe400018f0eff */
[----:B------:R-:W4:Y:S01]  /*19700*/  LDL.LU R160, [R1+0x42c] ;  /* 0x00042c0001a07983 */ /* 0x000f220000300800 */
[----:B------:R-:W-:-:S03]  /*19710*/  LEA.HI.X.SX32 R168, R192, R9, 0x1, P4 ;  /* 0x00000009c0a87211 */ /* 0x000fc600020f0eff */
[----:B------:R-:W4:Y:S01]  /*19720*/  LDL.LU R192, [R1+0x430] ;  /* 0x0004300001c07983 */ /* 0x000f220000300800 */
[----:B------:R-:W-:-:S03]  /*19730*/  LEA.HI.X.SX32 R166, R161, R9, 0x1, P5 ;  /* 0x00000009a1a67211 */ /* 0x000fc600028f0eff */
[----:B------:R-:W4:Y:S01]  /*19740*/  LDL.LU R161, [R1+0x434] ;  /* 0x0004340001a17983 */ /* 0x000f220000300800 */
[-C--:B------:R-:W-:Y:S02]  /*19750*/  LEA.HI.X.SX32 R0, R201, R9.reuse, 0x1, P0 ;  /* 0x00000009c9007211 */ /* 0x080fe400000f0eff */
[----:B------:R-:W-:Y:S02]  /*19760*/  LEA.HI.X.SX32 R162, R152, R9, 0x1, P6 ;  /* 0x0000000998a27211 */ /* 0x000fe400030f0eff */
[----:B------:R-:W4:Y:S04]  /*19770*/  LDL.LU R152, [R1+0x438] ;  /* 0x0004380001987983 */ /* 0x000f280000300800 */
[----:B------:R-:W4:Y:S04]  /*19780*/  LDL.LU R201, [R1+0x43c] ;  /* 0x00043c0001c97983 */ /* 0x000f280000300800 */
[----:B------:R1:W-:Y:S01]  /*19790*/  STL [R1+0x5c], R0 ;  /* 0x00005c0001007387 */ /* 0x0003e20000100800 */
[----:B--2---:R-:W-:-:S02]  /*197a0*/  IADD3 R150, P3, R8, R181, RZ ;  /* 0x000000b508967210 */ /* 0x004fc40007f7e0ff */
[----:B-1----:R-:W-:Y:S02]  /*197b0*/  LEA.HI.X.SX32 R0, R153, R9, 0x1, P1 ;  /* 0x0000000999007211 */ /* 0x002fe400008f0eff */
[----:B------:R-:W2:Y:S04]  /*197c0*/  LDL.LU R153, [R1+0x440] ;  /* 0x0004400001997983 */ /* 0x000ea80000300800 */
[----:B------:R1:W-:Y:S01]  /*197d0*/  STL [R1+0x60], R0 ;  /* 0x0000600001007387 */ /* 0x0003e20000100800 */
[C---:B------:R-:W-:Y:S02]  /*197e0*/  IADD3 R148, P4, R8.reuse, R247, RZ ;  /* 0x000000f708947210 */ /* 0x040fe40007f9e0ff */
[----:B-1----:R-:W-:Y:S02]  /*197f0*/  LEA.HI.X.SX32 R0, R177, R9, 0x1, P2 ;  /* 0x00000009b1007211 */ /* 0x002fe400010f0eff */
[----:B------:R-:W2:Y:S04]  /*19800*/  LDL.LU R177, [R1+0x444] ;  /* 0x0004440001b17983 */ /* 0x000ea80000300800 */
[----:B------:R1:W-:Y:S01]  /*19810*/  STL [R1+0x64], R0 ;  /* 0x0000640001007387 */ /* 0x0003e20000100800 */
[----:B------:R-:W-:-:S02]  /*19820*/  IADD3 R146, P5, R8, R249, RZ ;  /* 0x000000f908927210 */ /* 0x000fc40007fbe0ff */
[-C--:B-1----:R-:W-:Y:S02]  /*19830*/  LEA.HI.X.SX32 R0, R181, R9.reuse, 0x1, P3 ;  /* 0x00000009b5007211 */ /* 0x082fe400018f0eff */
[----:B------:R-:W2:Y:S04]  /*19840*/  LDL.LU R181, [R1+0x448] ;  /* 0x0004480001b57983 */ /* 0x000ea80000300800 */
[----:B------:R1:W-:Y:S01]  /*19850*/  STL [R1+0x68], R0 ;  /* 0x0000680001007387 */ /* 0x0003e20000100800 */
[C---:B---3--:R-:W-:Y:S02]  /*19860*/  IADD3 R144, P6, R8.reuse, R250, RZ ;  /* 0x000000fa08907210 */ /* 0x048fe40007fde0ff */
[----:B-1----:R-:W-:Y:S02]  /*19870*/  LEA.HI.X.SX32 R0, R247, R9, 0x1, P4 ;  /* 0x00000009f7007211 */ /* 0x002fe400020f0eff */
[----:B------:R-:W3:Y:S04]  /*19880*/  LDL.LU R247, [R1+0x44c] ;  /* 0x00044c0001f77983 */ /* 0x000ee80000300800 */
[----:B------:R1:W-:Y:S01]  /*19890*/  STL [R1+0x6c], R0 ;  /* 0x00006c0001007387 */ /* 0x0003e20000100800 */
[----:B------:R-:W-:-:S02]  /*198a0*/  IADD3 R142, P0, R8, R203, RZ ;  /* 0x000000cb088e7210 */ /* 0x000fc40007f1e0ff */
[-C--:B-1----:R-:W-:Y:S02]  /*198b0*/  LEA.HI.X.SX32 R0, R249, R9.reuse, 0x1, P5 ;  /* 0x00000009f9007211 */ /* 0x082fe400028f0eff */
[----:B------:R-:W3:Y:S04]  /*198c0*/  LDL.LU R249, [R1+0x450] ;  /* 0x0004500001f97983 */ /* 0x000ee80000300800 */
[----:B------:R1:W-:Y:S01]  /*198d0*/  STL [R1+0x70], R0 ;  /* 0x0000700001007387 */ /* 0x0003e20000100800 */
[----:B------:R-:W-:Y:S02]  /*198e0*/  IADD3 R140, P1, R8, R252, RZ ;  /* 0x000000fc088c7210 */ /* 0x000fe40007f3e0ff */
[-C--:B-1----:R-:W-:Y:S02]  /*198f0*/  LEA.HI.X.SX32 R0, R250, R9.reuse, 0x1, P6 ;  /* 0x00000009fa007211 */ /* 0x082fe400030f0eff */
[----:B------:R-:W3:Y:S04]  /*19900*/  LDL.LU R250, [R1+0x454] ;  /* 0x0004540001fa7983 */ /* 0x000ee80000300800 */
[----:B------:R1:W-:Y:S04]  /*19910*/  STL [R1+0x74], R0 ;  /* 0x0000740001007387 */ /* 0x0003e80000100800 */
[----:B------:R-:W3:Y:S01]  /*19920*/  LDL.LU R211, [R1+0x458] ;  /* 0x0004580001d37983 */ /* 0x000ee20000300800 */
[----:B-1----:R-:W-:-:S05]  /*19930*/  LEA.HI.X.SX32 R0, R203, R9, 0x1, P0 ;  /* 0x00000009cb007211 */ /* 0x002fca00000f0eff */
[----:B------:R1:W-:Y:S02]  /*19940*/  STL [R1+0x78], R0 ;  /* 0x0000780001007387 */ /* 0x0003e40000100800 */
[----:B-1----:R-:W-:Y:S02]  /*19950*/  LEA.HI.X.SX32 R0, R252, R9, 0x1, P1 ;  /* 0x00000009fc007211 */ /* 0x002fe400008f0eff */
[----:B------:R-:W3:Y:S04]  /*19960*/  LDL.LU R252, [R1+0x45c] ;  /* 0x00045c0001fc7983 */ /* 0x000ee80000300800 */
[----:B------:R1:W-:Y:S01]  /*19970*/  STL [R1+0x7c], R0 ;  /* 0x00007c0001007387 */ /* 0x0003e20000100800 */
[----:B----4-:R-:W-:-:S04]  /*19980*/  IADD3 R138, P2, R8, R183, RZ ;  /* 0x000000b7088a7210 */ /* 0x010fc80007f5e0ff */
[----:B-1----:R-:W-:Y:S02]  /*19990*/  LEA.HI.X.SX32 R0, R183, R9, 0x1, P2 ;  /* 0x00000009b7007211 */ /* 0x002fe400010f0eff */
[----:B------:R-:W4:Y:S01]  /*199a0*/  LDL.LU R183, [R1+0x460] ;  /* 0x0004600001b77983 */ /* 0x000f220000300800 */
[----:B------:R-:W-:-:S03]  /*199b0*/  IADD3 R136, P3, R8, R194, RZ ;  /* 0x000000c208887210 */ /* 0x000fc60007f7e0ff */
[----:B------:R1:W-:Y:S01]  /*199c0*/  STL [R1+0x80], R0 ;  /* 0x0000800001007387 */ /* 0x0003e20000100800 */
[----:B------:R-:W-:-:S03]  /*199d0*/  IADD3 R134, P4, R8, R185, RZ ;  /* 0x000000b908867210 */ /* 0x000fc60007f9e0ff */
[----:B------:R-:W4:Y:S01]  /*199e0*/  LDL.LU R203, [R1+0x464] ;  /* 0x0004640001cb7983 */ /* 0x000f220000300800 */
[----:B-1----:R-:W-:Y:S02]  /*199f0*/  LEA.HI.X.SX32 R0, R194, R9, 0x1, P3 ;  /* 0x00000009c2007211 */ /* 0x002fe400018f0eff */
[----:B------:R-:W-:-:S03]  /*19a00*/  IADD3 R132, P5, R8, R169, RZ ;  /* 0x000000a908847210 */ /* 0x000fc60007fbe0ff */
[----:B------:R1:W-:Y:S02]  /*19a10*/  STL [R1+0x84], R0 ;  /* 0x0000840001007387 */ /* 0x0003e40000100800 */
[----:B-1----:R-:W-:Y:S02]  /*19a20*/  LEA.HI.X.SX32 R0, R185, R9, 0x1, P4 ;  /* 0x00000009b9007211 */ /* 0x002fe400020f0eff */
[----:B------:R-:W4:Y:S01]  /*19a30*/  LDL.LU R185, [R1+0x468] ;  /* 0x0004680001b97983 */ /* 0x000f220000300800 */
[----:B------:R-:W-:-:S03]  /*19a40*/  IADD3 R130, P6, R8, R160, RZ ;  /* 0x000000a008827210 */ /* 0x000fc60007fde0ff */
[----:B------:R1:W-:Y:S04]  /*19a50*/  STL [R1+0x88], R0 ;  /* 0x0000880001007387 */ /* 0x0003e80000100800 */
[----:B------:R-:W4:Y:S01]  /*19a60*/  LDL.LU R194, [R1+0x46c] ;  /* 0x00046c0001c27983 */ /* 0x000f220000300800 */
[----:B-1----:R-:W-:Y:S02]  /*19a70*/  LEA.HI.X.SX32 R0, R169, R9, 0x1, P5 ;  /* 0x00000009a9007211 */ /* 0x002fe400028f0eff */
[----:B------:R-:W-:-:S03]  /*19a80*/  IADD3 R128, P0, R8, R192, RZ ;  /* 0x000000c008807210 */ /* 0x000fc60007f1e0ff */
[----:B------:R1:W-:Y:S04]  /*19a90*/  STL [R1+0x8c], R0 ;  /* 0x00008c0001007387 */ /* 0x0003e80000100800 */
[----:B------:R-:W4:Y:S01]  /*19aa0*/  LDL.LU R169, [R1+0x470] ;  /* 0x0004700001a97983 */ /* 0x000f220000300800 */
[----:B-1----:R-:W-:-:S05]  /*19ab0*/  LEA.HI.X.SX32 R0, R160, R9, 0x1, P6 ;  /* 0x00000009a0007211 */ /* 0x002fca00030f0eff */
[----:B------:R1:W-:Y:S02]  /*19ac0*/  STL [R1+0x90], R0 ;  /* 0x0000900001007387 */ /* 0x0003e40000100800 */
[----:B-1----:R-:W-:Y:S02]  /*19ad0*/  LEA.HI.X.SX32 R0, R192, R9, 0x1, P0 ;  /* 0x00000009c0007211 */ /* 0x002fe400000f0eff */
[----:B------:R-:W4:Y:S04]  /*19ae0*/  LDL.LU R192, [R1+0x474] ;  /* 0x0004740001c07983 */ /* 0x000f280000300800 */
[----:B------:R1:W-:Y:S04]  /*19af0*/  STL [R1+0x94], R0 ;  /* 0x0000940001007387 */ /* 0x0003e80000100800 */
[----:B------:R-:W4:Y:S01]  /*19b00*/  LDL.LU R160, [R1+0x478] ;  /* 0x0004780001a07983 */ /* 0x000f220000300800 */
[----:B------:R-:W-:-:S02]  /*19b10*/  IADD3 R126, P1, R8, R161, RZ ;  /* 0x000000a1087e7210 */ /* 0x000fc40007f3e0ff */
[C---:B------:R-:W-:Y:S02]  /*19b20*/  IADD3 R124, P2, R8.reuse, R152, RZ ;  /* 0x00000098087c7210 */ /* 0x040fe40007f5e0ff */
[----:B-1----:R-:W-:Y:S02]  /*19b30*/  LEA.HI.X.SX32 R0, R161, R9, 0x1, P1 ;  /* 0x00000009a1007211 */ /* 0x002fe400008f0eff */
[----:B------:R-:W-:-:S03]  /*19b40*/  IADD3 R122, P3, R8, R201, RZ ;  /* 0x000000c9087a7210 */ /* 0x000fc60007f7e0ff */
[----:B------:R1:W-:Y:S04]  /*19b50*/  STL [R1+0x98], R0 ;  /* 0x0000980001007387 */ /* 0x0003e80000100800 */
[----:B------:R-:W4:Y:S01]  /*19b60*/  LDL.LU R161, [R1+0x47c] ;  /* 0x00047c0001a17983 */ /* 0x000f220000300800 */
[----:B-1----:R-:W-:-:S03]  /*19b70*/  LEA.HI.X.SX32 R0, R152, R9, 0x1, P2 ;  /* 0x0000000998007211 */ /* 0x002fc600010f0eff */
[----:B------:R-:W4:Y:S01]  /*19b80*/  LDL.LU R152, [R1+0x480] ;  /* 0x0004800001987983 */ /* 0x000f220000300800 */
[----:B--2---:R-:W-:-:S03]  /*19b90*/  IADD3 R120, P4, R8, R153, RZ ;  /* 0x0000009908787210 */ /* 0x004fc60007f9e0ff */
[----:B------:R1:W-:Y:S01]  /*19ba0*/  STL [R1+0x9c], R0 ;  /* 0x00009c0001007387 */ /* 0x0003e20000100800 */
[C---:B------:R-:W-:Y:S02]  /*19bb0*/  IADD3 R118, P5, R8.reuse, R177, RZ ;  /* 0x000000b108767210 */ /* 0x040fe40007fbe0ff */
[----:B-1----:R-:W-:Y:S02]  /*19bc0*/  LEA.HI.X.SX32 R0, R201, R9, 0x1, P3 ;  /* 0x00000009c9007211 */ /* 0x002fe400018f0eff */
[----:B------:R-:W2:Y:S04]  /*19bd0*/  LDL.LU R201, [R1+0x484] ;  /* 0x0004840001c97983 */ /* 0x000ea80000300800 */
[----:B------:R1:W-:Y:S01]  /*19be0*/  STL [R1+0xa0], R0 ;  /* 0x0000a00001007387 */ /* 0x0003e20000100800 */
[----:B------:R-:W-:-:S02]  /*19bf0*/  IADD3 R116, P6, R8, R181, RZ ;  /* 0x000000b508747210 */ /* 0x000fc40007fde0ff */
[----:B-1----:R-:W-:Y:S02]  /*19c00*/  LEA.HI.X.SX32 R0, R153, R9, 0x1, P4 ;  /* 0x0000000999007211 */ /* 0x002fe400020f0eff */
        /* <DEDUP_REMOVED lines=10> */
[C---:B------:R-:W-:Y:S02]  /*19cb0*/  IADD3 R119, P2, R8.reuse, R250, RZ ;  /* 0x000000fa08777210 */ /* 0x040fe40007f5e0ff */
[----:B-1----:R-:W-:Y:S02]  /*19cc0*/  LEA.HI.X.SX32 R0, R247, R9, 0x1, P0 ;  /* 0x00000009f7007211 */ /* 0x002fe400000f0eff */
[----:B------:R-:W3:Y:S04]  /*19cd0*/  LDL.LU R247, [R1+0x494] ;  /* 0x0004940001f77983 */ /* 0x000ee80000300800 */
[----:B------:R1:W-:Y:S01]  /*19ce0*/  STL [R1+0xb0], R0 ;  /* 0x0000b00001007387 */ /* 0x0003e20000100800 */
[----:B------:R-:W-:-:S02]  /*19cf0*/  IADD3 R121, P3, R8, R211, RZ ;  /* 0x000000d308797210 */ /* 0x000fc40007f7e0ff */
[-C--:B-1----:R-:W-:Y:S02]  /*19d00*/  LEA.HI.X.SX32 R0, R249, R9.reuse, 0x1, P1 ;  /* 0x00000009f9007211 */ /* 0x082fe400008f0eff */
[----:B------:R-:W3:Y:S04]  /*19d10*/  LDL.LU R249, [R1+0x498] ;  /* 0x0004980001f97983 */ /* 0x000ee80000300800 */
[----:B------:R1:W-:Y:S01]  /*19d20*/  STL [R1+0xb4], R0 ;  /* 0x0000b40001007387 */ /* 0x0003e20000100800 */
[-C--:B------:R-:W-:Y:S02]  /*19d30*/  LEA.HI.X.SX32 R2, R211, R9.reuse, 0x1, P3 ;  /* 0x00000009d3027211 */ /* 0x080fe400018f0eff */
[----:B------:R-:W-:Y:S02]  /*19d40*/  IADD3 R123, P4, R8, R252, RZ ;  /* 0x000000fc087b7210 */ /* 0x000fe40007f9e0ff */
[----:B-1----:R-:W-:-:S02]  /*19d50*/  LEA.HI.X.SX32 R0, R250, R9, 0x1, P2 ;  /* 0x00000009fa007211 */ /* 0x002fc400010f0eff */
[----:B------:R-:W3:Y:S04]  /*19d60*/  LDL.LU R250, [R1+0x49c] ;  /* 0x00049c0001fa7983 */ /* 0x000ee80000300800 */
[----:B------:R1:W-:Y:S04]  /*19d70*/  STL [R1+0xb8], R0 ;  /* 0x0000b80001007387 */ /* 0x0003e80000100800 */
[----:B------:R-:W-:Y:S01]  /*19d80*/  STL [R1+0xbc], R2 ;  /* 0x0000bc0201007387 */ /* 0x000fe20000100800 */
[----:B-1----:R-:W-:-:S03]  /*19d90*/  LEA.HI.X.SX32 R0, R252, R9, 0x1, P4 ;  /* 0x00000009fc007211 */ /* 0x002fc600020f0eff */
[----:B------:R-:W3:Y:S04]  /*19da0*/  LDL.LU R252, [R1+0x4a4] ;  /* 0x0004a40001fc7983 */ /* 0x000ee80000300800 */
[----:B------:R1:W-:Y:S01]  /*19db0*/  STL [R1+0xc0], R0 ;  /* 0x0000c00001007387 */ /* 0x0003e20000100800 */
[----:B----4-:R-:W-:-:S04]  /*19dc0*/  IADD3 R125, P5, R8, R183, RZ ;  /* 0x000000b7087d7210 */ /* 0x010fc80007fbe0ff */
[----:B-1----:R-:W-:Y:S02]  /*19dd0*/  LEA.HI.X.SX32 R0, R183, R9, 0x1, P5 ;  /* 0x00000009b7007211 */ /* 0x002fe400028f0eff */
[----:B------:R-:W4:Y:S01]  /*19de0*/  LDL.LU R183, [R1+0x4a8] ;  /* 0x0004a80001b77983 */ /* 0x000f220000300800 */
[----:B------:R-:W-:-:S04]  /*19df0*/  IADD3 R127, P6, R8, R203, RZ ;  /* 0x000000cb087f7210 */ /* 0x000fc80007fde0ff */
[----:B------:R-:W-:Y:S01]  /*19e00*/  LEA.HI.X.SX32 R2, R203, R9, 0x1, P6 ;  /* 0x00000009cb027211 */ /* 0x000fe200030f0eff */
[----:B------:R1:W-:Y:S04]  /*19e10*/  STL [R1+0xc4], R0 ;  /* 0x0000c40001007387 */ /* 0x0003e80000100800 */
[----:B------:R-:W-:Y:S01]  /*19e20*/  STL [R1+0xc8], R2 ;  /* 0x0000c80201007387 */ /* 0x000fe20000100800 */
[----:B------:R-:W-:-:S04]  /*19e30*/  IADD3 R129, P0, R8, R185, RZ ;  /* 0x000000b908817210 */ /* 0x000fc80007f1e0ff */
[----:B-1----:R-:W-:Y:S02]  /*19e40*/  LEA.HI.X.SX32 R0, R185, R9, 0x1, P0 ;  /* 0x00000009b9007211 */ /* 0x002fe400000f0eff */
[----:B------:R-:W4:Y:S01]  /*19e50*/  LDL.LU R185, [R1+0x4ac] ;  /* 0x0004ac0001b97983 */ /* 0x000f220000300800 */
[----:B------:R-:W-:-:S03]  /*19e60*/  IADD3 R131, P1, R8, R194, RZ ;  /* 0x000000c208837210 */ /* 0x000fc60007f3e0ff */
[----:B------:R1:W-:Y:S02]  /*19e70*/  STL [R1+0xcc], R0 ;  /* 0x0000cc0001007387 */ /* 0x0003e40000100800 */
        /* <DEDUP_REMOVED lines=13> */
[----:B------:R-:W-:-:S03]  /*19f50*/  IADD3 R139, P5, R8, R161, RZ ;  /* 0x000000a1088b7210 */ /* 0x000fc60007fbe0ff */
[----:B------:R1:W-:Y:S01]  /*19f60*/  STL [R1+0xdc], R0 ;  /* 0x0000dc0001007387 */ /* 0x0003e20000100800 */
[C---:B------:R-:W-:Y:S02]  /*19f70*/  IADD3 R141, P6, R8.reuse, R152, RZ ;  /* 0x00000098088d7210 */ /* 0x040fe40007fde0ff */
[----:B-1----:R-:W-:Y:S02]  /*19f80*/  LEA.HI.X.SX32 R0, R161, R9, 0x1, P5 ;  /* 0x00000009a1007211 */ /* 0x002fe400028f0eff */
[----:B------:R-:W4:Y:S04]  /*19f90*/  LDL.LU R161, [R1+0x4bc] ;  /* 0x0004bc0001a17983 */ /* 0x000f280000300800 */
[----:B------:R1:W-:Y:S01]  /*19fa0*/  STL [R1+0xe0], R0 ;  /* 0x0000e00001007387 */ /* 0x0003e20000100800 */
[----:B--2---:R-:W-:-:S02]  /*19fb0*/  IADD3 R143, P0, R8, R201, RZ ;  /* 0x000000c9088f7210 */ /* 0x004fc40007f1e0ff */
[----:B-1----:R-:W-:Y:S02]  /*19fc0*/  LEA.HI.X.SX32 R0, R152, R9, 0x1, P6 ;  /* 0x0000000998007211 */ /* 0x002fe400030f0eff */
[C---:B------:R-:W-:Y:S02]  /*19fd0*/  IADD3 R145, P1, R8.reuse, R153, RZ ;  /* 0x0000009908917210 */ /* 0x040fe40007f3e0ff */
[C---:B---3--:R-:W-:Y:S02]  /*19fe0*/  IADD3 R147, P2, R8.reuse, R177, RZ ;  /* 0x000000b108937210 */ /* 0x048fe40007f5e0ff */
[----:B------:R-:W-:-:S05]  /*19ff0*/  IADD3 R163, P5, R8, R249, RZ ;  /* 0x000000f908a37210 */ /* 0x000fca0007fbe0ff */
[----:B------:R-:W-:Y:S04]  /*1a000*/  STL [R1+0x878], R163 ;  /* 0x000878a301007387 */ /* 0x000fe80000100800 */
[----:B------:R-:W2:Y:S01]  /*1a010*/  LDL.LU R152, [R1+0x4c0] ;  /* 0x0004c00001987983 */ /* 0x000ea20000300800 */
[----:B------:R-:W-:-:S03]  /*1a020*/  IADD3 R165, P6, R8, R250, RZ ;  /* 0x000000fa08a57210 */ /* 0x000fc60007fde0ff */
[----:B------:R1:W-:Y:S04]  /*1a030*/  STL [R1+0xe4], R0 ;  /* 0x0000e40001007387 */ /* 0x0003e80000100800 */
[----:B------:R-:W-:Y:S01]  /*1a040*/  STL [R1+0x874], R165 ;  /* 0x000874a501007387 */ /* 0x000fe20000100800 */
[----:B-1----:R-:W-:-:S03]  /*1a050*/  LEA.HI.X.SX32 R0, R201, R9, 0x1, P0 ;  /* 0x00000009c9007211 */ /* 0x002fc600000f0eff */
[----:B------:R-:W3:Y:S01]  /*1a060*/  LDL.LU R201, [R1+0x4c4] ;  /* 0x0004c40001c97983 */ /* 0x000ee20000300800 */
[----:B------:R-:W-:-:S03]  /*1a070*/  IADD3 R167, P0, R8, R252, RZ ;  /* 0x000000fc08a77210 */ /* 0x000fc60007f1e0ff */
[----:B------:R1:W-:Y:S04]  /*1a080*/  STL [R1+0xe8], R0 ;  /* 0x0000e80001007387 */ /* 0x0003e80000100800 */
[----:B------:R1:W-:Y:S02]  /*1a090*/  STL [R1+0x870], R167 ;  /* 0x000870a701007387 */ /* 0x0003e40000100800 */
[-C--:B-1----:R-:W-:Y:S02]  /*1a0a0*/  LEA.HI.X.SX32 R0, R153, R9.reuse, 0x1, P1 ;  /* 0x0000000999007211 */ /* 0x082fe400008f0eff */
[----:B------:R-:W3:Y:S01]  /*1a0b0*/  LDL.LU R153, [R1+0x4c8] ;  /* 0x0004c80001997983 */ /* 0x000ee20000300800 */
[----:B------:R-:W-:-:S03]  /*1a0c0*/  LEA.HI.X.SX32 R163, R177, R9, 0x1, P2 ;  /* 0x00000009b1a37211 */ /* 0x000fc600010f0eff */
[----:B------:R-:W-:Y:S01]  /*1a0d0*/  STL [R1+0xec], R0 ;  /* 0x0000ec0001007387 */ /* 0x000fe20000100800 */
[C---:B------:R-:W-:Y:S02]  /*1a0e0*/  IADD3 R149, P3, R8.reuse, R181, RZ ;  /* 0x000000b508957210 */ /* 0x040fe40007f7e0ff */
[C---:B------:R-:W-:Y:S02]  /*1a0f0*/  IADD3 R151, P4, R8.reuse, R247, RZ ;  /* 0x000000f708977210 */ /* 0x040fe40007f9e0ff */
[-C--:B------:R-:W-:Y:S02]  /*1a100*/  LEA.HI.X.SX32 R165, R181, R9.reuse, 0x1, P3 ;  /* 0x00000009b5a57211 */ /* 0x080fe400018f0eff */
[----:B------:R-:W-:Y:S02]  /*1a110*/  LEA.HI.X.SX32 R167, R247, R9, 0x1, P4 ;  /* 0x00000009f7a77211 */ /* 0x000fe400020f0eff */
[----:B----4-:R-:W-:-:S05]  /*1a120*/  IADD3 R169, P1, R8, R183, RZ ;  /* 0x000000b708a97210 */ /* 0x010fca0007f3e0ff */
[----:B------:R1:W-:Y:S04]  /*1a130*/  STL [R1+0x86c], R169 ;  /* 0x00086ca901007387 */ /* 0x0003e80000100800 */
[----:B------:R-:W4:Y:S01]  /*1a140*/  LDL.LU R205, [R1+0x4cc] ;  /* 0x0004cc0001cd7983 */ /* 0x000f220000300800 */
[----:B------:R-:W-:-:S05]  /*1a150*/  IADD3 R171, P2, R8, R185, RZ ;  /* 0x000000b908ab7210 */ /* 0x000fca0007f5e0ff */
[----:B------:R1:W-:Y:S04]  /*1a160*/  STL [R1+0x868], R171 ;  /* 0x000868ab01007387 */ /* 0x0003e80000100800 */
[----:B------:R-:W4:Y:S01]  /*1a170*/  LDL.LU R211, [R1+0x4d0] ;  /* 0x0004d00001d37983 */ /* 0x000f220000300800 */
[----:B------:R-:W-:Y:S02]  /*1a180*/  IADD3 R173, P3, R8, R194, RZ ;  /* 0x000000c208ad7210 */ /* 0x000fe40007f7e0ff */
[----:B-1----:R-:W-:-:S03]  /*1a190*/  LEA.HI.X.SX32 R169, R249, R9, 0x1, P5 ;  /* 0x00000009f9a97211 */ /* 0x002fc600028f0eff */
[----:B------:R1:W-:Y:S04]  /*1a1a0*/  STL [R1+0x864], R173 ;  /* 0x000864ad01007387 */ /* 0x0003e80000100800 */
[----:B------:R-:W4:Y:S01]  /*1a1b0*/  LDL.LU R247, [R1+0x4d4] ;  /* 0x0004d40001f77983 */ /* 0x000f220000300800 */
[----:B------:R-:W-:Y:S02]  /*1a1c0*/  LEA.HI.X.SX32 R171, R250, R9, 0x1, P6 ;  /* 0x00000009faab7211 */ /* 0x000fe400030f0eff */
[----:B------:R-:W-:-:S05]  /*1a1d0*/  IADD3 R175, P4, R8, R192, RZ ;  /* 0x000000c008af7210 */ /* 0x000fca0007f9e0ff */
[----:B------:R1:W-:Y:S04]  /*1a1e0*/  STL [R1+0x860], R175 ;  /* 0x000860af01007387 */ /* 0x0003e80000100800 */
[----:B------:R-:W4:Y:S01]  /*1a1f0*/  LDL.LU R249, [R1+0x4d8] ;  /* 0x0004d80001f97983 */ /* 0x000f220000300800 */
[----:B------:R-:W-:-:S05]  /*1a200*/  IADD3 R177, P5, R8, R160, RZ ;  /* 0x000000a008b17210 */ /* 0x000fca0007fbe0ff */
[----:B------:R1:W-:Y:S04]  /*1a210*/  STL [R1+0x85c], R177 ;  /* 0x00085cb101007387 */ /* 0x0003e80000100800 */
[----:B------:R-:W4:Y:S01]  /*1a220*/  LDL.LU R250, [R1+0x4dc] ;  /* 0x0004dc0001fa7983 */ /* 0x000f220000300800 */
[----:B-1----:R-:W-:Y:S02]  /*1a230*/  LEA.HI.X.SX32 R173, R252, R9, 0x1, P0 ;  /* 0x00000009fcad7211 */ /* 0x002fe400000f0eff */
[----:B------:R-:W-:-:S05]  /*1a240*/  IADD3 R179, P6, R8, R161, RZ ;  /* 0x000000a108b37210 */ /* 0x000fca0007fde0ff */
[----:B------:R1:W-:Y:S04]  /*1a250*/  STL [R1+0x858], R179 ;  /* 0x000858b301007387 */ /* 0x0003e80000100800 */
[----:B------:R-:W4:Y:S01]  /*1a260*/  LDL.LU R252, [R1+0x4e0] ;  /* 0x0004e00001fc7983 */ /* 0x000f220000300800 */
[-C--:B------:R-:W-:Y:S02]  /*1a270*/  LEA.HI.X.SX32 R175, R183, R9.reuse, 0x1, P1 ;  /* 0x00000009b7af7211 */ /* 0x080fe400008f0eff */
[-C--:B------:R-:W-:Y:S02]  /*1a280*/  LEA.HI.X.SX32 R177, R185, R9.reuse, 0x1, P2 ;  /* 0x00000009b9b17211 */ /* 0x080fe400010f0eff */
[----:B-1----:R-:W-:Y:S02]  /*1a290*/  LEA.HI.X.SX32 R179, R194, R9, 0x1, P3 ;  /* 0x00000009c2b37211 */ /* 0x002fe400018f0eff */
[----:B--2---:R-:W-:-:S05]  /*1a2a0*/  IADD3 R181, P0, R8, R152, RZ ;  /* 0x0000009808b57210 */ /* 0x004fca0007f1e0ff */
[----:B------:R1:W-:Y:S01]  /*1a2b0*/  STL [R1+0x854], R181 ;  /* 0x000854b501007387 */ /* 0x0003e20000100800 */
[----:B---3--:R-:W-:-:S05]  /*1a2c0*/  IADD3 R183, P1, R8, R201, RZ ;  /* 0x000000c908b77210 */ /* 0x008fca0007f3e0ff */
[----:B------:R2:W-:Y:S04]  /*1a2d0*/  STL [R1+0x850], R183 ;  /* 0x000850b701007387 */ /* 0x0005e80000100800 */
[----:B------:R-:W3:Y:S01]  /*1a2e0*/  LDL.LU R186, [R1+0x4e4] ;  /* 0x0004e40001ba7983 */ /* 0x000ee20000300800 */
[----:B------:R-:W-:-:S05]  /*1a2f0*/  IADD3 R185, P2, R8, R153, RZ ;  /* 0x0000009908b97210 */ /* 0x000fca0007f5e0ff */
[----:B------:R2:W-:Y:S04]  /*1a300*/  STL [R1+0x84c], R185 ;  /* 0x00084cb901007387 */ /* 0x0005e80000100800 */
[----:B------:R-:W3:Y:S01]  /*1a310*/  LDL.LU R18, [R1+0x4e8] ;  /* 0x0004e80001127983 */ /* 0x000ee20000300800 */
[----:B-1----:R-:W-:-:S03]  /*1a320*/  LEA.HI.X.SX32 R181, R192, R9, 0x1, P4 ;  /* 0x00000009c0b57211 */ /* 0x002fc600020f0eff */
[----:B------:R-:W3:Y:S01]  /*1a330*/  LDL.LU R19, [R1+0x4ec] ;  /* 0x0004ec0001137983 */ /* 0x000ee20000300800 */
[-C--:B--2---:R-:W-:Y:S02]  /*1a340*/  LEA.HI.X.SX32 R183, R160, R9.reuse, 0x1, P5 ;  /* 0x00000009a0b77211 */ /* 0x084fe400028f0eff */
[----:B------:R-:W-:Y:S02]  /*1a350*/  LEA.HI.X.SX32 R185, R161, R9, 0x1, P6 ;  /* 0x00000009a1b97211 */ /* 0x000fe400030f0eff */
[----:B----4-:R-:W-:-:S05]  /*1a360*/  IADD3 R190, P3, R8, R205, RZ ;  /* 0x000000cd08be7210 */ /* 0x010fca0007f7e0ff */
[----:B------:R1:W-:Y:S04]  /*1a370*/  STL [R1+0x848], R190 ;  /* 0x000848be01007387 */ /* 0x0003e80000100800 */
[----:B------:R-:W2:Y:S01]  /*1a380*/  LDL.LU R154, [R1+0x4f0] ;  /* 0x0004f000019a7983 */ /* 0x000ea20000300800 */
[----:B------:R-:W-:-:S05]  /*1a390*/  IADD3 R192, P4, R8, R211, RZ ;  /* 0x000000d308c07210 */ /* 0x000fca0007f9e0ff */
[----:B------:R4:W-:Y:S04]  /*1a3a0*/  STL [R1+0x844], R192 ;  /* 0x000844c001007387 */ /* 0x0009e80000100800 */
[----:B------:R-:W2:Y:S01]  /*1a3b0*/  LDL.LU R155, [R1+0x4f4] ;  /* 0x0004f400019b7983 */ /* 0x000ea20000300800 */
[----:B------:R-:W-:Y:S02]  /*1a3c0*/  IADD3 R194, P5, R8, R247, RZ ;  /* 0x000000f708c27210 */ /* 0x000fe40007fbe0ff */
[----:B-1----:R-:W-:-:S03]  /*1a3d0*/  LEA.HI.X.SX32 R190, R152, R9, 0x1, P0 ;  /* 0x0000000998be7211 */ /* 0x002fc600000f0eff */
[----:B------:R1:W-:Y:S04]  /*1a3e0*/  STL [R1+0x840], R194 ;  /* 0x000840c201007387 */ /* 0x0003e80000100800 */
[----:B------:R-:W2:Y:S01]  /*1a3f0*/  LDL.LU R160, [R1+0x4f8] ;  /* 0x0004f80001a07983 */ /* 0x000ea20000300800 */
[----:B------:R-:W-:-:S05]  /*1a400*/  IADD3 R196, P6, R8, R249, RZ ;  /* 0x000000f908c47210 */ /* 0x000fca0007fde0ff */
[----:B------:R1:W-:Y:S04]  /*1a410*/  STL [R1+0x83c], R196 ;  /* 0x00083cc401007387 */ /* 0x0003e80000100800 */
[----:B------:R-:W2:Y:S01]  /*1a420*/  LDL.LU R161, [R1+0x4fc] ;  /* 0x0004fc0001a17983 */ /* 0x000ea20000300800 */
[----:B------:R-:W-:-:S05]  /*1a430*/  IADD3 R199, P0, R8, R250, RZ ;  /* 0x000000fa08c77210 */ /* 0x000fca0007f1e0ff */
[----:B------:R1:W-:Y:S04]  /*1a440*/  STL [R1+0x838], R199 ;  /* 0x000838c701007387 */ /* 0x0003e80000100800 */
[----:B------:R-:W2:Y:S01]  /*1a450*/  LDL.LU R152, [R1+0x500] ;  /* 0x0005000001987983 */ /* 0x000ea20000300800 */
[-C--:B----4-:R-:W-:Y:S02]  /*1a460*/  LEA.HI.X.SX32 R192, R201, R9.reuse, 0x1, P1 ;  /* 0x00000009c9c07211 */ /* 0x090fe400008f0eff */
[----:B------:R-:W-:Y:S02]  /*1a470*/  IADD3 R201, P1, R8, R252, RZ ;  /* 0x000000fc08c97210 */ /* 0x000fe40007f3e0ff */
[----:B-1----:R-:W-:-:S03]  /*1a480*/  LEA.HI.X.SX32 R194, R153, R9, 0x1, P2 ;  /* 0x0000000999c27211 */ /* 0x002fc600010f0eff */
[----:B------:R-:W-:Y:S04]  /*1a490*/  STL [R1+0x830], R201 ;  /* 0x000830c901007387 */ /* 0x000fe80000100800 */
[----:B------:R-:W4:Y:S04]  /*1a4a0*/  LDL.LU R153, [R1+0x504] ;  /* 0x0005040001997983 */ /* 0x000f280000300800 */
[----:B------:R-:W4:Y:S01]  /*1a4b0*/  LDL.LU R23, [R1+0x508] ;  /* 0x0005080001177983 */ /* 0x000f220000300800 */
[-C--:B------:R-:W-:Y:S02]  /*1a4c0*/  LEA.HI.X.SX32 R196, R205, R9.reuse, 0x1, P3 ;  /* 0x00000009cdc47211 */ /* 0x080fe400018f0eff */
[----:B------:R-:W-:-:S02]  /*1a4d0*/  LEA.HI.X.SX32 R0, R247, R9, 0x1, P5 ;  /* 0x00000009f7007211 */ /* 0x000fc400028f0eff */
[----:B------:R-:W-:Y:S02]  /*1a4e0*/  LEA.HI.X.SX32 R199, R211, R9, 0x1, P4 ;  /* 0x00000009d3c77211 */ /* 0x000fe400020f0eff */
[----:B---3--:R-:W-:-:S05]  /*1a4f0*/  IADD3 R203, P2, R8, R186, RZ ;  /* 0x000000ba08cb7210 */ /* 0x008fca0007f5e0ff */
[----:B------:R1:W-:Y:S04]  /*1a500*/  STL [R1+0x834], R203 ;  /* 0x000834cb01007387 */ /* 0x0003e80000100800 */
[----:B------:R-:W3:Y:S01]  /*1a510*/  LDL.LU R14, [R1+0x50c] ;  /* 0x00050c00010e7983 */ /* 0x000ee20000300800 */
[----:B------:R-:W-:-:S05]  /*1a520*/  IADD3 R205, P3, R8, R18, RZ ;  /* 0x0000001208cd7210 */ /* 0x000fca0007f7e0ff */
[----:B------:R1:W-:Y:S04]  /*1a530*/  STL [R1+0x82c], R205 ;  /* 0x00082ccd01007387 */ /* 0x0003e80000100800 */
[----:B------:R-:W3:Y:S01]  /*1a540*/  LDL.LU R247, [R1+0x510] ;  /* 0x0005100001f77983 */ /* 0x000ee20000300800 */
[----:B-1----:R-:W-:-:S03]  /*1a550*/  LEA.HI.X.SX32 R203, R249, R9, 0x1, P6 ;  /* 0x00000009f9cb7211 */ /* 0x002fc600030f0eff */
[----:B------:R-:W-:Y:S01]  /*1a560*/  STL [R1+0x440], R0 ;  /* 0x0004400001007387 */ /* 0x000fe20000100800 */
[----:B------:R-:W-:Y:S02]  /*1a570*/  LEA.HI.X.SX32 R205, R252, R9, 0x1, P1 ;  /* 0x00000009fccd7211 */ /* 0x000fe400008f0eff */
[----:B--2---:R-:W-:-:S05]  /*1a580*/  IADD3 R211, P5, R8, R154, RZ ;  /* 0x0000009a08d37210 */ /* 0x004fca0007fbe0ff */
[----:B------:R1:W-:Y:S04]  /*1a590*/  STL [R1+0x828], R211 ;  /* 0x000828d301007387 */ /* 0x0003e80000100800 */
[----:B------:R-:W2:Y:S01]  /*1a5a0*/  LDL.LU R15, [R1+0x514] ;  /* 0x00051400010f7983 */ /* 0x000ea20000300800 */
[----:B------:R-:W-:-:S05]  /*1a5b0*/  IADD3 R249, P6, R8, R155, RZ ;  /* 0x0000009b08f97210 */ /* 0x000fca0007fde0ff */
[----:B------:R1:W-:Y:S04]  /*1a5c0*/  STL [R1+0x824], R249 ;  /* 0x000824f901007387 */ /* 0x0003e80000100800 */
[----:B------:R-:W2:Y:S04]  /*1a5d0*/  LDL.LU R16, [R1+0x518] ;  /* 0x0005180001107983 */ /* 0x000ea80000300800 */
[----:B------:R-:W2:Y:S01]  /*1a5e0*/  LDL.LU R17, [R1+0x51c] ;  /* 0x00051c0001117983 */ /* 0x000ea20000300800 */
[----:B-1----:R-:W-:Y:S02]  /*1a5f0*/  LEA.HI.X.SX32 R211, R186, R9, 0x1, P2 ;  /* 0x00000009bad37211 */ /* 0x002fe400010f0eff */
[----:B------:R-:W-:-:S05]  /*1a600*/  IADD3 R252, P1, R8, R161, RZ ;  /* 0x000000a108fc7210 */ /* 0x000fca0007f3e0ff */
[----:B------:R-:W-:Y:S04]  /*1a610*/  STL [R1+0x820], R252 ;  /* 0x000820fc01007387 */ /* 0x000fe80000100800 */
[----:B------:R-:W2:Y:S04]  /*1a620*/  LDL.LU R12, [R1+0x760] ;  /* 0x00076000010c7983 */ /* 0x000ea80000300800 */
[----:B------:R-:W2:Y:S01]  /*1a630*/  LDL.LU R13, [R1+0x764] ;  /* 0x00076400010d7983 */ /* 0x000ea20000300800 */
[----:B------:R-:W-:-:S05]  /*1a640*/  IADD3 R0, P2, R8, R152, RZ ;  /* 0x0000009808007210 */ /* 0x000fca0007f5e0ff */
[----:B------:R4:W-:Y:S04]  /*1a650*/  STL [R1], R0 ;  /* 0x0000000001007387 */ /* 0x0009e80000100800 */
[----:B------:R-:W2:Y:S01]  /*1a660*/  LDL.LU R156, [R1+0x768] ;  /* 0x00076800019c7983 */ /* 0x000ea20000300800 */
[----:B------:R-:W-:Y:S02]  /*1a670*/  LEA.HI.X.SX32 R249, R18, R9, 0x1, P3 ;  /* 0x0000000912f97211 */ /* 0x000fe400018f0eff */
[C---:B------:R-:W-:Y:S01]  /*1a680*/  IADD3 R207, P4, R8.reuse, R19, RZ ;  /* 0x0000001308cf7210 */ /* 0x040fe20007f9e0ff */
[----:B------:R-:W2:Y:S01]  /*1a690*/  LDL.LU R157, [R1+0x76c] ;  /* 0x00076c00019d7983 */ /* 0x000ea20000300800 */
[----:B----4-:R-:W-:Y:S02]  /*1a6a0*/  IADD3 R0, P3, R8, R153, RZ ;  /* 0x0000009908007210 */ /* 0x010fe40007f7e0ff */
[----:B------:R-:W-:-:S03]  /*1a6b0*/  LEA.HI.X.SX32 R252, R19, R9, 0x1, P4 ;  /* 0x0000000913fc7211 */ /* 0x000fc600020f0eff */
[----:B------:R1:W-:Y:S01]  /*1a6c0*/  STL [R1+0x354], R0 ;  /* 0x0003540001007387 */ /* 0x0003e20000100800 */
[----:B------:R-:W-:-:S03]  /*1a6d0*/  LEA.HI.X.SX32 R2, R154, R9, 0x1, P5 ;  /* 0x000000099a027211 */ /* 0x000fc600028f0eff */
[----:B------:R-:W4:Y:S01]  /*1a6e0*/  LDL.LU R20, [R1+0x770] ;  /* 0x0007700001147983 */ /* 0x000f220000300800 */
[----:B-1----:R-:W-:-:S05]  /*1a6f0*/  IADD3 R0, P4, R8, R23, RZ ;  /* 0x0000001708007210 */ /* 0x002fca0007f9e0ff */
[----:B------:R-:W-:Y:S04]  /*1a700*/  STL [R1+0x358], R0 ;  /* 0x0003580001007387 */ /* 0x000fe80000100800 */
[----:B------:R-:W4:Y:S04]  /*1a710*/  LDL.LU R21, [R1+0x774] ;  /* 0x0007740001157983 */ /* 0x000f280000300800 */
[----:B------:R1:W-:Y:S04]  /*1a720*/  STL [R1+0x45c], R2 ;  /* 0x00045c0201007387 */ /* 0x0003e80000100800 */
[----:B------:R-:W4:Y:S01]  /*1a730*/  LDL.LU R186, [R1+0x778] ;  /* 0x0007780001ba7983 */ /* 0x000f220000300800 */
[----:B------:R-:W-:-:S02]  /*1a740*/  LEA.HI.X.SX32 R201, R250, R9, 0x1, P0 ;  /* 0x00000009fac97211 */ /* 0x000fc400000f0eff */
[C---:B------:R-:W-:Y:S02]  /*1a750*/  IADD3 R250, P0, R8.reuse, R160, RZ ;  /* 0x000000a008fa7210 */ /* 0x040fe40007f1e0ff */
[-C--:B-1----:R-:W-:Y:S02]  /*1a760*/  LEA.HI.X.SX32 R2, R155, R9.reuse, 0x1, P6 ;  /* 0x000000099b027211 */ /* 0x082fe400030f0eff */
[----:B------:R-:W-:Y:S02]  /*1a770*/  LEA.HI.X.SX32 R3, R23, R9, 0x1, P4 ;  /* 0x0000000917037211 */ /* 0x000fe400020f0eff */
[----:B---3--:R-:W-:-:S05]  /*1a780*/  IADD3 R0, P5, R8, R14, RZ ;  /* 0x0000000e08007210 */ /* 0x008fca0007fbe0ff */
[----:B------:R1:W-:Y:S04]  /*1a790*/  STL [R1+0x35c], R0 ;  /* 0x00035c0001007387 */ /* 0x0003e80000100800 */
[----:B------:R-:W3:Y:S04]  /*1a7a0*/  LDL.LU R18, [R1+0x77c] ;  /* 0x00077c0001127983 */ /* 0x000ee80000300800 */
[----:B------:R1:W-:Y:S02]  /*1a7b0*/  STL [R1+0x460], R2 ;  /* 0x0004600201007387 */ /* 0x0003e40000100800 */
[----:B-1----:R-:W-:-:S02]  /*1a7c0*/  IADD3 R0, P6, R8, R247, RZ ;  /* 0x000000f708007210 */ /* 0x002fc40007fde0ff */
[----:B------:R-:W3:Y:S04]  /*1a7d0*/  LDL.LU R19, [R1+0x780] ;  /* 0x0007800001137983 */ /* 0x000ee80000300800 */
[----:B------:R-:W-:Y:S01]  /*1a7e0*/  STL [R1+0x360], R0 ;  /* 0x0003600001007387 */ /* 0x000fe20000100800 */
[----:B------:R-:W-:-:S03]  /*1a7f0*/  LEA.HI.X.SX32 R2, R160, R9, 0x1, P0 ;  /* 0x00000009a0027211 */ /* 0x000fc600000f0eff */
[----:B------:R-:W3:Y:S04]  /*1a800*/  LDL.LU R154, [R1+0x784] ;  /* 0x00078400019a7983 */ /* 0x000ee80000300800 */
[----:B------:R1:W-:Y:S04]  /*1a810*/  STL [R1+0x464], R2 ;  /* 0x0004640201007387 */ /* 0x0003e80000100800 */
[----:B------:R-:W3:Y:S01]  /*1a820*/  LDL.LU R155, [R1+0x788] ;  /* 0x00078800019b7983 */ /* 0x000ee20000300800 */
[----:B-1----:R-:W-:Y:S02]  /*1a830*/  LEA.HI.X.SX32 R2, R161, R9, 0x1, P1 ;  /* 0x00000009a1027211 */ /* 0x002fe400008f0eff */
[----:B--2---:R-:W-:-:S05]  /*1a840*/  IADD3 R0, P0, R8, R15, RZ ;  /* 0x0000000f08007210 */ /* 0x004fca0007f1e0ff */
[----:B------:R-:W-:Y:S04]  /*1a850*/  STL [R1+0x364], R0 ;  /* 0x0003640001007387 */ /* 0x000fe80000100800 */
[----:B------:R-:W2:Y:S04]  /*1a860*/  LDL.LU R160, [R1+0x790] ;  /* 0x0007900001a07983 */ /* 0x000ea80000300800 */
[----:B------:R1:W-:Y:S04]  /*1a870*/  STL [R1+0x468], R2 ;  /* 0x0004680201007387 */ /* 0x0003e80000100800 */
[----:B------:R-:W2:Y:S01]  /*1a880*/  LDL.LU R161, [R1+0x794] ;  /* 0x0007940001a17983 */ /* 0x000ea20000300800 */
[----:B-1----:R-:W-:-:S02]  /*1a890*/  LEA.HI.X.SX32 R2, R152, R9, 0x1, P2 ;  /* 0x0000000998027211 */ /* 0x002fc400010f0eff */
[----:B------:R-:W-:-:S05]  /*1a8a0*/  IADD3 R0, P1, R8, R16, RZ ;  /* 0x0000001008007210 */ /* 0x000fca0007f3e0ff */
[----:B------:R1:W-:Y:S04]  /*1a8b0*/  STL [R1+0x368], R0 ;  /* 0x0003680001007387 */ /* 0x0003e80000100800 */
[----:B------:R-:W2:Y:S01]  /*1a8c0*/  LDL.LU R152, [R1+0x798] ;  /* 0x0007980001987983 */ /* 0x000ea20000300800 */
[----:B-1----:R-:W-:-:S03]  /*1a8d0*/  IADD3 R0, P2, R8, R17, RZ ;  /* 0x0000001108007210 */ /* 0x002fc60007f5e0ff */
[----:B------:R1:W-:Y:S04]  /*1a8e0*/  STL [R1+0x46c], R2 ;  /* 0x00046c0201007387 */ /* 0x0003e80000100800 */
[----:B------:R1:W-:Y:S02]  /*1a8f0*/  STL [R1+0x36c], R0 ;  /* 0x00036c0001007387 */ /* 0x0003e40000100800 */
[----:B-1----:R-:W-:Y:S02]  /*1a900*/  LEA.HI.X.SX32 R2, R153, R9, 0x1, P3 ;  /* 0x0000000999027211 */ /* 0x002fe400018f0eff */
[----:B------:R-:W2:Y:S04]  /*1a910*/  LDL.LU R153, [R1+0x79c] ;  /* 0x00079c0001997983 */ /* 0x000ea80000300800 */
[----:B------:R1:W-:Y:S01]  /*1a920*/  STL [R1+0x470], R2 ;  /* 0x0004700201007387 */ /* 0x0003e20000100800 */
[----:B------:R-:W-:-:S02]  /*1a930*/  IADD3 R0, P3, R8, R12, RZ ;  /* 0x0000000c08007210 */ /* 0x000fc40007f7e0ff */
[----:B-1----:R-:W-:-:S03]  /*1a940*/  IADD3 R2, P4, R8, R13, RZ ;  /* 0x0000000d08027210 */ /* 0x002fc60007f9e0ff */
[----:B------:R1:W-:Y:S04]  /*1a950*/  STL [R1+0x370], R0 ;  /* 0x0003700001007387 */ /* 0x0003e80000100800 */
[----:B------:R1:W-:Y:S02]  /*1a960*/  STL [R1+0x474], R3 ;  /* 0x0004740301007387 */ /* 0x0003e40000100800 */
[----:B-1----:R-:W-:Y:S02]  /*1a970*/  LEA.HI.X.SX32 R0, R14, R9, 0x1, P5 ;  /* 0x000000090e007211 */ /* 0x002fe400028f0eff */
[----:B------:R1:W-:Y:S01]  /*1a980*/  STL [R1+0x374], R2 ;  /* 0x0003740201007387 */ /* 0x0003e20000100800 */
[----:B------:R-:W-:-:S03]  /*1a990*/  IADD3 R3, P5, R8, R156, RZ ;  /* 0x0000009c08037210 */ /* 0x000fc60007fbe0ff */
[----:B------:R1:W-:Y:S04]  /*1a9a0*/  STL [R1+0x478], R0 ;  /* 0x0004780001007387 */ /* 0x0003e80000100800 */
[----:B------:R-:W-:Y:S01]  /*1a9b0*/  STL [R1+0x378], R3 ;  /* 0x0003780301007387 */ /* 0x000fe20000100800 */
[----:B-1----:R-:W-:-:S03]  /*1a9c0*/  LEA.HI.X.SX32 R2, R247, R9, 0x1, P6 ;  /* 0x00000009f7027211 */ /* 0x002fc600030f0eff */
[----:B------:R-:W2:Y:S01]  /*1a9d0*/  LDL.LU R247, [R1+0x268] ;  /* 0x0002680001f77983 */ /* 0x000ea20000300800 */
[----:B------:R-:W-:-:S03]  /*1a9e0*/  IADD3 R0, P6, R8, R157, RZ ;  /* 0x0000009d08007210 */ /* 0x000fc60007fde0ff */
[----:B------:R1:W-:Y:S04]  /*1a9f0*/  STL [R1+0x47c], R2 ;  /* 0x00047c0201007387 */ /* 0x0003e80000100800 */
[----:B------:R4:W-:Y:S01]  /*1aa00*/  STL [R1+0x37c], R0 ;  /* 0x00037c0001007387 */ /* 0x0009e20000100800 */
[-C--:B-1----:R-:W-:Y:S02]  /*1aa10*/  LEA.HI.X.SX32 R2, R15, R9.reuse, 0x1, P0 ;  /* 0x000000090f027211 */ /* 0x082fe400000f0eff */
[----:B----4-:R-:W-:Y:S02]  /*1aa20*/  IADD3 R3, P0, R8, R20, RZ ;  /* 0x0000001408037210 */ /* 0x010fe40007f1e0ff */
[----:B------:R-:W-:Y:S01]  /*1aa30*/  LEA.HI.X.SX32 R0, R16, R9, 0x1, P1 ;  /* 0x0000000910007211 */ /* 0x000fe200008f0eff */
[----:B------:R1:W-:Y:S04]  /*1aa40*/  STL [R1+0x480], R2 ;  /* 0x0004800201007387 */ /* 0x0003e80000100800 */
[----:B------:R4:W-:Y:S04]  /*1aa50*/  STL [R1+0x380], R3 ;  /* 0x0003800301007387 */ /* 0x0009e80000100800 */
[----:B------:R4:W-:Y:S01]  /*1aa60*/  STL [R1+0x484], R0 ;  /* 0x0004840001007387 */ /* 0x0009e20000100800 */
[----:B-1----:R-:W-:-:S02]  /*1aa70*/  IADD3 R2, P1, R8, R21, RZ ;  /* 0x0000001508027210 */ /* 0x002fc40007f3e0ff */
[----:B----4-:R-:W-:-:S03]  /*1aa80*/  LEA.HI.X.SX32 R3, R17, R9, 0x1, P2 ;  /* 0x0000000911037211 */ /* 0x010fc600010f0eff */
[----:B------:R1:W-:Y:S01]  /*1aa90*/  STL [R1+0x384], R2 ;  /* 0x0003840201007387 */ /* 0x0003e20000100800 */
[----:B------:R-:W-:-:S03]  /*1aaa0*/  IADD3 R0, P2, R8, R186, RZ ;  /* 0x000000ba08007210 */ /* 0x000fc60007f5e0ff */
[----:B------:R-:W-:Y:S04]  /*1aab0*/  STL [R1+0x488], R3 ;  /* 0x0004880301007387 */ /* 0x000fe80000100800 */
[----:B------:R4:W-:Y:S01]  /*1aac0*/  STL [R1+0x388], R0 ;  /* 0x0003880001007387 */ /* 0x0009e20000100800 */
[----:B-1----:R-:W-:-:S05]  /*1aad0*/  LEA.HI.X.SX32 R2, R12, R9, 0x1, P3 ;  /* 0x000000090c027211 */ /* 0x002fca00018f0eff */
[----:B------:R1:W-:Y:S01]  /*1aae0*/  STL [R1+0x48c], R2 ;  /* 0x00048c0201007387 */ /* 0x0003e20000100800 */
[----:B----4-:R-:W-:Y:S02]  /*1aaf0*/  LEA.HI.X.SX32 R0, R13, R9, 0x1, P4 ;  /* 0x000000090d007211 */ /* 0x010fe400020f0eff */
[----:B---3--:R-:W-:-:S05]  /*1ab00*/  IADD3 R3, P3, R8, R18, RZ ;  /* 0x0000001208037210 */ /* 0x008fca0007f7e0ff */
[----:B------:R3:W-:Y:S01]  /*1ab10*/  STL [R1+0x38c], R3 ;  /* 0x00038c0301007387 */ /* 0x0007e20000100800 */
[----:B-1----:R-:W-:-:S03]  /*1ab20*/  IADD3 R2, P4, R8, R19, RZ ;  /* 0x0000001308027210 */ /* 0x002fc60007f9e0ff */
[----:B------:R1:W-:Y:S01]  /*1ab30*/  STL [R1+0x490], R0 ;  /* 0x0004900001007387 */ /* 0x0003e20000100800 */
[----:B---3--:R-:W-:-:S03]  /*1ab40*/  LEA.HI.X.SX32 R3, R156, R9, 0x1, P5 ;  /* 0x000000099c037211 */ /* 0x008fc600028f0eff */
[----:B------:R3:W-:Y:S01]  /*1ab50*/  STL [R1+0x390], R2 ;  /* 0x0003900201007387 */ /* 0x0007e20000100800 */
[----:B-1----:R-:W-:-:S03]  /*1ab60*/  IADD3 R0, P5, R8, R154, RZ ;  /* 0x0000009a08007210 */ /* 0x002fc60007fbe0ff */
[----:B------:R1:W-:Y:S04]  /*1ab70*/  STL [R1+0x494], R3 ;  /* 0x0004940301007387 */ /* 0x0003e80000100800 */
[----:B------:R4:W-:Y:S01]  /*1ab80*/  STL [R1+0x394], R0 ;  /* 0x0003940001007387 */ /* 0x0009e20000100800 */
[----:B---3--:R-:W-:Y:S02]  /*1ab90*/  LEA.HI.X.SX32 R2, R157, R9, 0x1, P6 ;  /* 0x000000099d027211 */ /* 0x008fe400030f0eff */
[----:B-1----:R-:W-:-:S03]  /*1aba0*/  IADD3 R3, P6, R8, R155, RZ ;  /* 0x0000009b08037210 */ /* 0x002fc60007fde0ff */
[----:B------:R-:W-:Y:S01]  /*1abb0*/  STL [R1+0x498], R2 ;  /* 0x0004980201007387 */ /* 0x000fe20000100800 */
[----:B----4-:R-:W-:-:S03]  /*1abc0*/  LEA.HI.X.SX32 R0, R20, R9, 0x1, P0 ;  /* 0x0000000914007211 */ /* 0x010fc600000f0eff */
[----:B------:R1:W-:Y:S04]  /*1abd0*/  STL [R1+0x398], R3 ;  /* 0x0003980301007387 */ /* 0x0003e80000100800 */
[----:B------:R3:W-:Y:S01]  /*1abe0*/  STL [R1+0x49c], R0 ;  /* 0x00049c0001007387 */ /* 0x0007e20000100800 */
[----:B-1----:R-:W-:Y:S02]  /*1abf0*/  LEA.HI.X.SX32 R3, R21, R9, 0x1, P1 ;  /* 0x0000000915037211 */ /* 0x002fe400008f0eff */
[----:B--2---:R-:W-:-:S05]  /*1ac00*/  IADD3 R2, P0, R8, R160, RZ ;  /* 0x000000a008027210 */ /* 0x004fca0007f1e0ff */
[----:B------:R1:W-:Y:S01]  /*1ac10*/  STL [R1+0x39c], R2 ;  /* 0x00039c0201007387 */ /* 0x0003e20000100800 */
[----:B---3--:R-:W-:-:S03]  /*1ac20*/  IADD3 R0, P1, R8, R161, RZ ;  /* 0x000000a108007210 */ /* 0x008fc60007f3e0ff */
[----:B------:R2:W-:Y:S01]  /*1ac30*/  STL [R1+0x4a4], R3 ;  /* 0x0004a40301007387 */ /* 0x0005e20000100800 */
[----:B-1----:R-:W-:-:S03]  /*1ac40*/  LEA.HI.X.SX32 R2, R186, R9, 0x1, P2 ;  /* 0x00000009ba027211 */ /* 0x002fc600010f0eff */
[----:B------:R-:W3:Y:S04]  /*1ac50*/  LDL.LU R186, [R1+0x2b4] ;  /* 0x0002b40001ba7983 */ /* 0x000ee80000300800 */
[----:B------:R1:W-:Y:S01]  /*1ac60*/  STL [R1+0x3a0], R0 ;  /* 0x0003a00001007387 */ /* 0x0003e20000100800 */
[----:B--2---:R-:W-:-:S03]  /*1ac70*/  LEA.HI.X.SX32 R3, R18, R9, 0x1, P3 ;  /* 0x0000000912037211 */ /* 0x004fc600018f0eff */
[----:B------:R-:W-:Y:S01]  /*1ac80*/  STL [R1+0x4a8], R2 ;  /* 0x0004a80201007387 */ /* 0x000fe20000100800 */
[----:B-1----:R-:W-:-:S05]  /*1ac90*/  IADD3 R0, P2, R8, R152, RZ ;  /* 0x0000009808007210 */ /* 0x002fca0007f5e0ff */
[----:B------:R1:W-:Y:S04]  /*1aca0*/  STL [R1+0x3a4], R0 ;  /* 0x0003a40001007387 */ /* 0x0003e80000100800 */
[----:B------:R2:W-:Y:S01]  /*1acb0*/  STL [R1+0x4ac], R3 ;  /* 0x0004ac0301007387 */ /* 0x0005e20000100800 */
[----:B-1----:R-:W-:Y:S02]  /*1acc0*/  LEA.HI.X.SX32 R0, R19, R9, 0x1, P4 ;  /* 0x0000000913007211 */ /* 0x002fe400020f0eff */
[----:B------:R-:W-:Y:S02]  /*1acd0*/  IADD3 R2, P3, R8, R153, RZ ;  /* 0x0000009908027210 */ /* 0x000fe40007f7e0ff */
[----:B--2---:R-:W-:-:S03]  /*1ace0*/  LEA.HI.X.SX32 R3, R154, R9, 0x1, P5 ;  /* 0x000000099a037211 */ /* 0x004fc600028f0eff */
[----:B------:R1:W-:Y:S04]  /*1acf0*/  STL [R1+0x3a8], R2 ;  /* 0x0003a80201007387 */ /* 0x0003e80000100800 */
[----:B------:R2:W-:Y:S01]  /*1ad00*/  STL [R1+0x4b0], R0 ;  /* 0x0004b00001007387 */ /* 0x0005e20000100800 */
[----:B-1----:R-:W-:-:S03]  /*1ad10*/  LEA.HI.X.SX32 R2, R155, R9, 0x1, P6 ;  /* 0x000000099b027211 */ /* 0x002fc600030f0eff */
[----:B------:R1:W-:Y:S01]  /*1ad20*/  STL [R1+0x4b4], R3 ;  /* 0x0004b40301007387 */ /* 0x0003e20000100800 */
[----:B--2---:R-:W-:-:S03]  /*1ad30*/  LEA.HI.X.SX32 R0, R160, R9, 0x1, P0 ;  /* 0x00000009a0007211 */ /* 0x004fc600000f0eff */
[----:B------:R2:W-:Y:S04]  /*1ad40*/  STL [R1+0x4b8], R2 ;  /* 0x0004b80201007387 */ /* 0x0005e80000100800 */
[----:B------:R4:W-:Y:S01]  /*1ad50*/  STL [R1+0x4bc], R0 ;  /* 0x0004bc0001007387 */ /* 0x0009e20000100800 */
[-C--:B-1----:R-:W-:Y:S02]  /*1ad60*/  LEA.HI.X.SX32 R3, R161, R9.reuse, 0x1, P1 ;  /* 0x00000009a1037211 */ /* 0x082fe400008f0eff */
[----:B--2---:R-:W-:-:S03]  /*1ad70*/  LEA.HI.X.SX32 R2, R152, R9, 0x1, P2 ;  /* 0x0000000998027211 */ /* 0x004fc600010f0eff */
[----:B------:R1:W-:Y:S01]  /*1ad80*/  STL [R1+0x4c0], R3 ;  /* 0x0004c00301007387 */ /* 0x0003e20000100800 */
[----:B----4-:R-:W-:-:S03]  /*1ad90*/  LEA.HI.X.SX32 R0, R153, R9, 0x1, P3 ;  /* 0x0000000999007211 */ /* 0x010fc600018f0eff */
[----:B------:R-:W-:Y:S01]  /*1ada0*/  STL [R1+0x4c4], R2 ;  /* 0x0004c40201007387 */ /* 0x000fe20000100800 */
[----:B------:R-:W2:Y:S01]  /*1adb0*/  S2R R188, SR_TID.X ;  /* 0x0000000000bc7919 */ /* 0x000ea20000002100 */
[----:B------:R-:W4:Y:S01]  /*1adc0*/  S2R R189, SR_TID.X ;  /* 0x0000000000bd7919 */ /* 0x000f220000002100 */
[----:B------:R-:W1:Y:S01]  /*1add0*/  S2R R4, SR_TID.X ;  /* 0x0000000000047919 */ /* 0x000e620000002100 */
[----:B------:R-:W-:Y:S02]  /*1ade0*/  IMAD R45, R248, R247, RZ ;  /* 0x000000f7f82d7224 */ /* 0x000fe400078e02ff */
[----:B------:R-:W-:Y:S01]  /*1adf0*/  IMAD.WIDE.U32 R10, R5, 0x18, R10 ;  /* 0x00000018050a7825 */ /* 0x000fe200078e000a */
[----:B------:R-:W3:Y:S01]  /*1ae00*/  LDL.LU R248, [R1+0x2f8] ;  /* 0x0002f80001f87983 */ /* 0x000ee20000300800 */
[----:B------:R-:W-:Y:S01]  /*1ae10*/  SHF.L.U64.HI R246, R245, 0x2, R246 ;  /* 0x00000002f5f67819 */ /* 0x000fe200000102f6 */
[----:B------:R-:W3:Y:S02]  /*1ae20*/  LDC.64 R8, c[0x0][0x218] ;  /* 0x00008600ff087b82 */ /* 0x000ee40000000a00 */
[----:B------:R-:W-:Y:S04]  /*1ae30*/  STL [R1+0x4c8], R0 ;  /* 0x0004c80001007387 */ /* 0x000fe80000100800 */
[----:B------:R-:W3:Y:S04]  /*1ae40*/  LDL.LU R153, [R1+0x2fc] ;  /* 0x0002fc0001997983 */ /* 0x000ee80000300800 */
        /* <DEDUP_REMOVED lines=9> */
[----:B------:R-:W3:Y:S01]  /*1aee0*/  LDL R160, [R1+0x350] ;  /* 0x0003500001a07983 */ /* 0x000ee20000100800 */
[----:B--2---:R-:W-:-:S04]  /*1aef0*/  SHF.R.U32.HI R188, RZ, 0x6, R188 ;  /* 0x00000006ffbc7819 */ /* 0x004fc800000116bc */
[----:B------:R-:W-:Y:S02]  /*1af00*/  SGXT.U32 R188, R188, 0x1 ;  /* 0x00000001bcbc781a */ /* 0x000fe40000000000 */
[----:B----4-:R-:W-:Y:S02]  /*1af10*/  SHF.R.U32.HI R189, RZ, 0x6, R189 ;  /* 0x00000006ffbd7819 */ /* 0x010fe400000116bd */
[----:B------:R-:W-:Y:S02]  /*1af20*/  LOP3.LUT R188, R188, 0x3a, RZ, 0xfc, !PT ;  /* 0x0000003abcbc7812 */ /* 0x000fe400078efcff */
[----:B------:R-:W-:-:S03]  /*1af30*/  SGXT.U32 R189, R189, 0x1 ;  /* 0x00000001bdbd781a */ /* 0x000fc60000000000 */
[----:B------:R-:W-:Y:S01]  /*1af40*/  IMAD R43, R188, UR5, RZ ;  /* 0x00000005bc2b7c24 */ /* 0x000fe2000f8e02ff */
[----:B------:R-:W-:Y:S01]  /*1af50*/  LOP3.LUT R189, R189, 0x38, RZ, 0xfc, !PT ;  /* 0x00000038bdbd7812 */ /* 0x000fe200078efcff */
[----:B------:R-:W2:Y:S04]  /*1af60*/  S2R R188, SR_TID.X ;  /* 0x0000000000bc7919 */ /* 0x000ea80000002100 */
[----:B------:R-:W-:Y:S02]  /*1af70*/  IMAD R42, R189, UR6, RZ ;  /* 0x00000006bd2a7c24 */ /* 0x000fe4000f8e02ff */
[----:B------:R-:W4:Y:S01]  /*1af80*/  S2R R189, SR_TID.X ;  /* 0x0000000000bd7919 */ /* 0x000f220000002100 */
[----:B-1----:R-:W-:-:S04]  /*1af90*/  SHF.R.U32.HI R4, RZ, 0x6, R4 ;  /* 0x00000006ff047819 */ /* 0x002fc80000011604 */
[----:B------:R-:W-:-:S04]  /*1afa0*/  SGXT.U32 R4, R4, 0x1 ;  /* 0x000000010404781a */ /* 0x000fc80000000000 */
[----:B------:R-:W-:-:S05]  /*1afb0*/  LOP3.LUT R4, R4, 0x3c, RZ, 0xfc, !PT ;  /* 0x0000003c04047812 */ /* 0x000fca00078efcff */
[----:B------:R-:W-:Y:S02]  /*1afc0*/  IMAD R44, R4, UR4, RZ ;  /* 0x00000004042c7c24 */ /* 0x000fe4000f8e02ff */
[----:B------:R-:W1:Y:S01]  /*1afd0*/  S2R R4, SR_TID.X ;  /* 0x0000000000047919 */ /* 0x000e620000002100 */
[----:B--2---:R-:W-:-:S04]  /*1afe0*/  SHF.R.U32.HI R188, RZ, 0x6, R188 ;  /* 0x00000006ffbc7819 */ /* 0x004fc800000116bc */
[----:B------:R-:W-:Y:S02]  /*1aff0*/  SGXT.U32 R188, R188, 0x1 ;  /* 0x00000001bcbc781a */ /* 0x000fe40000000000 */
[----:B----4-:R-:W-:Y:S02]  /*1b000*/  SHF.R.U32.HI R189, RZ, 0x6, R189 ;  /* 0x00000006ffbd7819 */ /* 0x010fe400000116bd */
[----:B------:R-:W-:Y:S02]  /*1b010*/  LOP3.LUT R188, R188, 0x32, RZ, 0xfc, !PT ;  /* 0x00000032bcbc7812 */ /* 0x000fe400078efcff */
[----:B---3--:R-:W-:Y:S02]  /*1b020*/  SHF.R.S32.HI R24, RZ, 0x1f, R186 ;  /* 0x0000001fff187819 */ /* 0x008fe400000114ba */
[----:B------:R-:W-:-:S04]  /*1b030*/  IADD3 R247, P0, R186, R248, RZ ;  /* 0x000000f8baf77210 */ /* 0x000fc80007f1e0ff */
[----:B------:R-:W-:Y:S02]  /*1b040*/  LEA.HI.X.SX32 R248, R248, R24, 0x1, P0 ;  /* 0x00000018f8f87211 */ /* 0x000fe400000f0eff */
[----:B------:R-:W-:-:S04]  /*1b050*/  IADD3 R23, P0, R186, R22, RZ ;  /* 0x00000016ba177210 */ /* 0x000fc80007f1e0ff */
[----:B------:R-:W-:Y:S02]  /*1b060*/  LEA.HI.X.SX32 R22, R22, R24, 0x1, P0 ;  /* 0x0000001816167211 */ /* 0x000fe400000f0eff */
[----:B------:R-:W-:-:S05]  /*1b070*/  IADD3 R3, P0, R186, R45, RZ ;  /* 0x0000002dba037210 */ /* 0x000fca0007f1e0ff */
[----:B------:R2:W-:Y:S02]  /*1b080*/  STL [R1+0x3ac], R3 ;  /* 0x0003ac0301007387 */ /* 0x0005e40000100800 */
[----:B--2---:R-:W2:Y:S02]  /*1b090*/  S2R R3, SR_TID.X ;  /* 0x0000000000037919 */ /* 0x004ea40000002100 */
[----:B--2---:R-:W-:-:S04]  /*1b0a0*/  SHF.R.U32.HI R3, RZ, 0x6, R3 ;  /* 0x00000006ff037819 */ /* 0x004fc80000011603 */
[----:B------:R-:W-:-:S04]  /*1b0b0*/  SGXT.U32 R3, R3, 0x1 ;  /* 0x000000010303781a */ /* 0x000fc80000000000 */
[----:B------:R-:W-:-:S05]  /*1b0c0*/  LOP3.LUT R3, R3, 0x36, RZ, 0xfc, !PT ;  /* 0x0000003603037812 */ /* 0x000fca00078efcff */
[----:B------:R-:W-:Y:S02]  /*1b0d0*/  IMAD R41, R3, UR8, RZ ;  /* 0x0000000803297c24 */ /* 0x000fe4000f8e02ff */
[----:B------:R-:W2:Y:S01]  /*1b0e0*/  S2R R3, SR_TID.X ;  /* 0x0000000000037919 */ /* 0x000ea20000002100 */
[----:B------:R-:W-:Y:S01]  /*1b0f0*/  SGXT.U32 R189, R189, 0x1 ;  /* 0x00000001bdbd781a */ /* 0x000fe20000000000 */
[----:B------:R-:W-:Y:S02]  /*1b100*/  IMAD R39, R188, UR10, RZ ;  /* 0x0000000abc277c24 */ /* 0x000fe4000f8e02ff */
[----:B------:R-:W3:Y:S01]  /*1b110*/  S2R R188, SR_TID.X ;  /* 0x0000000000bc7919 */ /* 0x000ee20000002100 */
[----:B------:R-:W-:Y:S02]  /*1b120*/  LOP3.LUT R189, R189, 0x30, RZ, 0xfc, !PT ;  /* 0x00000030bdbd7812 */ /* 0x000fe400078efcff */
[----:B--2---:R-:W-:-:S04]  /*1b130*/  SHF.R.U32.HI R3, RZ, 0x6, R3 ;  /* 0x00000006ff037819 */ /* 0x004fc80000011603 */
[----:B------:R-:W-:-:S04]  /*1b140*/  SGXT.U32 R3, R3, 0x1 ;  /* 0x000000010303781a */ /* 0x000fc80000000000 */
[----:B------:R-:W-:-:S05]  /*1b150*/  LOP3.LUT R3, R3, 0x2e, RZ, 0xfc, !PT ;  /* 0x0000002e03037812 */ /* 0x000fca00078efcff */
[----:B------:R-:W-:Y:S02]  /*1b160*/  IMAD R37, R3, UR13, RZ ;  /* 0x0000000d03257c24 */ /* 0x000fe4000f8e02ff */
[----:B------:R-:W2:Y:S01]  /*1b170*/  S2R R3, SR_TID.X ;  /* 0x0000000000037919 */ /* 0x000ea20000002100 */
[----:B------:R-:W-:Y:S02]  /*1b180*/  IMAD R38, R189, UR11, RZ ;  /* 0x0000000bbd267c24 */ /* 0x000fe4000f8e02ff */
[----:B------:R-:W4:Y:S01]  /*1b190*/  S2R R189, SR_TID.X ;  /* 0x0000000000bd7919 */ /* 0x000f220000002100 */
[----:B-1----:R-:W-:-:S04]  /*1b1a0*/  SHF.R.U32.HI R4, RZ, 0x6, R4 ;  /* 0x00000006ff047819 */ /* 0x002fc80000011604 */
[----:B------:R-:W-:-:S04]  /*1b1b0*/  SGXT.U32 R4, R4, 0x1 ;  /* 0x000000010404781a */ /* 0x000fc80000000000 */
[----:B------:R-:W-:-:S05]  /*1b1c0*/  LOP3.LUT R4, R4, 0x34, RZ, 0xfc, !PT ;  /* 0x0000003404047812 */ /* 0x000fca00078efcff */
[----:B------:R-:W-:Y:S02]  /*1b1d0*/  IMAD R40, R4, UR9, RZ ;  /* 0x0000000904287c24 */ /* 0x000fe4000f8e02ff */
[----:B------:R-:W1:Y:S01]  /*1b1e0*/  S2R R4, SR_TID.X ;  /* 0x0000000000047919 */ /* 0x000e620000002100 */
[----:B---3--:R-:W-:Y:S02]  /*1b1f0*/  SHF.R.U32.HI R188, RZ, 0x6, R188 ;  /* 0x00000006ffbc7819 */ /* 0x008fe400000116bc */
[----:B--2---:R-:W-:-:S04]  /*1b200*/  SHF.R.U32.HI R3, RZ, 0x6, R3 ;  /* 0x00000006ff037819 */ /* 0x004fc80000011603 */
[----:B------:R-:W-:Y:S02]  /*1b210*/  SGXT.U32 R3, R3, 0x1 ;  /* 0x000000010303781a */ /* 0x000fe40000000000 */
[----:B------:R-:W-:Y:S02]  /*1b220*/  SGXT.U32 R188, R188, 0x1 ;  /* 0x00000001bcbc781a */ /* 0x000fe40000000000 */
[----:B------:R-:W-:Y:S02]  /*1b230*/  LOP3.LUT R3, R3, 0x26, RZ, 0xfc, !PT ;  /* 0x0000002603037812 */ /* 0x000fe400078efcff */
[----:B----4-:R-:W-:Y:S02]  /*1b240*/  SHF.R.U32.HI R189, RZ, 0x6, R189 ;  /* 0x00000006ffbd7819 */ /* 0x010fe400000116bd */
[----:B------:R-:W-:Y:S01]  /*1b250*/  LOP3.LUT R188, R188, 0x2a, RZ, 0xfc, !PT ;  /* 0x0000002abcbc7812 */ /* 0x000fe200078efcff */
[----:B------:R-:W-:Y:S02]  /*1b260*/  IMAD R33, R3, UR19, RZ ;  /* 0x0000001303217c24 */ /* 0x000fe4000f8e02ff */
[----:B------:R-:W2:Y:S01]  /*1b270*/  S2R R3, SR_TID.X ;  /* 0x0000000000037919 */ /* 0x000ea20000002100 */
[----:B------:R-:W-:Y:S01]  /*1b280*/  SGXT.U32 R189, R189, 0x1 ;  /* 0x00000001bdbd781a */ /* 0x000fe20000000000 */
[----:B------:R-:W-:-:S02]  /*1b290*/  IMAD R35, R188, UR15, RZ ;  /* 0x0000000fbc237c24 */ /* 0x000fc4000f8e02ff */
[----:B------:R-:W3:Y:S01]  /*1b2a0*/  S2R R188, SR_TID.X ;  /* 0x0000000000bc7919 */ /* 0x000ee20000002100 */
[----:B------:R-:W-:-:S05]  /*1b2b0*/  LOP3.LUT R189, R189, 0x28, RZ, 0xfc, !PT ;  /* 0x00000028bdbd7812 */ /* 0x000fca00078efcff */
        /* <DEDUP_REMOVED lines=9> */
[----:B---3--:R-:W-:Y:S02]  /*1b350*/  SHF.R.U32.HI R188, RZ, 0x6, R188 ;  /* 0x00000006ffbc7819 */ /* 0x008fe400000116bc */
[----:B------:R-:W-:Y:S02]  /*1b360*/  SHF.R.S32.HI R2, RZ, 0x1f, R6 ;  /* 0x0000001fff027819 */ /* 0x000fe40000011406 */
[C---:B------:R-:W-:Y:S02]  /*1b370*/  IADD3 R17, P4, R186.reuse, R20, RZ ;  /* 0x00000014ba117210 */ /* 0x040fe40007f9e0ff */
[----:B------:R-:W-:Y:S02]  /*1b380*/  LOP3.LUT R3, R3, 0x1e, RZ, 0xfc, !PT ;  /* 0x0000001e03037812 */ /* 0x000fe400078efcff */
[----:B------:R-:W-:-:S02]  /*1b390*/  IADD3 R21, P1, R186, R161, RZ ;  /* 0x000000a1ba157210 */ /* 0x000fc40007f3e0ff */
[----:B------:R-:W-:Y:S02]  /*1b3a0*/  SHF.R.S32.HI R0, RZ, 0x1f, R5 ;  /* 0x0000001fff007819 */ /* 0x000fe40000011405 */
[----:B------:R-:W-:Y:S02]  /*1b3b0*/  IADD3 R13, P2, R186, R153, RZ ;  /* 0x00000099ba0d7210 */ /* 0x000fe40007f5e0ff */
[----:B------:R-:W-:Y:S01]  /*1b3c0*/  SGXT.U32 R188, R188, 0x1 ;  /* 0x00000001bcbc781a */ /* 0x000fe20000000000 */
[----:B------:R-:W-:Y:S01]  /*1b3d0*/  IMAD R31, R2, 0x18, RZ ;  /* 0x00000018021f7824 */ /* 0x000fe200078e02ff */
[----:B------:R-:W-:Y:S01]  /*1b3e0*/  IADD3 R19, P3, R186, R18, RZ ;  /* 0x00000012ba137210 */ /* 0x000fe20007f7e0ff */
[----:B------:R-:W-:Y:S01]  /*1b3f0*/  IMAD R27, R3, UR23, RZ ;  /* 0x00000017031b7c24 */ /* 0x000fe2000f8e02ff */
[-C--:B------:R-:W-:Y:S01]  /*1b400*/  LEA.HI.X.SX32 R16, R20, R24.reuse, 0x1, P4 ;  /* 0x0000001814107211 */ /* 0x080fe200020f0eff */
[----:B------:R-:W-:Y:S01]  /*1b410*/  IMAD R7, R0, 0x18, RZ ;  /* 0x0000001800077824 */ /* 0x000fe200078e02ff */
[----:B------:R-:W-:-:S02]  /*1b420*/  LEA.HI.X.SX32 R20, R161, R24, 0x1, P1 ;  /* 0x00000018a1147211 */ /* 0x000fc400008f0eff */
[----:B----4-:R-:W-:Y:S02]  /*1b430*/  SHF.R.U32.HI R189, RZ, 0x6, R189 ;  /* 0x00000006ffbd7819 */ /* 0x010fe400000116bd */
[-C--:B------:R-:W-:Y:S02]  /*1b440*/  LEA.HI.X.SX32 R2, R45, R24.reuse, 0x1, P0 ;  /* 0x000000182d027211 */ /* 0x080fe400000f0eff */
[----:B------:R-:W-:Y:S02]  /*1b450*/  LEA.HI.X.SX32 R12, R153, R24, 0x1, P2 ;  /* 0x00000018990c7211 */ /* 0x000fe400010f0eff */
[----:B------:R-:W-:Y:S02]  /*1b460*/  IADD3 R161, P1, R186, R160, RZ ;  /* 0x000000a0baa17210 */ /* 0x000fe40007f3e0ff */
[----:B------:R-:W-:Y:S02]  /*1b470*/  LOP3.LUT R188, R188, 0x22, RZ, 0xfc, !PT ;  /* 0x00000022bcbc7812 */ /* 0x000fe400078efcff */
[----:B------:R-:W-:-:S02]  /*1b480*/  IADD3 R3, P0, R186, R44, RZ ;  /* 0x0000002cba037210 */ /* 0x000fc40007f1e0ff */
[C---:B------:R-:W-:Y:S02]  /*1b490*/  IADD3 R15, P5, R186.reuse, R155, RZ ;  /* 0x0000009bba0f7210 */ /* 0x040fe40007fbe0ff */
[----:B------:R-:W-:Y:S02]  /*1b4a0*/  IADD3 R153, P2, R186, R152, RZ ;  /* 0x00000098ba997210 */ /* 0x000fe40007f5e0ff */
[----:B------:R-:W-:Y:S02]  /*1b4b0*/  LEA.HI.X.SX32 R18, R18, R24, 0x1, P3 ;  /* 0x0000001812127211 */ /* 0x000fe400018f0eff */
[C---:B------:R-:W-:Y:S02]  /*1b4c0*/  IADD3 R0, P6, R186.reuse, R43, RZ ;  /* 0x0000002bba007210 */ /* 0x040fe40007fde0ff */
[----:B------:R-:W-:Y:S01]  /*1b4d0*/  IADD3 R159, P3, R186, R158, RZ ;  /* 0x0000009eba9f7210 */ /* 0x000fe20007f7e0ff */
[----:B------:R2:W-:Y:S01]  /*1b4e0*/  STL [R1+0x4cc], R2 ;  /* 0x0004cc0201007387 */ /* 0x0005e20000100800 */
[----:B------:R-:W-:Y:S01]  /*1b4f0*/  SGXT.U32 R189, R189, 0x1 ;  /* 0x00000001bdbd781a */ /* 0x000fe20000000000 */
[----:B------:R-:W-:Y:S01]  /*1b500*/  IMAD R25, R188, UR21, RZ ;  /* 0x00000015bc197c24 */ /* 0x000fe2000f8e02ff */
[-C--:B------:R-:W-:Y:S01]  /*1b510*/  LEA.HI.X.SX32 R160, R160, R24.reuse, 0x1, P1 ;  /* 0x00000018a0a07211 */ /* 0x080fe200008f0eff */
[----:B------:R3:W-:Y:S01]  /*1b520*/  STL [R1+0x3b0], R3 ;  /* 0x0003b00301007387 */ /* 0x0007e20000100800 */
[----:B------:R-:W-:-:S02]  /*1b530*/  LEA.HI.X.SX32 R14, R155, R24, 0x1, P5 ;  /* 0x000000189b0e7211 */ /* 0x000fc400028f0eff */
[----:B------:R-:W-:Y:S01]  /*1b540*/  LEA.HI.X.SX32 R152, R152, R24, 0x1, P2 ;  /* 0x0000001898987211 */ /* 0x000fe200010f0eff */
[----:B------:R-:W4:Y:S01]  /*1b550*/  S2R R188, SR_TID.X ;  /* 0x0000000000bc7919 */ /* 0x000f220000002100 */
[C---:B------:R-:W-:Y:S02]  /*1b560*/  IADD3 R155, P5, R186.reuse, R154, RZ ;  /* 0x0000009aba9b7210 */ /* 0x040fe40007fbe0ff */
[----:B--2---:R-:W-:Y:S01]  /*1b570*/  IADD3 R2, P1, R186, R42, RZ ;  /* 0x0000002aba027210 */ /* 0x004fe20007f3e0ff */
[----:B------:R2:W-:Y:S01]  /*1b580*/  STL [R1+0x3b4], R0 ;  /* 0x0003b40001007387 */ /* 0x0005e20000100800 */
[----:B------:R-:W-:Y:S02]  /*1b590*/  LEA.HI.X.SX32 R158, R158, R24, 0x1, P3 ;  /* 0x000000189e9e7211 */ /* 0x000fe400018f0eff */
[----:B---3--:R-:W-:Y:S02]  /*1b5a0*/  IADD3 R3, P2, R186, R41, RZ ;  /* 0x00000029ba037210 */ /* 0x008fe40007f5e0ff */
[----:B------:R-:W-:-:S02]  /*1b5b0*/  LOP3.LUT R189, R189, 0x20, RZ, 0xfc, !PT ;  /* 0x00000020bdbd7812 */ /* 0x000fc400078efcff */
[C---:B------:R-:W-:Y:S02]  /*1b5c0*/  IADD3 R157, P4, R186.reuse, R156, RZ ;  /* 0x0000009cba9d7210 */ /* 0x040fe40007f9e0ff */
[----:B--2---:R-:W-:Y:S01]  /*1b5d0*/  IADD3 R0, P3, R186, R40, RZ ;  /* 0x00000028ba007210 */ /* 0x004fe20007f7e0ff */
[----:B------:R2:W-:Y:S01]  /*1b5e0*/  STL [R1+0x3b8], R2 ;  /* 0x0003b80201007387 */ /* 0x0005e20000100800 */
[-C--:B------:R-:W-:Y:S01]  /*1b5f0*/  LEA.HI.X.SX32 R154, R154, R24.reuse, 0x1, P5 ;  /* 0x000000189a9a7211 */ /* 0x080fe200028f0eff */
[----:B------:R-:W-:Y:S01]  /*1b600*/  IMAD R26, R189, UR22, RZ ;  /* 0x00000016bd1a7c24 */ /* 0x000fe2000f8e02ff */
[-C--:B------:R-:W-:Y:S01]  /*1b610*/  LEA.HI.X.SX32 R156, R156, R24.reuse, 0x1, P4 ;  /* 0x000000189c9c7211 */ /* 0x080fe200020f0eff */
[----:B------:R3:W-:Y:S04]  /*1b620*/  STL [R1+0x3bc], R3 ;  /* 0x0003bc0301007387 */ /* 0x0007e80000100800 */
[----:B------:R1:W-:Y:S01]  /*1b630*/  STL [R1+0x3c0], R0 ;  /* 0x0003c00001007387 */ /* 0x0003e20000100800 */
[----:B--2---:R-:W-:Y:S01]  /*1b640*/  IADD3 R2, P5, R186, R39, RZ ;  /* 0x00000027ba027210 */ /* 0x004fe20007fbe0ff */
[----:B------:R-:W2:Y:S01]  /*1b650*/  S2R R189, SR_TID.X ;  /* 0x0000000000bd7919 */ /* 0x000ea20000002100 */
[----:B---3--:R-:W-:-:S02]  /*1b660*/  LEA.HI.X.SX32 R3, R44, R24, 0x1, P0 ;  /* 0x000000182c037211 */ /* 0x008fc400000f0eff */
[----:B-1----:R-:W-:Y:S01]  /*1b670*/  IADD3 R0, P4, R186, R38, RZ ;  /* 0x00000026ba007210 */ /* 0x002fe20007f9e0ff */
[----:B------:R1:W-:Y:S01]  /*1b680*/  STL [R1+0x3c4], R2 ;  /* 0x0003c40201007387 */ /* 0x0003e20000100800 */
[----:B------:R-:W-:-:S03]  /*1b690*/  SHF.R.U32.HI R4, RZ, 0x6, R4 ;  /* 0x00000006ff047819 */ /* 0x000fc60000011604 */
[----:B------:R3:W-:Y:S04]  /*1b6a0*/  STL [R1+0x4d0], R3 ;  /* 0x0004d00301007387 */ /* 0x0007e80000100800 */
[----:B------:R4:W-:Y:S01]  /*1b6b0*/  STL [R1+0x3c8], R0 ;  /* 0x0003c80001007387 */ /* 0x0009e20000100800 */
[----:B-1----:R-:W-:Y:S02]  /*1b6c0*/  LEA.HI.X.SX32 R2, R43, R24, 0x1, P6 ;  /* 0x000000182b027211 */ /* 0x002fe400030f0eff */
[----:B---3--:R-:W-:-:S03]  /*1b6d0*/  IADD3 R3, P0, R186, R37, RZ ;  /* 0x00000025ba037210 */ /* 0x008fc60007f1e0ff */
[----:B------:R1:W-:Y:S01]  /*1b6e0*/  STL [R1+0x4d4], R2 ;  /* 0x0004d40201007387 */ /* 0x0003e20000100800 */
[----:B----4-:R-:W-:-:S03]  /*1b6f0*/  LEA.HI.X.SX32 R0, R42, R24, 0x1, P1 ;  /* 0x000000182a007211 */ /* 0x010fc600008f0eff */
[----:B------:R3:W-:Y:S01]  /*1b700*/  STL [R1+0x3cc], R3 ;  /* 0x0003cc0301007387 */ /* 0x0007e20000100800 */
[----:B------:R-:W-:-:S03]  /*1b710*/  SGXT.U32 R4, R4, 0x1 ;  /* 0x000000010404781a */ /* 0x000fc60000000000 */
[----:B------:R4:W-:Y:S01]  /*1b720*/  STL [R1+0x4d8], R0 ;  /* 0x0004d80001007387 */ /* 0x0009e20000100800 */
[----:B-1----:R-:W-:Y:S02]  /*1b730*/  IADD3 R2, P1, R186, R36, RZ ;  /* 0x00000024ba027210 */ /* 0x002fe40007f3e0ff */
[----:B---3--:R-:W-:-:S03]  /*1b740*/  LEA.HI.X.SX32 R3, R41, R24, 0x1, P2 ;  /* 0x0000001829037211 */ /* 0x008fc600010f0eff */
[----:B------:R1:W-:Y:S01]  /*1b750*/  STL [R1+0x3d0], R2 ;  /* 0x0003d00201007387 */ /* 0x0003e20000100800 */
[----:B------:R-:W-:Y:S02]  /*1b760*/  LOP3.LUT R4, R4, 0x24, RZ, 0xfc, !PT ;  /* 0x0000002404047812 */ /* 0x000fe400078efcff */
[----:B----4-:R-:W-:Y:S01]  /*1b770*/  IADD3 R0, P2, R186, R35, RZ ;  /* 0x00000023ba007210 */ /* 0x010fe20007f5e0ff */
[----:B------:R3:W-:Y:S02]  /*1b780*/  STL [R1+0x4dc], R3 ;  /* 0x0004dc0301007387 */ /* 0x0007e40000100800 */
[----:B------:R-:W-:Y:S02]  /*1b790*/  IMAD R32, R4, UR20, RZ ;  /* 0x0000001404207c24 */ /* 0x000fe4000f8e02ff */
[----:B------:R4:W-:Y:S01]  /*1b7a0*/  STL [R1+0x3d4], R0 ;  /* 0x0003d40001007387 */ /* 0x0009e20000100800 */
[----:B-1----:R-:W-:Y:S02]  /*1b7b0*/  LEA.HI.X.SX32 R2, R40, R24, 0x1, P3 ;  /* 0x0000001828027211 */ /* 0x002fe400018f0eff */
[----:B---3--:R-:W-:-:S03]  /*1b7c0*/  IADD3 R3, P3, R186, R34, RZ ;  /* 0x00000022ba037210 */ /* 0x008fc60007f7e0ff */
[----:B------:R1:W-:Y:S01]  /*1b7d0*/  STL [R1+0x4e0], R2 ;  /* 0x0004e00201007387 */ /* 0x0003e20000100800 */
[----:B----4-:R-:W-:-:S03]  /*1b7e0*/  LEA.HI.X.SX32 R0, R39, R24, 0x1, P5 ;  /* 0x0000001827007211 */ /* 0x010fc600028f0eff */
[----:B------:R3:W-:Y:S01]  /*1b7f0*/  STL [R1+0x3d8], R3 ;  /* 0x0003d80301007387 */ /* 0x0007e20000100800 */
[----:B------:R-:W-:-:S03]  /*1b800*/  SHF.R.U32.HI R188, RZ, 0x6, R188 ;  /* 0x00000006ffbc7819 */ /* 0x000fc600000116bc */
[----:B------:R4:W-:Y:S01]  /*1b810*/  STL [R1+0x4e4], R0 ;  /* 0x0004e40001007387 */ /* 0x0009e20000100800 */
[----:B-1----:R-:W-:Y:S02]  /*1b820*/  IADD3 R2, P5, R186, R33, RZ ;  /* 0x00000021ba027210 */ /* 0x002fe40007fbe0ff */
[----:B---3--:R-:W-:-:S03]  /*1b830*/  LEA.HI.X.SX32 R3, R38, R24, 0x1, P4 ;  /* 0x0000001826037211 */ /* 0x008fc600020f0eff */
[----:B------:R1:W-:Y:S01]  /*1b840*/  STL [R1+0x3dc], R2 ;  /* 0x0003dc0201007387 */ /* 0x0003e20000100800 */
[----:B----4-:R-:W-:-:S03]  /*1b850*/  IADD3 R0, P4, R186, R32, RZ ;  /* 0x00000020ba007210 */ /* 0x010fc60007f9e0ff */
[----:B------:R3:W-:Y:S01]  /*1b860*/  STL [R1+0x4e8], R3 ;  /* 0x0004e80301007387 */ /* 0x0007e20000100800 */
[----:B------:R-:W-:-:S03]  /*1b870*/  SGXT.U32 R188, R188, 0x1 ;  /* 0x00000001bcbc781a */ /* 0x000fc60000000000 */
[----:B------:R4:W-:Y:S01]  /*1b880*/  STL [R1+0x3e0], R0 ;  /* 0x0003e00001007387 */ /* 0x0009e20000100800 */
[----:B-1----:R-:W-:Y:S02]  /*1b890*/  LEA.HI.X.SX32 R2, R37, R24, 0x1, P0 ;  /* 0x0000001825027211 */ /* 0x002fe400000f0eff */
[----:B---3--:R-:W-:-:S03]  /*1b8a0*/  IADD3 R3, P0, R186, R25, RZ ;  /* 0x00000019ba037210 */ /* 0x008fc60007f1e0ff */
[----:B------:R1:W-:Y:S01]  /*1b8b0*/  STL [R1+0x4ec], R2 ;  /* 0x0004ec0201007387 */ /* 0x0003e20000100800 */
[----:B--2---:R-:W-:Y:S02]  /*1b8c0*/  SHF.R.U32.HI R189, RZ, 0x6, R189 ;  /* 0x00000006ffbd7819 */ /* 0x004fe400000116bd */
[----:B----4-:R-:W-:Y:S01]  /*1b8d0*/  LEA.HI.X.SX32 R0, R36, R24, 0x1, P1 ;  /* 0x0000001824007211 */ /* 0x010fe200008f0eff */
[----:B------:R2:W-:Y:S01]  /*1b8e0*/  STL [R1+0x3e4], R3 ;  /* 0x0003e40301007387 */ /* 0x0005e20000100800 */
[----:B------:R-:W-:Y:S02]  /*1b8f0*/  LOP3.LUT R188, R188, 0x1a, RZ, 0xfc, !PT ;  /* 0x0000001abcbc7812 */ /* 0x000fe400078efcff */
[----:B------:R-:W-:Y:S01]  /*1b900*/  SGXT.U32 R189, R189, 0x1 ;  /* 0x00000001bdbd781a */ /* 0x000fe20000000000 */
[----:B------:R3:W-:Y:S01]  /*1b910*/  STL [R1+0x4f0], R0 ;  /* 0x0004f00001007387 */ /* 0x0007e20000100800 */
[----:B-1----:R-:W-:Y:S01]  /*1b920*/  IADD3 R2, P1, R186, R26, RZ ;  /* 0x0000001aba027210 */ /* 0x002fe20007f3e0ff */
[----:B------:R-:W-:Y:S01]  /*1b930*/  IMAD R29, R188, UR25, RZ ;  /* 0x00000019bc1d7c24 */ /* 0x000fe2000f8e02ff */
[----:B--2---:R-:W-:-:S03]  /*1b940*/  LEA.HI.X.SX32 R3, R35, R24, 0x1, P2 ;  /* 0x0000001823037211 */ /* 0x004fc600010f0eff */
[----:B------:R1:W-:Y:S01]  /*1b950*/  STL [R1+0x3e8], R2 ;  /* 0x0003e80201007387 */ /* 0x0003e20000100800 */
[----:B---3--:R-:W-:-:S03]  /*1b960*/  IADD3 R0, P2, R186, R27, RZ ;  /* 0x0000001bba007210 */ /* 0x008fc60007f5e0ff */
[----:B------:R-:W-:Y:S01]  /*1b970*/  STL [R1+0x4f4], R3 ;  /* 0x0004f40301007387 */ /* 0x000fe20000100800 */
[----:B------:R-:W-:-:S03]  /*1b980*/  LOP3.LUT R189, R189, 0x18, RZ, 0xfc, !PT ;  /* 0x00000018bdbd7812 */ /* 0x000fc600078efcff */
[----:B------:R2:W-:Y:S01]  /*1b990*/  STL [R1+0x3ec], R0 ;  /* 0x0003ec0001007387 */ /* 0x0005e20000100800 */
[-C--:B-1----:R-:W-:Y:S01]  /*1b9a0*/  LEA.HI.X.SX32 R2, R34, R24.reuse, 0x1, P3 ;  /* 0x0000001822027211 */ /* 0x082fe200018f0eff */
[----:B------:R-:W1:Y:S01]  /*1b9b0*/  S2R R4, SR_TID.X ;  /* 0x0000000000047919 */ /* 0x000e620000002100 */
[----:B------:R-:W-:Y:S01]  /*1b9c0*/  IMAD R30, R189, UR26, RZ ;  /* 0x0000001abd1e7c24 */ /* 0x000fe2000f8e02ff */
[-C--:B--2---:R-:W-:Y:S02]  /*1b9d0*/  LEA.HI.X.SX32 R0, R33, R24.reuse, 0x1, P5 ;  /* 0x0000001821007211 */ /* 0x084fe400028f0eff */
[----:B------:R-:W-:Y:S01]  /*1b9e0*/  IADD3 R3, P5, R186, R29, RZ ;  /* 0x0000001dba037210 */ /* 0x000fe20007fbe0ff */
[----:B------:R2:W-:Y:S04]  /*1b9f0*/  STL [R1+0x4f8], R2 ;  /* 0x0004f80201007387 */ /* 0x0005e80000100800 */
[----:B------:R-:W-:Y:S04]  /*1ba00*/  STL [R1+0x81c], R3 ;  /* 0x00081c0301007387 */ /* 0x000fe80000100800 */
[----:B------:R3:W-:Y:S01]  /*1ba10*/  STL [R1+0x4fc], R0 ;  /* 0x0004fc0001007387 */ /* 0x0007e20000100800 */
[----:B--2---:R-:W-:-:S02]  /*1ba20*/  LEA.HI.X.SX32 R2, R32, R24, 0x1, P4 ;  /* 0x0000001820027211 */ /* 0x004fc400020f0eff */
[----:B---3--:R-:W-:-:S05]  /*1ba30*/  IADD3 R0, P4, R186, R30, RZ ;  /* 0x0000001eba007210 */ /* 0x008fca0007f9e0ff */
[----:B------:R-:W-:Y:S04]  /*1ba40*/  STL [R1+0x818], R0 ;  /* 0x0008180001007387 */ /* 0x000fe80000100800 */
[----:B------:R2:W-:Y:S01]  /*1ba50*/  STL [R1+0x500], R2 ;  /* 0x0005000201007387 */ /* 0x0005e20000100800 */
[----:B------:R-:W-:Y:S02]  /*1ba60*/  IMAD.SHL.U32 R245, R245, 0x4, RZ ;  /* 0x00000004f5f57824 */ /* 0x000fe400078e00ff */
[----:B------:R-:W-:Y:S02]  /*1ba70*/  IMAD.IADD R7, R11, 0x1, R7 ;  /* 0x000000010b077824 */ /* 0x000fe400078e0207 */
[----:B------:R-:W-:Y:S01]  /*1ba80*/  IMAD.MOV.U32 R11, RZ, RZ, R209 ;  /* 0x000000ffff0b7224 */ /* 0x000fe200078e00d1 */
[----:B--2---:R-:W-:-:S05]  /*1ba90*/  LEA.HI.X.SX32 R2, R27, R24, 0x1, P2 ;  /* 0x000000181b027211 */ /* 0x004fca00010f0eff */
[----:B------:R-:W-:Y:S04]  /*1baa0*/  STL [R1+0x50c], R2 ;  /* 0x00050c0201007387 */ /* 0x000fe80000100800 */
[----:B------:R-:W2:Y:S04]  /*1bab0*/  LDL.LU R209, [R1+0x8d0] ;  /* 0x0008d00001d17983 */ /* 0x000ea80000300800 */
[----:B------:R-:W-:Y:S04]  /*1bac0*/  STL [R1+0x34c], R246 ;  /* 0x00034cf601007387 */ /* 0x000fe80000100800 */
[----:B------:R3:W-:Y:S01]  /*1bad0*/  STL [R1+0x348], R245 ;  /* 0x000348f501007387 */ /* 0x0007e20000100800 */
[----:B-1----:R-:W-:-:S02]  /*1bae0*/  SHF.R.U32.HI R4, RZ, 0x6, R4 ;  /* 0x00000006ff047819 */ /* 0x002fc40000011604 */
[C---:B---3--:R-:W-:Y:S01]  /*1baf0*/  SHF.L.U64.HI R245, R243.reuse, 0x2, R244 ;  /* 0x00000002f3f57819 */ /* 0x048fe200000102f4 */
[----:B------:R-:W-:Y:S01]  /*1bb00*/  IMAD.SHL.U32 R244, R243, 0x4, RZ ;  /* 0x00000004f3f47824 */ /* 0x000fe200078e00ff */
[C---:B------:R-:W-:Y:S01]  /*1bb10*/  SHF.L.U64.HI R243, R241.reuse, 0x2, R242 ;  /* 0x00000002f1f37819 */ /* 0x040fe200000102f2 */
[----:B------:R-:W-:Y:S01]  /*1bb20*/  IMAD.SHL.U32 R242, R241, 0x4, RZ ;  /* 0x00000004f1f27824 */ /* 0x000fe200078e00ff */
[C---:B------:R-:W-:Y:S01]  /*1bb30*/  SHF.L.U64.HI R241, R239.reuse, 0x2, R240 ;  /* 0x00000002eff17819 */ /* 0x040fe200000102f0 */
[----:B------:R-:W-:Y:S01]  /*1bb40*/  STL [R1+0x344], R245 ;  /* 0x000344f501007387 */ /* 0x000fe20000100800 */
[----:B------:R-:W-:Y:S01]  /*1bb50*/  IMAD.SHL.U32 R240, R239, 0x4, RZ ;  /* 0x00000004eff07824 */ /* 0x000fe200078e00ff */
[C---:B------:R-:W-:Y:S01]  /*1bb60*/  SHF.L.U64.HI R239, R237.reuse, 0x2, R238 ;  /* 0x00000002edef7819 */ /* 0x040fe200000102ee */
[----:B------:R-:W-:Y:S01]  /*1bb70*/  IMAD.SHL.U32 R238, R237, 0x4, RZ ;  /* 0x00000004edee7824 */ /* 0x000fe200078e00ff */
[----:B------:R-:W-:Y:S01]  /*1bb80*/  STL [R1+0x340], R244 ;  /* 0x000340f401007387 */ /* 0x000fe20000100800 */
[C---:B------:R-:W-:Y:S01]  /*1bb90*/  SHF.L.U64.HI R237, R235.reuse, 0x2, R236 ;  /* 0x00000002ebed7819 */ /* 0x040fe200000102ec */
[----:B------:R-:W-:-:S02]  /*1bba0*/  IMAD.SHL.U32 R236, R235, 0x4, RZ ;  /* 0x00000004ebec7824 */ /* 0x000fc400078e00ff */
[----:B------:R-:W-:Y:S01]  /*1bbb0*/  STL [R1+0x33c], R243 ;  /* 0x00033cf301007387 */ /* 0x000fe20000100800 */
[----:B------:R-:W-:-:S03]  /*1bbc0*/  SHF.L.U64.HI R235, R233, 0x2, R234 ;  /* 0x00000002e9eb7819 */ /* 0x000fc600000102ea */
[----:B------:R-:W-:Y:S01]  /*1bbd0*/  STL [R1+0x338], R242 ;  /* 0x000338f201007387 */ /* 0x000fe20000100800 */
[----:B------:R-:W-:-:S03]  /*1bbe0*/  IMAD.SHL.U32 R234, R233, 0x4, RZ ;  /* 0x00000004e9ea7824 */ /* 0x000fc600078e00ff */
[----:B------:R-:W-:Y:S01]  /*1bbf0*/  STL [R1+0x334], R241 ;  /* 0x000334f101007387 */ /* 0x000fe20000100800 */
[----:B------:R-:W-:-:S03]  /*1bc00*/  SGXT.U32 R4, R4, 0x1 ;  /* 0x000000010404781a */ /* 0x000fc60000000000 */
[----:B------:R-:W-:Y:S01]  /*1bc10*/  STL [R1+0x330], R240 ;  /* 0x000330f001007387 */ /* 0x000fe20000100800 */
[C---:B------:R-:W-:Y:S01]  /*1bc20*/  SHF.L.U64.HI R233, R231.reuse, 0x2, R232 ;  /* 0x00000002e7e97819 */ /* 0x040fe200000102e8 */
[----:B------:R-:W-:Y:S02]  /*1bc30*/  IMAD.SHL.U32 R232, R231, 0x4, RZ ;  /* 0x00000004e7e87824 */ /* 0x000fe400078e00ff */
[----:B------:R-:W-:Y:S01]  /*1bc40*/  STL [R1+0x32c], R239 ;  /* 0x00032cef01007387 */ /* 0x000fe20000100800 */
[----:B------:R-:W-:-:S03]  /*1bc50*/  SHF.L.U64.HI R231, R229, 0x2, R230 ;  /* 0x00000002e5e77819 */ /* 0x000fc600000102e6 */
[----:B------:R-:W-:Y:S01]  /*1bc60*/  STL [R1+0x328], R238 ;  /* 0x000328ee01007387 */ /* 0x000fe20000100800 */
[----:B------:R-:W-:-:S03]  /*1bc70*/  IMAD.SHL.U32 R230, R229, 0x4, RZ ;  /* 0x00000004e5e67824 */ /* 0x000fc600078e00ff */
[----:B------:R-:W-:Y:S01]  /*1bc80*/  STL [R1+0x324], R237 ;  /* 0x000324ed01007387 */ /* 0x000fe20000100800 */
[----:B------:R-:W-:-:S03]  /*1bc90*/  LOP3.LUT R4, R4, 0x1c, RZ, 0xfc, !PT ;  /* 0x0000001c04047812 */ /* 0x000fc600078efcff */
        /* <DEDUP_REMOVED lines=8> */
[----:B------:R-:W-:-:S03]  /*1bd20*/  SHF.L.U64.HI R225, R223, 0x2, R224 ;  /* 0x00000002dfe17819 */ /* 0x000fc600000102e0 */
[----:B------:R-:W-:Y:S01]  /*1bd30*/  STL [R1+0x310], R232 ;  /* 0x000310e801007387 */ /* 0x000fe20000100800 */
[----:B------:R-:W-:-:S03]  /*1bd40*/  IMAD R28, R4, UR24, RZ ;  /* 0x00000018041c7c24 */ /* 0x000fc6000f8e02ff */
[----:B------:R-:W-:Y:S01]  /*1bd50*/  STL [R1+0x30c], R231 ;  /* 0x00030ce701007387 */ /* 0x000fe20000100800 */
[----:B------:R-:W-:Y:S01]  /*1bd60*/  IMAD.SHL.U32 R224, R223, 0x4, RZ ;  /* 0x00000004dfe07824 */ /* 0x000fe200078e00ff */
[----:B------:R-:W-:Y:S02]  /*1bd70*/  SHF.L.U64.HI R223, R221, 0x2, R222 ;  /* 0x00000002dddf7819 */ /* 0x000fe400000102de */
[----:B------:R-:W-:Y:S01]  /*1bd80*/  STL [R1+0x308], R230 ;  /* 0x000308e601007387 */ /* 0x000fe20000100800 */
[----:B------:R-:W-:-:S03]  /*1bd90*/  IMAD.WIDE.U32 R8, R6, 0x18, R8 ;  /* 0x0000001806087825 */ /* 0x000fc600078e0008 */
[----:B------:R-:W-:Y:S01]  /*1bda0*/  STL [R1+0x304], R229 ;  /* 0x000304e501007387 */ /* 0x000fe20000100800 */
[----:B------:R-:W-:Y:S01]  /*1bdb0*/  IMAD.SHL.U32 R222, R221, 0x4, RZ ;  /* 0x00000004ddde7824 */ /* 0x000fe200078e00ff */
[C---:B------:R-:W-:Y:S02]  /*1bdc0*/  SHF.L.U64.HI R221, R219.reuse, 0x2, R220 ;  /* 0x00000002dbdd7819 */ /* 0x040fe400000102dc */
[----:B------:R-:W-:Y:S01]  /*1bdd0*/  STL [R1+0x300], R228 ;  /* 0x000300e401007387 */ /* 0x000fe20000100800 */
[----:B------:R-:W-:-:S03]  /*1bde0*/  IMAD.SHL.U32 R220, R219, 0x4, RZ ;  /* 0x00000004dbdc7824 */ /* 0x000fc600078e00ff */
[----:B------:R-:W-:Y:S01]  /*1bdf0*/  STL [R1+0x2fc], R227 ;  /* 0x0002fce301007387 */ /* 0x000fe20000100800 */
[----:B------:R-:W-:-:S03]  /*1be00*/  IADD3 R188, P3, R186, R28, RZ ;  /* 0x0000001cbabc7210 */ /* 0x000fc60007f7e0ff */
[----:B------:R-:W-:Y:S01]  /*1be10*/  STL [R1+0x2f8], R226 ;  /* 0x0002f8e201007387 */ /* 0x000fe20000100800 */
[C---:B------:R-:W-:Y:S01]  /*1be20*/  SHF.L.U64.HI R219, R217.reuse, 0x2, R218 ;  /* 0x00000002d9db7819 */ /* 0x040fe200000102da */
[----:B------:R-:W-:Y:S02]  /*1be30*/  IMAD.MOV.U32 R186, RZ, RZ, R8 ;  /* 0x000000ffffba7224 */ /* 0x000fe400078e0008 */
[----:B------:R-:W-:Y:S01]  /*1be40*/  STL [R1+0x2f4], R225 ;  /* 0x0002f4e101007387 */ /* 0x000fe20000100800 */
[----:B------:R-:W-:Y:S01]  /*1be50*/  IMAD.SHL.U32 R218, R217, 0x4, RZ ;  /* 0x00000004d9da7824 */ /* 0x000fe200078e00ff */
[----:B------:R-:W-:Y:S02]  /*1be60*/  SHF.L.U64.HI R217, R215, 0x2, R216 ;  /* 0x00000002d7d97819 */ /* 0x000fe400000102d8 */
[----:B------:R-:W-:Y:S01]  /*1be70*/  STL [R1+0x2f0], R224 ;  /* 0x0002f0e001007387 */ /* 0x000fe20000100800 */
[----:B------:R-:W-:Y:S01]  /*1be80*/  IMAD.MOV.U32 R8, RZ, RZ, R10 ;  /* 0x000000ffff087224 */ /* 0x000fe200078e000a */
[----:B------:R-:W-:-:S02]  /*1be90*/  SHF.L.U64.HI R10, R247, 0x2, R248 ;  /* 0x00000002f70a7819 */ /* 0x000fc400000102f8 */
[----:B------:R-:W-:Y:S01]  /*1bea0*/  STL [R1+0x2ec], R223 ;  /* 0x0002ecdf01007387 */ /* 0x000fe20000100800 */
[----:B------:R-:W-:-:S03]  /*1beb0*/  IMAD.SHL.U32 R215, R215, 0x4, RZ ;  /* 0x00000004d7d77824 */ /* 0x000fc600078e00ff */
[----:B------:R-:W-:Y:S01]  /*1bec0*/  STL [R1+0x2e8], R222 ;  /* 0x0002e8de01007387 */ /* 0x000fe20000100800 */
[----:B------:R-:W-:-:S03]  /*1bed0*/  IMAD.MOV.U32 R248, RZ, RZ, R11 ;  /* 0x000000fffff87224 */ /* 0x000fc600078e000b */
[----:B------:R-:W-:Y:S01]  /*1bee0*/  STL [R1+0x2e4], R221 ;  /* 0x0002e4dd01007387 */ /* 0x000fe20000100800 */
[----:B------:R-:W-:-:S03]  /*1bef0*/  SHF.L.U64.HI R216, R214, 0x2, R251 ;  /* 0x00000002d6d87819 */ /* 0x000fc600000102fb */
[----:B------:R-:W-:Y:S01]  /*1bf00*/  STL [R1+0x2e0], R220 ;  /* 0x0002e0dc01007387 */ /* 0x000fe20000100800 */
[----:B------:R-:W-:-:S03]  /*1bf10*/  IMAD.SHL.U32 R214, R214, 0x4, RZ ;  /* 0x00000004d6d67824 */ /* 0x000fc600078e00ff */
[----:B------:R-:W-:Y:S04]  /*1bf20*/  STL [R1+0x2dc], R219 ;  /* 0x0002dcdb01007387 */ /* 0x000fe80000100800 */
[----:B------:R-:W-:Y:S04]  /*1bf30*/  STL [R1+0x2d8], R218 ;  /* 0x0002d8da01007387 */ /* 0x000fe80000100800 */
[----:B------:R-:W-:Y:S04]  /*1bf40*/  STL [R1+0x2d4], R217 ;  /* 0x0002d4d901007387 */ /* 0x000fe80000100800 */
[----:B------:R1:W-:Y:S04]  /*1bf50*/  STL [R1+0x2d0], R215 ;  /* 0x0002d0d701007387 */ /* 0x0003e80000100800 */
[----:B------:R-:W-:Y:S01]  /*1bf60*/  STL [R1+0x2cc], R216 ;  /* 0x0002ccd801007387 */ /* 0x000fe20000100800 */
[C---:B-1----:R-:W-:Y:S01]  /*1bf70*/  SHF.L.U64.HI R215, R213.reuse, 0x2, R248 ;  /* 0x00000002d5d77819 */ /* 0x042fe200000102f8 */
[----:B------:R-:W-:-:S02]  /*1bf80*/  IMAD.SHL.U32 R213, R213, 0x4, RZ ;  /* 0x00000004d5d57824 */ /* 0x000fc400078e00ff */
[----:B------:R1:W-:Y:S04]  /*1bf90*/  STL [R1+0x2c8], R214 ;  /* 0x0002c8d601007387 */ /* 0x0003e80000100800 */
[----:B------:R-:W-:Y:S01]  /*1bfa0*/  STL [R1+0x2c4], R215 ;  /* 0x0002c4d701007387 */ /* 0x000fe20000100800 */
[----:B-1----:R-:W-:-:S03]  /*1bfb0*/  SHF.L.U64.HI R214, R212, 0x2, R204 ;  /* 0x00000002d4d67819 */ /* 0x002fc600000102cc */
[----:B------:R-:W3:Y:S04]  /*1bfc0*/  LDL.LU R204, [R1+0x8cc] ;  /* 0x0008cc0001cc7983 */ /* 0x000ee80000300800 */
[----:B------:R1:W-:Y:S04]  /*1bfd0*/  STL [R1+0x2c0], R213 ;  /* 0x0002c0d501007387 */ /* 0x0003e80000100800 */
[----:B------:R-:W-:Y:S01]  /*1bfe0*/  STL [R1+0x2bc], R214 ;  /* 0x0002bcd601007387 */ /* 0x000fe20000100800 */
[----:B-1----:R-:W-:-:S03]  /*1bff0*/  SHF.L.U64.HI R213, R208, 0x2, R202 ;  /* 0x00000002d0d57819 */ /* 0x002fc600000102ca */
[----:B------:R-:W4:Y:S01]  /*1c000*/  LDL.LU R202, [R1+0x8c8] ;  /* 0x0008c80001ca7983 */ /* 0x000f220000300800 */
[----:B------:R-:W-:Y:S02]  /*1c010*/  IMAD.SHL.U32 R212, R212, 0x4, RZ ;  /* 0x00000004d4d47824 */ /* 0x000fe400078e00ff */
[----:B------:R-:W-:-:S03]  /*1c020*/  IMAD.SHL.U32 R208, R208, 0x4, RZ ;  /* 0x00000004d0d07824 */ /* 0x000fc600078e00ff */
[----:B------:R1:W-:Y:S04]  /*1c030*/  STL [R1+0x2b8], R212 ;  /* 0x0002b8d401007387 */ /* 0x0003e80000100800 */
[----:B------:R-:W-:Y:S01]  /*1c040*/  STL [R1+0x2b4], R213 ;  /* 0x0002b4d501007387 */ /* 0x000fe20000100800 */
[----:B-1----:R-:W-:-:S03]  /*1c050*/  SHF.L.U64.HI R212, R206, 0x2, R200 ;  /* 0x00000002ced47819 */ /* 0x002fc600000102c8 */
[----:B------:R-:W2:Y:S01]  /*1c060*/  LDL.LU R200, [R1+0x8c4] ;  /* 0x0008c40001c87983 */ /* 0x000ea20000300800 */
[----:B------:R-:W-:-:S03]  /*1c070*/  IMAD.SHL.U32 R206, R206, 0x4, RZ ;  /* 0x00000004cece7824 */ /* 0x000fc600078e00ff */
[----:B------:R3:W-:Y:S04]  /*1c080*/  STL [R1+0x2b0], R208 ;  /* 0x0002b0d001007387 */ /* 0x0007e80000100800 */
[----:B------:R-:W-:Y:S01]  /*1c090*/  STL [R1+0x2ac], R212 ;  /* 0x0002acd401007387 */ /* 0x000fe20000100800 */
[----:B---3--:R-:W-:-:S03]  /*1c0a0*/  SHF.L.U64.HI R208, R204, 0x2, R198 ;  /* 0x00000002ccd07819 */ /* 0x008fc600000102c6 */
[----:B------:R-:W3:Y:S04]  /*1c0b0*/  LDL.LU R198, [R1+0x8c0] ;  /* 0x0008c00001c67983 */ /* 0x000ee80000300800 */
[----:B------:R4:W-:Y:S04]  /*1c0c0*/  STL [R1+0x2a8], R206 ;  /* 0x0002a8ce01007387 */ /* 0x0009e80000100800 */
[----:B------:R-:W-:Y:S01]  /*1c0d0*/  STL [R1+0x2a4], R208 ;  /* 0x0002a4d001007387 */ /* 0x000fe20000100800 */
[----:B----4-:R-:W-:-:S03]  /*1c0e0*/  SHF.L.U64.HI R206, R202, 0x2, R197 ;  /* 0x00000002cace7819 */ /* 0x010fc600000102c5 */
[----:B------:R-:W4:Y:S01]  /*1c0f0*/  LDL.LU R197, [R1+0x8bc] ;  /* 0x0008bc0001c57983 */ /* 0x000f220000300800 */
[----:B------:R-:W-:Y:S02]  /*1c100*/  IMAD.SHL.U32 R204, R204, 0x4, RZ ;  /* 0x00000004cccc7824 */ /* 0x000fe400078e00ff */
[----:B------:R-:W-:-:S03]  /*1c110*/  IMAD.SHL.U32 R202, R202, 0x4, RZ ;  /* 0x00000004caca7824 */ /* 0x000fc600078e00ff */
[----:B------:R2:W-:Y:S04]  /*1c120*/  STL [R1+0x2a0], R204 ;  /* 0x0002a0cc01007387 */ /* 0x0005e80000100800 */
[----:B------:R-:W-:Y:S01]  /*1c130*/  STL [R1+0x29c], R206 ;  /* 0x00029cce01007387 */ /* 0x000fe20000100800 */
[----:B--2---:R-:W-:-:S03]  /*1c140*/  SHF.L.U64.HI R204, R200, 0x2, R195 ;  /* 0x00000002c8cc7819 */ /* 0x004fc600000102c3 */
        /* <DEDUP_REMOVED lines=25> */
[----:B------:R-:W-:-:S05]  /*1c2e0*/  IMAD.SHL.U32 R193, R193, 0x4, RZ ;  /* 0x00000004c1c17824 */ /* 0x000fca00078e00ff */
[----:B------:R1:W-:Y:S04]  /*1c2f0*/  STL [R1+0x270], R193 ;  /* 0x000270c101007387 */ /* 0x0003e80000100800 */
[----:B------:R-:W-:Y:S01]  /*1c300*/  STL [R1+0x26c], R195 ;  /* 0x00026cc301007387 */ /* 0x000fe20000100800 */
[----:B-1----:R-:W-:Y:S01]  /*1c310*/  IMAD.SHL.U32 R193, R191, 0x4, RZ ;  /* 0x00000004bfc17824 */ /* 0x002fe200078e00ff */
[C---:B--2---:R-:W-:Y:S02]  /*1c320*/  SHF.L.U64.HI R191, R187.reuse, 0x2, R180 ;  /* 0x00000002bbbf7819 */ /* 0x044fe400000102b4 */
[----:B------:R-:W2:Y:S01]  /*1c330*/  LDL.LU R180, [R1+0x8a0] ;  /* 0x0008a00001b47983 */ /* 0x000ea20000300800 */
[----:B------:R-:W-:-:S03]  /*1c340*/  IMAD.SHL.U32 R187, R187, 0x4, RZ ;  /* 0x00000004bbbb7824 */ /* 0x000fc600078e00ff */
[----:B------:R-:W-:Y:S04]  /*1c350*/  STL [R1+0x268], R193 ;  /* 0x000268c101007387 */ /* 0x000fe80000100800 */
[----:B------:R-:W2:Y:S04]  /*1c360*/  LDL.LU R240, [R1+0x5c] ;  /* 0x00005c0001f07983 */ /* 0x000ea80000300800 */
[----:B------:R3:W-:Y:S02]  /*1c370*/  STL [R1+0x264], R191 ;  /* 0x000264bf01007387 */ /* 0x0007e40000100800 */
[----:B---3--:R-:W-:-:S02]  /*1c380*/  SHF.L.U64.HI R191, R184, 0x2, R174 ;  /* 0x00000002b8bf7819 */ /* 0x008fc400000102ae */
[----:B------:R-:W3:Y:S04]  /*1c390*/  LDL.LU R174, [R1+0x89c] ;  /* 0x00089c0001ae7983 */ /* 0x000ee80000300800 */
[----:B------:R1:W-:Y:S04]  /*1c3a0*/  STL [R1+0x260], R187 ;  /* 0x000260bb01007387 */ /* 0x0003e80000100800 */
[----:B------:R-:W3:Y:S04]  /*1c3b0*/  LDL.LU R241, [R1+0x60] ;  /* 0x0000600001f17983 */ /* 0x000ee80000300800 */
[----:B------:R-:W-:Y:S01]  /*1c3c0*/  STL [R1+0x25c], R191 ;  /* 0x00025cbf01007387 */ /* 0x000fe20000100800 */
[----:B-1----:R-:W-:Y:S01]  /*1c3d0*/  IMAD.SHL.U32 R187, R184, 0x4, RZ ;  /* 0x00000004b8bb7824 */ /* 0x002fe200078e00ff */
[----:B----4-:R-:W-:-:S02]  /*1c3e0*/  SHF.L.U64.HI R184, R182, 0x2, R178 ;  /* 0x00000002b6b87819 */ /* 0x010fc400000102b2 */
[----:B------:R-:W4:Y:S04]  /*1c3f0*/  LDL.LU R178, [R1+0x898] ;  /* 0x0008980001b27983 */ /* 0x000f280000300800 */
[----:B------:R-:W-:Y:S04]  /*1c400*/  STL [R1+0x258], R187 ;  /* 0x000258bb01007387 */ /* 0x000fe80000100800 */
[----:B------:R-:W3:Y:S01]  /*1c410*/  LDL.LU R242, [R1+0x64] ;  /* 0x0000640001f27983 */ /* 0x000ee20000300800 */
[----:B------:R-:W-:-:S03]  /*1c420*/  IMAD.SHL.U32 R182, R182, 0x4, RZ ;  /* 0x00000004b6b67824 */ /* 0x000fc600078e00ff */
[----:B------:R2:W-:Y:S02]  /*1c430*/  STL [R1+0x254], R184 ;  /* 0x000254b801007387 */ /* 0x0005e40000100800 */
[C---:B--2---:R-:W-:Y:S02]  /*1c440*/  SHF.L.U64.HI R184, R180.reuse, 0x2, R176 ;  /* 0x00000002b4b87819 */ /* 0x044fe400000102b0 */
[----:B------:R-:W2:Y:S04]  /*1c450*/  LDL.LU R176, [R1+0x894] ;  /* 0x0008940001b07983 */ /* 0x000ea80000300800 */
[----:B------:R1:W-:Y:S04]  /*1c460*/  STL [R1+0x250], R182 ;  /* 0x000250b601007387 */ /* 0x0003e80000100800 */
[----:B------:R-:W3:Y:S01]  /*1c470*/  LDL.LU R237, [R1+0x68] ;  /* 0x0000680001ed7983 */ /* 0x000ee20000300800 */
[----:B-1----:R-:W-:-:S03]  /*1c480*/  IMAD.SHL.U32 R182, R180, 0x4, RZ ;  /* 0x00000004b4b67824 */ /* 0x002fc600078e00ff */
[----:B------:R-:W-:Y:S04]  /*1c490*/  STL [R1+0x24c], R184 ;  /* 0x00024cb801007387 */ /* 0x000fe80000100800 */
[----:B------:R-:W3:Y:S04]  /*1c4a0*/  LDL.LU R243, [R1+0x6c] ;  /* 0x00006c0001f37983 */ /* 0x000ee80000300800 */
[----:B------:R-:W-:Y:S01]  /*1c4b0*/  STL [R1+0x248], R182 ;  /* 0x000248b601007387 */ /* 0x000fe20000100800 */
[----:B----4-:R-:W-:-:S03]  /*1c4c0*/  SHF.L.U64.HI R180, R178, 0x2, R172 ;  /* 0x00000002b2b47819 */ /* 0x010fc600000102ac */
[----:B------:R-:W4:Y:S01]  /*1c4d0*/  LDL.LU R172, [R1+0x890] ;  /* 0x0008900001ac7983 */ /* 0x000f220000300800 */
[----:B------:R-:W-:-:S03]  /*1c4e0*/  IMAD.SHL.U32 R178, R178, 0x4, RZ ;  /* 0x00000004b2b27824 */ /* 0x000fc600078e00ff */
[----:B------:R-:W4:Y:S04]  /*1c4f0*/  LDL.LU R244, [R1+0x70] ;  /* 0x0000700001f47983 */ /* 0x000f280000300800 */
[----:B------:R2:W-:Y:S04]  /*1c500*/  STL [R1+0x244], R180 ;  /* 0x000244b401007387 */ /* 0x0005e80000100800 */
[----:B------:R1:W-:Y:S01]  /*1c510*/  STL [R1+0x240], R178 ;  /* 0x000240b201007387 */ /* 0x0003e20000100800 */
[----:B--2---:R-:W-:-:S03]  /*1c520*/  SHF.L.U64.HI R180, R176, 0x2, R170 ;  /* 0x00000002b0b47819 */ /* 0x004fc600000102aa */
[----:B------:R-:W2:Y:S01]  /*1c530*/  LDL.LU R170, [R1+0x88c] ;  /* 0x00088c0001aa7983 */ /* 0x000ea20000300800 */
[----:B-1----:R-:W-:Y:S01]  /*1c540*/  IMAD.SHL.U32 R178, R176, 0x4, RZ ;  /* 0x00000004b0b27824 */ /* 0x002fe200078e00ff */
[----:B---3--:R-:W-:Y:S02]  /*1c550*/  SHF.L.U64.HI R176, R174, 0x2, R164 ;  /* 0x00000002aeb07819 */ /* 0x008fe400000102a4 */
[----:B------:R-:W3:Y:S04]  /*1c560*/  LDL.LU R238, [R1+0x74] ;  /* 0x0000740001ee7983 */ /* 0x000ee80000300800 */
[----:B------:R-:W-:Y:S04]  /*1c570*/  STL [R1+0x23c], R180 ;  /* 0x00023cb401007387 */ /* 0x000fe80000100800 */
[----:B------:R-:W-:Y:S04]  /*1c580*/  STL [R1+0x238], R178 ;  /* 0x000238b201007387 */ /* 0x000fe80000100800 */
[----:B------:R-:W3:Y:S04]  /*1c590*/  LDL.LU R164, [R1+0x888] ;  /* 0x0008880001a47983 */ /* 0x000ee80000300800 */
[----:B------:R-:W3:Y:S04]  /*1c5a0*/  LDL.LU R245, [R1+0x78] ;  /* 0x0000780001f57983 */ /* 0x000ee80000300800 */
[----:B------:R4:W-:Y:S02]  /*1c5b0*/  STL [R1+0x234], R176 ;  /* 0x000234b001007387 */ /* 0x0009e40000100800 */
[----:B----4-:R-:W-:-:S02]  /*1c5c0*/  SHF.L.U64.HI R176, R172, 0x2, R168 ;  /* 0x00000002acb07819 */ /* 0x010fc400000102a8 */
[----:B------:R-:W4:Y:S01]  /*1c5d0*/  LDL.LU R168, [R1+0x884] ;  /* 0x0008840001a87983 */ /* 0x000f220000300800 */
[----:B------:R-:W-:Y:S01]  /*1c5e0*/  IMAD.SHL.U32 R11, R247, 0x4, RZ ;  /* 0x00000004f70b7824 */ /* 0x000fe200078e00ff */
[----:B------:R-:W-:Y:S01]  /*1c5f0*/  SHF.R.S32.HI R247, RZ, 0x1f, R6 ;  /* 0x0000001ffff77819 */ /* 0x000fe20000011406 */
[----:B------:R-:W-:-:S03]  /*1c600*/  IMAD.SHL.U32 R174, R174, 0x4, RZ ;  /* 0x00000004aeae7824 */ /* 0x000fc600078e00ff */
[----:B------:R-:W-:Y:S02]  /*1c610*/  SHF.L.U64.HI R246, R6, 0x2, R247 ;  /* 0x0000000206f67819 */ /* 0x000fe400000102f7 */
[----:B------:R1:W-:Y:S04]  /*1c620*/  STL [R1+0x230], R174 ;  /* 0x000230ae01007387 */ /* 0x0003e80000100800 */
[----:B------:R-:W3:Y:S04]  /*1c630*/  LDL.LU R246, [R1+0x7c] ;  /* 0x00007c0001f67983 */ /* 0x000ee80000300800 */
[----:B------:R-:W-:Y:S01]  /*1c640*/  STL [R1+0x22c], R176 ;  /* 0x00022cb001007387 */ /* 0x000fe20000100800 */
[----:B-1----:R-:W-:Y:S01]  /*1c650*/  IMAD.SHL.U32 R174, R172, 0x4, RZ ;  /* 0x00000004acae7824 */ /* 0x002fe200078e00ff */
[----:B--2---:R-:W-:-:S02]  /*1c660*/  SHF.L.U64.HI R172, R170, 0x2, R166 ;  /* 0x00000002aaac7819 */ /* 0x004fc400000102a6 */
[----:B------:R-:W2:Y:S01]  /*1c670*/  LDL.LU R166, [R1+0x880] ;  /* 0x0008800001a67983 */ /* 0x000ea20000300800 */
[----:B------:R-:W-:-:S03]  /*1c680*/  IMAD.SHL.U32 R170, R170, 0x4, RZ ;  /* 0x00000004aaaa7824 */ /* 0x000fc600078e00ff */
[----:B------:R-:W-:Y:S04]  /*1c690*/  STL [R1+0x228], R174 ;  /* 0x000228ae01007387 */ /* 0x000fe80000100800 */
[----:B------:R-:W3:Y:S04]  /*1c6a0*/  LDL.LU R239, [R1+0x80] ;  /* 0x0000800001ef7983 */ /* 0x000ee80000300800 */
[----:B------:R4:W-:Y:S04]  /*1c6b0*/  STL [R1+0x224], R172 ;  /* 0x000224ac01007387 */ /* 0x0009e80000100800 */
[----:B------:R-:W3:Y:S04]  /*1c6c0*/  LDL.LU R247, [R1+0x84] ;  /* 0x0000840001f77983 */ /* 0x000ee80000300800 */
[----:B------:R1:W-:Y:S01]  /*1c6d0*/  STL [R1+0x220], R170 ;  /* 0x000220aa01007387 */ /* 0x0003e20000100800 */
[----:B----4-:R-:W-:-:S03]  /*1c6e0*/  SHF.L.U64.HI R172, R168, 0x2, R162 ;  /* 0x00000002a8ac7819 */ /* 0x010fc600000102a2 */
[----:B------:R-:W4:Y:S04]  /*1c6f0*/  LDL.LU R162, [R1+0x87c] ;  /* 0x00087c0001a27983 */ /* 0x000f280000300800 */
[----:B------:R-:W4:Y:S01]  /*1c700*/  LDL.LU R248, [R1+0x88] ;  /* 0x0000880001f87983 */ /* 0x000f220000300800 */
[----:B-1----:R-:W-:-:S03]  /*1c710*/  IMAD.SHL.U32 R170, R168, 0x4, RZ ;  /* 0x00000004a8aa7824 */ /* 0x002fc600078e00ff */
[----:B------:R-:W-:Y:S04]  /*1c720*/  STL [R1+0x21c], R172 ;  /* 0x00021cac01007387 */ /* 0x000fe80000100800 */
[----:B------:R-:W-:Y:S01]  /*1c730*/  STL [R1+0x218], R170 ;  /* 0x000218aa01007387 */ /* 0x000fe20000100800 */
[C---:B--2---:R-:W-:Y:S01]  /*1c740*/  SHF.L.U64.HI R168, R166.reuse, 0x2, R240 ;  /* 0x00000002a6a87819 */ /* 0x044fe200000102f0 */
[----:B------:R-:W-:Y:S02]  /*1c750*/  IMAD.SHL.U32 R166, R166, 0x4, RZ ;  /* 0x00000004a6a67824 */ /* 0x000fe400078e00ff */
[----:B------:R-:W2:Y:S04]  /*1c760*/  LDL.LU R240, [R1+0x8c] ;  /* 0x00008c0001f07983 */ /* 0x000ea80000300800 */
[----:B------:R3:W-:Y:S04]  /*1c770*/  STL [R1+0x214], R168 ;  /* 0x000214a801007387 */ /* 0x0007e80000100800 */
[----:B------:R1:W-:Y:S01]  /*1c780*/  STL [R1+0x210], R166 ;  /* 0x000210a601007387 */ /* 0x0003e20000100800 */
[----:B---3--:R-:W-:-:S03]  /*1c790*/  SHF.L.U64.HI R168, R164, 0x2, R241 ;  /* 0x00000002a4a87819 */ /* 0x008fc600000102f1 */
[----:B------:R-:W3:Y:S01]  /*1c7a0*/  LDL.LU R241, [R1+0x90] ;  /* 0x0000900001f17983 */ /* 0x000ee20000300800 */
[----:B-1----:R-:W-:-:S03]  /*1c7b0*/  IMAD.SHL.U32 R166, R164, 0x4, RZ ;  /* 0x00000004a4a67824 */ /* 0x002fc600078e00ff */
[----:B------:R-:W-:Y:S04]  /*1c7c0*/  STL [R1+0x20c], R168 ;  /* 0x00020ca801007387 */ /* 0x000fe80000100800 */
[----:B------:R1:W-:Y:S02]  /*1c7d0*/  STL [R1+0x208], R166 ;  /* 0x000208a601007387 */ /* 0x0003e40000100800 */
[----:B-1----:R-:W-:Y:S02]  /*1c7e0*/  SHF.L.U64.HI R166, R150, 0x2, R237 ;  /* 0x0000000296a67819 */ /* 0x002fe400000102ed */
[C---:B----4-:R-:W-:Y:S02]  /*1c7f0*/  SHF.L.U64.HI R164, R162.reuse, 0x2, R242 ;  /* 0x00000002a2a47819 */ /* 0x050fe400000102f2 */
[----:B------:R-:W4:Y:S01]  /*1c800*/  LDL.LU R242, [R1+0x94] ;  /* 0x0000940001f27983 */ /* 0x000f220000300800 */
[----:B------:R-:W-:-:S03]  /*1c810*/  IMAD.SHL.U32 R162, R162, 0x4, RZ ;  /* 0x00000004a2a27824 */ /* 0x000fc600078e00ff */
[----:B------:R1:W-:Y:S04]  /*1c820*/  STL [R1+0x204], R164 ;  /* 0x000204a401007387 */ /* 0x0003e80000100800 */
[----:B------:R1:W-:Y:S04]  /*1c830*/  STL [R1+0x200], R162 ;  /* 0x000200a201007387 */ /* 0x0003e80000100800 */
[----:B------:R2:W-:Y:S01]  /*1c840*/  STL [R1+0x1fc], R166 ;  /* 0x0001fca601007387 */ /* 0x0005e20000100800 */
[----:B-1----:R-:W-:Y:S01]  /*1c850*/  IMAD.SHL.U32 R164, R150, 0x4, RZ ;  /* 0x0000000496a47824 */ /* 0x002fe200078e00ff */
[----:B------:R-:W-:-:S02]  /*1c860*/  SHF.L.U64.HI R162, R148, 0x2, R243 ;  /* 0x0000000294a27819 */ /* 0x000fc400000102f3 */
[----:B------:R-:W4:Y:S01]  /*1c870*/  LDL.LU R243, [R1+0x98] ;  /* 0x0000980001f37983 */ /* 0x000f220000300800 */
[----:B--2---:R-:W-:-:S03]  /*1c880*/  IMAD.SHL.U32 R166, R148, 0x4, RZ ;  /* 0x0000000494a67824 */ /* 0x004fc600078e00ff */
[----:B------:R1:W-:Y:S04]  /*1c890*/  STL [R1+0x1f8], R164 ;  /* 0x0001f8a401007387 */ /* 0x0003e80000100800 */
[----:B------:R2:W-:Y:S04]  /*1c8a0*/  STL [R1+0x1f4], R162 ;  /* 0x0001f4a201007387 */ /* 0x0005e80000100800 */
[----:B------:R3:W-:Y:S01]  /*1c8b0*/  STL [R1+0x1f0], R166 ;  /* 0x0001f0a601007387 */ /* 0x0007e20000100800 */
[----:B-1----:R-:W-:-:S03]  /*1c8c0*/  SHF.L.U64.HI R164, R146, 0x2, R244 ;  /* 0x0000000292a47819 */ /* 0x002fc600000102f4 */
[----:B------:R-:W4:Y:S01]  /*1c8d0*/  LDL.LU R244, [R1+0x9c] ;  /* 0x00009c0001f47983 */ /* 0x000f220000300800 */
[----:B--2---:R-:W-:Y:S01]  /*1c8e0*/  IMAD.SHL.U32 R162, R146, 0x4, RZ ;  /* 0x0000000492a27824 */ /* 0x004fe200078e00ff */
[C---:B---3--:R-:W-:Y:S02]  /*1c8f0*/  SHF.L.U64.HI R166, R144.reuse, 0x2, R238 ;  /* 0x0000000290a67819 */ /* 0x048fe400000102ee */
[----:B------:R1:W-:Y:S04]  /*1c900*/  STL [R1+0x1ec], R164 ;  /* 0x0001eca401007387 */ /* 0x0003e80000100800 */
[----:B------:R2:W-:Y:S04]  /*1c910*/  STL [R1+0x1e8], R162 ;  /* 0x0001e8a201007387 */ /* 0x0005e80000100800 */
[----:B------:R3:W-:Y:S01]  /*1c920*/  STL [R1+0x1e4], R166 ;  /* 0x0001e4a601007387 */ /* 0x0007e20000100800 */
[----:B-1----:R-:W-:Y:S01]  /*1c930*/  IMAD.SHL.U32 R164, R144, 0x4, RZ ;  /* 0x0000000490a47824 */ /* 0x002fe200078e00ff */
[----:B--2---:R-:W-:-:S02]  /*1c940*/  SHF.L.U64.HI R162, R142, 0x2, R245 ;  /* 0x000000028ea27819 */ /* 0x004fc400000102f5 */
[----:B------:R-:W2:Y:S01]  /*1c950*/  LDL.LU R245, [R1+0xa0] ;  /* 0x0000a00001f57983 */ /* 0x000ea20000300800 */
[----:B---3--:R-:W-:-:S03]  /*1c960*/  IMAD.SHL.U32 R166, R142, 0x4, RZ ;  /* 0x000000048ea67824 */ /* 0x008fc600078e00ff */
[----:B------:R1:W-:Y:S04]  /*1c970*/  STL [R1+0x1e0], R164 ;  /* 0x0001e0a401007387 */ /* 0x0003e80000100800 */
[----:B------:R3:W-:Y:S04]  /*1c980*/  STL [R1+0x1dc], R162 ;  /* 0x0001dca201007387 */ /* 0x0007e80000100800 */
[----:B------:R3:W-:Y:S01]  /*1c990*/  STL [R1+0x1d8], R166 ;  /* 0x0001d8a601007387 */ /* 0x0007e20000100800 */
[----:B-1----:R-:W-:-:S03]  /*1c9a0*/  SHF.L.U64.HI R164, R140, 0x2, R246 ;  /* 0x000000028ca47819 */ /* 0x002fc600000102f6 */
[----:B------:R-:W2:Y:S01]  /*1c9b0*/  LDL.LU R246, [R1+0xa4] ;  /* 0x0000a40001f67983 */ /* 0x000ea20000300800 */
[----:B---3--:R-:W-:Y:S01]  /*1c9c0*/  IMAD.SHL.U32 R162, R140, 0x4, RZ ;  /* 0x000000048ca27824 */ /* 0x008fe200078e00ff */
[C---:B------:R-:W-:Y:S02]  /*1c9d0*/  SHF.L.U64.HI R166, R138.reuse, 0x2, R239 ;  /* 0x000000028aa67819 */ /* 0x040fe400000102ef */
[----:B------:R1:W-:Y:S04]  /*1c9e0*/  STL [R1+0x1d4], R164 ;  /* 0x0001d4a401007387 */ /* 0x0003e80000100800 */
[----:B------:R3:W-:Y:S04]  /*1c9f0*/  STL [R1+0x1d0], R162 ;  /* 0x0001d0a201007387 */ /* 0x0007e80000100800 */
[----:B------:R3:W-:Y:S01]  /*1ca00*/  STL [R1+0x1cc], R166 ;  /* 0x0001cca601007387 */ /* 0x0007e20000100800 */
[----:B-1----:R-:W-:Y:S01]  /*1ca10*/  IMAD.SHL.U32 R164, R138, 0x4, RZ ;  /* 0x000000048aa47824 */ /* 0x002fe200078e00ff */
[----:B---3--:R-:W-:-:S02]  /*1ca20*/  SHF.L.U64.HI R162, R136, 0x2, R247 ;  /* 0x0000000288a27819 */ /* 0x008fc400000102f7 */
[----:B------:R-:W3:Y:S01]  /*1ca30*/  LDL.LU R247, [R1+0xa8] ;  /* 0x0000a80001f77983 */ /* 0x000ee20000300800 */
[----:B------:R-:W-:-:S03]  /*1ca40*/  IMAD.SHL.U32 R166, R136, 0x4, RZ ;  /* 0x0000000488a67824 */ /* 0x000fc600078e00ff */
[----:B------:R1:W-:Y:S04]  /*1ca50*/  STL [R1+0x1c8], R164 ;  /* 0x0001c8a401007387 */ /* 0x0003e80000100800 */
[----:B------:R1:W-:Y:S04]  /*1ca60*/  STL [R1+0x1c4], R162 ;  /* 0x0001c4a201007387 */ /* 0x0003e80000100800 */
[----:B------:R1:W-:Y:S02]  /*1ca70*/  STL [R1+0x1c0], R166 ;  /* 0x0001c0a601007387 */ /* 0x0003e40000100800 */
[----:B-1----:R-:W-:-:S02]  /*1ca80*/  SHF.L.U64.HI R164, R134, 0x2, R248 ;  /* 0x0000000286a47819 */ /* 0x002fc400000102f8 */
[----:B------:R-:W3:Y:S01]  /*1ca90*/  LDL.LU R248, [R1+0xac] ;  /* 0x0000ac0001f87983 */ /* 0x000ee20000300800 */
[----:B------:R-:W-:-:S03]  /*1caa0*/  IMAD.SHL.U32 R162, R134, 0x4, RZ ;  /* 0x0000000486a27824 */ /* 0x000fc600078e00ff */
[----:B------:R1:W-:Y:S01]  /*1cab0*/  STL [R1+0x1bc], R164 ;  /* 0x0001bca401007387 */ /* 0x0003e20000100800 */
[----:B------:R-:W-:-:S03]  /*1cac0*/  SHF.L.U64.HI R166, R132, 0x2, R240 ;  /* 0x0000000284a67819 */ /* 0x000fc600000102f0 */
[----:B------:R1:W-:Y:S04]  /*1cad0*/  STL [R1+0x1b8], R162 ;  /* 0x0001b8a201007387 */ /* 0x0003e80000100800 */
[----:B------:R-:W-:Y:S01]  /*1cae0*/  STL [R1+0x1b4], R166 ;  /* 0x0001b4a601007387 */ /* 0x000fe20000100800 */
[----:B-1----:R-:W-:-:S03]  /*1caf0*/  SHF.L.U64.HI R164, R130, 0x2, R241 ;  /* 0x0000000282a47819 */ /* 0x002fc600000102f1 */
[----:B------:R-:W3:Y:S01]  /*1cb00*/  LDL.LU R233, [R1+0xb0] ;  /* 0x0000b00001e97983 */ /* 0x000ee20000300800 */
[----:B------:R-:W-:-:S05]  /*1cb10*/  IMAD.SHL.U32 R162, R132, 0x4, RZ ;  /* 0x0000000484a27824 */ /* 0x000fca00078e00ff */
[----:B------:R1:W-:Y:S04]  /*1cb20*/  STL [R1+0x1b0], R162 ;  /* 0x0001b0a201007387 */ /* 0x0003e80000100800 */
[----:B------:R-:W-:Y:S04]  /*1cb30*/  STL [R1+0x1ac], R164 ;  /* 0x0001aca401007387 */ /* 0x000fe80000100800 */
[----:B------:R-:W3:Y:S01]  /*1cb40*/  LDL.LU R234, [R1+0xb4] ;  /* 0x0000b40001ea7983 */ /* 0x000ee20000300800 */
[----:B-1----:R-:W-:-:S05]  /*1cb50*/  IMAD.SHL.U32 R162, R130, 0x4, RZ ;  /* 0x0000000482a27824 */ /* 0x002fca00078e00ff */
[----:B------:R1:W-:Y:S04]  /*1cb60*/  STL [R1+0x1a8], R162 ;  /* 0x0001a8a201007387 */ /* 0x0003e80000100800 */
[----:B------:R-:W3:Y:S01]  /*1cb70*/  LDL.LU R235, [R1+0xb8] ;  /* 0x0000b80001eb7983 */ /* 0x000ee20000300800 */
[C---:B-1----:R-:W-:Y:S01]  /*1cb80*/  IMAD.SHL.U32 R162, R128.reuse, 0x4, RZ ;  /* 0x0000000480a27824 */ /* 0x042fe200078e00ff */
[----:B----4-:R-:W-:-:S05]  /*1cb90*/  SHF.L.U64.HI R164, R128, 0x2, R242 ;  /* 0x0000000280a47819 */ /* 0x010fca00000102f2 */
[----:B------:R1:W-:Y:S04]  /*1cba0*/  STL [R1+0x1a4], R164 ;  /* 0x0001a4a401007387 */ /* 0x0003e80000100800 */
[----:B------:R-:W4:Y:S04]  /*1cbb0*/  LDL.LU R236, [R1+0xbc] ;  /* 0x0000bc0001ec7983 */ /* 0x000f280000300800 */
[----:B------:R1:W-:Y:S04]  /*1cbc0*/  STL [R1+0x1a0], R162 ;  /* 0x0001a0a201007387 */ /* 0x0003e80000100800 */
[----:B------:R-:W4:Y:S01]  /*1cbd0*/  LDL.LU R237, [R1+0xc0] ;  /* 0x0000c00001ed7983 */ /* 0x000f220000300800 */
[C---:B-1----:R-:W-:Y:S01]  /*1cbe0*/  SHF.L.U64.HI R164, R126.reuse, 0x2, R243 ;  /* 0x000000027ea47819 */ /* 0x042fe200000102f3 */
[----:B------:R-:W-:-:S04]  /*1cbf0*/  IMAD.SHL.U32 R162, R126, 0x4, RZ ;  /* 0x000000047ea27824 */ /* 0x000fc800078e00ff */
[----:B------:R1:W-:Y:S04]  /*1cc00*/  STL [R1+0x19c], R164 ;  /* 0x00019ca401007387 */ /* 0x0003e80000100800 */
[----:B------:R-:W4:Y:S04]  /*1cc10*/  LDL.LU R238, [R1+0xc4] ;  /* 0x0000c40001ee7983 */ /* 0x000f280000300800 */
[----:B------:R1:W-:Y:S02]  /*1cc20*/  STL [R1+0x198], R162 ;  /* 0x000198a201007387 */ /* 0x0003e40000100800 */
[----:B-1----:R-:W-:-:S02]  /*1cc30*/  SHF.L.U64.HI R164, R124, 0x2, R244 ;  /* 0x000000027ca47819 */ /* 0x002fc400000102f4 */
[----:B------:R-:W4:Y:S04]  /*1cc40*/  LDL.LU R239, [R1+0xc8] ;  /* 0x0000c80001ef7983 */ /* 0x000f280000300800 */
[----:B------:R2:W-:Y:S01]  /*1cc50*/  STL [R1+0x194], R164 ;  /* 0x000194a401007387 */ /* 0x0005e20000100800 */
[----:B------:R-:W-:-:S03]  /*1cc60*/  IMAD.SHL.U32 R162, R124, 0x4, RZ ;  /* 0x000000047ca27824 */ /* 0x000fc600078e00ff */
[----:B------:R-:W4:Y:S04]  /*1cc70*/  LDL.LU R240, [R1+0xcc] ;  /* 0x0000cc0001f07983 */ /* 0x000f280000300800 */
[----:B------:R1:W-:Y:S04]  /*1cc80*/  STL [R1+0x190], R162 ;  /* 0x000190a201007387 */ /* 0x0003e80000100800 */
[----:B------:R-:W4:Y:S01]  /*1cc90*/  LDL.LU R241, [R1+0xd0] ;  /* 0x0000d00001f17983 */ /* 0x000f220000300800 */
[C---:B--2---:R-:W-:Y:S01]  /*1cca0*/  SHF.L.U64.HI R164, R122.reuse, 0x2, R245 ;  /* 0x000000027aa47819 */ /* 0x044fe200000102f5 */
[----:B-1----:R-:W-:-:S04]  /*1ccb0*/  IMAD.SHL.U32 R162, R122, 0x4, RZ ;  /* 0x000000047aa27824 */ /* 0x002fc800078e00ff */
[----:B------:R1:W-:Y:S04]  /*1ccc0*/  STL [R1+0x18c], R164 ;  /* 0x00018ca401007387 */ /* 0x0003e80000100800 */
[----:B------:R-:W2:Y:S04]  /*1ccd0*/  LDL.LU R242, [R1+0xd4] ;  /* 0x0000d40001f27983 */ /* 0x000ea80000300800 */
[----:B------:R1:W-:Y:S02]  /*1cce0*/  STL [R1+0x188], R162 ;  /* 0x000188a201007387 */ /* 0x0003e40000100800 */
[----:B-1----:R-:W-:-:S02]  /*1ccf0*/  SHF.L.U64.HI R164, R120, 0x2, R246 ;  /* 0x0000000278a47819 */ /* 0x002fc400000102f6 */
[----:B------:R-:W2:Y:S01]  /*1cd00*/  LDL.LU R243, [R1+0xd8] ;  /* 0x0000d80001f37983 */ /* 0x000ea20000300800 */
[----:B------:R-:W-:-:S03]  /*1cd10*/  IMAD.SHL.U32 R162, R120, 0x4, RZ ;  /* 0x0000000478a27824 */ /* 0x000fc600078e00ff */
[----:B------:R3:W-:Y:S04]  /*1cd20*/  STL [R1+0x184], R164 ;  /* 0x000184a401007387 */ /* 0x0007e80000100800 */
[----:B------:R-:W2:Y:S04]  /*1cd30*/  LDL.LU R244, [R1+0xdc] ;  /* 0x0000dc0001f47983 */ /* 0x000ea80000300800 */
[----:B------:R1:W-:Y:S04]  /*1cd40*/  STL [R1+0x180], R162 ;  /* 0x000180a201007387 */ /* 0x0003e80000100800 */
[----:B------:R-:W2:Y:S01]  /*1cd50*/  LDL.LU R245, [R1+0xe0] ;  /* 0x0000e00001f57983 */ /* 0x000ea20000300800 */
[C---:B---3--:R-:W-:Y:S01]  /*1cd60*/  SHF.L.U64.HI R164, R118.reuse, 0x2, R247 ;  /* 0x0000000276a47819 */ /* 0x048fe200000102f7 */
[----:B-1----:R-:W-:-:S04]  /*1cd70*/  IMAD.SHL.U32 R162, R118, 0x4, RZ ;  /* 0x0000000476a27824 */ /* 0x002fc800078e00ff */
[----:B------:R1:W-:Y:S04]  /*1cd80*/  STL [R1+0x17c], R164 ;  /* 0x00017ca401007387 */ /* 0x0003e80000100800 */
[----:B------:R-:W3:Y:S04]  /*1cd90*/  LDL.LU R246, [R1+0xe4] ;  /* 0x0000e40001f67983 */ /* 0x000ee80000300800 */
[----:B------:R1:W-:Y:S02]  /*1cda0*/  STL [R1+0x178], R162 ;  /* 0x000178a201007387 */ /* 0x0003e40000100800 */
[----:B-1----:R-:W-:-:S02]  /*1cdb0*/  SHF.L.U64.HI R164, R116, 0x2, R248 ;  /* 0x0000000274a47819 */ /* 0x002fc400000102f8 */
[----:B------:R-:W3:Y:S04]  /*1cdc0*/  LDL.LU R247, [R1+0xe8] ;  /* 0x0000e80001f77983 */ /* 0x000ee80000300800 */
[----:B------:R1:W-:Y:S04]  /*1cdd0*/  STL [R1+0x174], R164 ;  /* 0x000174a401007387 */ /* 0x0003e80000100800 */
[----:B------:R-:W3:Y:S01]  /*1cde0*/  LDL.LU R248, [R1+0xec] ;  /* 0x0000ec0001f87983 */ /* 0x000ee20000300800 */
[----:B------:R-:W-:Y:S01]  /*1cdf0*/  IMAD.SHL.U32 R162, R116, 0x4, RZ ;  /* 0x0000000474a27824 */ /* 0x000fe200078e00ff */
[----:B-1----:R-:W-:-:S04]  /*1ce00*/  SHF.L.U64.HI R164, R115, 0x2, R233 ;  /* 0x0000000273a47819 */ /* 0x002fc800000102e9 */
[----:B------:R1:W-:Y:S04]  /*1ce10*/  STL [R1+0x170], R162 ;  /* 0x000170a201007387 */ /* 0x0003e80000100800 */
[----:B------:R1:W-:Y:S02]  /*1ce20*/  STL [R1+0x16c], R164 ;  /* 0x00016ca401007387 */ /* 0x0003e40000100800 */
[----:B-1----:R-:W-:Y:S01]  /*1ce30*/  IMAD.SHL.U32 R162, R115, 0x4, RZ ;  /* 0x0000000473a27824 */ /* 0x002fe200078e00ff */
[C---:B------:R-:W-:Y:S01]  /*1ce40*/  SHF.L.U64.HI R166, R117.reuse, 0x2, R234 ;  /* 0x0000000275a67819 */ /* 0x040fe200000102ea */
[----:B------:R-:W-:-:S03]  /*1ce50*/  IMAD.SHL.U32 R164, R117, 0x4, RZ ;  /* 0x0000000475a47824 */ /* 0x000fc600078e00ff */
[----:B------:R1:W-:Y:S04]  /*1ce60*/  STL [R1+0x168], R162 ;  /* 0x000168a201007387 */ /* 0x0003e80000100800 */
[----:B------:R1:W-:Y:S04]  /*1ce70*/  STL [R1+0x164], R166 ;  /* 0x000164a601007387 */ /* 0x0003e80000100800 */
[----:B------:R-:W-:Y:S01]  /*1ce80*/  STL [R1+0x160], R164 ;  /* 0x000160a401007387 */ /* 0x000fe20000100800 */
[C---:B-1----:R-:W-:Y:S01]  /*1ce90*/  SHF.L.U64.HI R162, R119.reuse, 0x2, R235 ;  /* 0x0000000277a27819 */ /* 0x042fe200000102eb */
[----:B------:R-:W-:-:S04]  /*1cea0*/  IMAD.SHL.U32 R166, R119, 0x4, RZ ;  /* 0x0000000477a67824 */ /* 0x000fc800078e00ff */
[----:B------:R1:W-:Y:S04]  /*1ceb0*/  STL [R1+0x15c], R162 ;  /* 0x00015ca201007387 */ /* 0x0003e80000100800 */
[----:B------:R4:W-:Y:S01]  /*1cec0*/  STL [R1+0x158], R166 ;  /* 0x000158a601007387 */ /* 0x0009e20000100800 */
[C---:B-1----:R-:W-:Y:S01]  /*1ced0*/  IMAD.SHL.U32 R162, R121.reuse, 0x4, RZ ;  /* 0x0000000479a27824 */ /* 0x042fe200078e00ff */
[----:B----4-:R-:W-:-:S05]  /*1cee0*/  SHF.L.U64.HI R164, R121, 0x2, R236 ;  /* 0x0000000279a47819 */ /* 0x010fca00000102ec */
[----:B------:R1:W-:Y:S01]  /*1cef0*/  STL [R1+0x154], R164 ;  /* 0x000154a401007387 */ /* 0x0003e20000100800 */
[----:B------:R-:W-:-:S03]  /*1cf00*/  SHF.L.U64.HI R166, R123, 0x2, R237 ;  /* 0x000000027ba67819 */ /* 0x000fc600000102ed */
[----:B------:R4:W-:Y:S01]  /*1cf10*/  STL [R1+0x150], R162 ;  /* 0x000150a201007387 */ /* 0x0009e20000100800 */
[----:B-1----:R-:W-:-:S03]  /*1cf20*/  IMAD.SHL.U32 R164, R123, 0x4, RZ ;  /* 0x000000047ba47824 */ /* 0x002fc600078e00ff */
[----:B------:R1:W-:Y:S01]  /*1cf30*/  STL [R1+0x14c], R166 ;  /* 0x00014ca601007387 */ /* 0x0003e20000100800 */
[----:B----4-:R-:W-:-:S03]  /*1cf40*/  SHF.L.U64.HI R162, R125, 0x2, R238 ;  /* 0x000000027da27819 */ /* 0x010fc600000102ee */
[----:B------:R4:W-:Y:S01]  /*1cf50*/  STL [R1+0x148], R164 ;  /* 0x000148a401007387 */ /* 0x0009e20000100800 */
[----:B-1----:R-:W-:-:S03]  /*1cf60*/  IMAD.SHL.U32 R166, R125, 0x4, RZ ;  /* 0x000000047da67824 */ /* 0x002fc600078e00ff */
[----:B------:R1:W-:Y:S01]  /*1cf70*/  STL [R1+0x144], R162 ;  /* 0x000144a201007387 */ /* 0x0003e20000100800 */
[----:B----4-:R-:W-:-:S03]  /*1cf80*/  SHF.L.U64.HI R164, R127, 0x2, R239 ;  /* 0x000000027fa47819 */ /* 0x010fc600000102ef */
[----:B------:R4:W-:Y:S04]  /*1cf90*/  STL [R1+0x140], R166 ;  /* 0x000140a601007387 */ /* 0x0009e80000100800 */
[----:B------:R4:W-:Y:S01]  /*1cfa0*/  STL [R1+0x13c], R164 ;  /* 0x00013ca401007387 */ /* 0x0009e20000100800 */
[----:B-1----:R-:W-:Y:S01]  /*1cfb0*/  IMAD.SHL.U32 R162, R127, 0x4, RZ ;  /* 0x000000047fa27824 */ /* 0x002fe200078e00ff */
[----:B----4-:R-:W-:-:S04]  /*1cfc0*/  SHF.L.U64.HI R166, R129, 0x2, R240 ;  /* 0x0000000281a67819 */ /* 0x010fc800000102f0 */
[----:B------:R1:W-:Y:S01]  /*1cfd0*/  STL [R1+0x138], R162 ;  /* 0x000138a201007387 */ /* 0x0003e20000100800 */
[----:B------:R-:W-:-:S03]  /*1cfe0*/  IMAD.SHL.U32 R164, R129, 0x4, RZ ;  /* 0x0000000481a47824 */ /* 0x000fc600078e00ff */
[----:B------:R4:W-:Y:S04]  /*1cff0*/  STL [R1+0x134], R166 ;  /* 0x000134a601007387 */ /* 0x0009e80000100800 */
[----:B------:R2:W-:Y:S01]  /*1d000*/  STL [R1+0x130], R164 ;  /* 0x000130a401007387 */ /* 0x0005e20000100800 */
[C---:B-1----:R-:W-:Y:S01]  /*1d010*/  SHF.L.U64.HI R162, R131.reuse, 0x2, R241 ;  /* 0x0000000283a27819 */ /* 0x042fe200000102f1 */
[----:B----4-:R-:W-:-:S04]  /*1d020*/  IMAD.SHL.U32 R166, R131, 0x4, RZ ;  /* 0x0000000483a67824 */ /* 0x010fc800078e00ff */
[----:B------:R1:W-:Y:S01]  /*1d030*/  STL [R1+0x12c], R162 ;  /* 0x00012ca201007387 */ /* 0x0003e20000100800 */
[----:B--2---:R-:W-:-:S03]  /*1d040*/  SHF.L.U64.HI R164, R133, 0x2, R242 ;  /* 0x0000000285a47819 */ /* 0x004fc600000102f2 */
[----:B------:R2:W-:Y:S04]  /*1d050*/  STL [R1+0x128], R166 ;  /* 0x000128a601007387 */ /* 0x0005e80000100800 */
[----:B------:R4:W-:Y:S01]  /*1d060*/  STL [R1+0x124], R164 ;  /* 0x000124a401007387 */ /* 0x0009e20000100800 */
[----:B-1----:R-:W-:Y:S01]  /*1d070*/  IMAD.SHL.U32 R162, R133, 0x4, RZ ;  /* 0x0000000485a27824 */ /* 0x002fe200078e00ff */
[----:B--2---:R-:W-:-:S04]  /*1d080*/  SHF.L.U64.HI R166, R135, 0x2, R243 ;  /* 0x0000000287a67819 */ /* 0x004fc800000102f3 */
[----:B------:R1:W-:Y:S01]  /*1d090*/  STL [R1+0x120], R162 ;  /* 0x000120a201007387 */ /* 0x0003e20000100800 */
[----:B----4-:R-:W-:-:S03]  /*1d0a0*/  IMAD.SHL.U32 R164, R135, 0x4, RZ ;  /* 0x0000000487a47824 */ /* 0x010fc600078e00ff */
[----:B------:R2:W-:Y:S04]  /*1d0b0*/  STL [R1+0x11c], R166 ;  /* 0x00011ca601007387 */ /* 0x0005e80000100800 */
[----:B------:R4:W-:Y:S01]  /*1d0c0*/  STL [R1+0x118], R164 ;  /* 0x000118a401007387 */ /* 0x0009e20000100800 */
[C---:B-1----:R-:W-:Y:S01]  /*1d0d0*/  SHF.L.U64.HI R162, R137.reuse, 0x2, R244 ;  /* 0x0000000289a27819 */ /* 0x042fe200000102f4 */
[----:B--2---:R-:W-:-:S04]  /*1d0e0*/  IMAD.SHL.U32 R166, R137, 0x4, RZ ;  /* 0x0000000489a67824 */ /* 0x004fc800078e00ff */
[----:B------:R1:W-:Y:S01]  /*1d0f0*/  STL [R1+0x114], R162 ;  /* 0x000114a201007387 */ /* 0x0003e20000100800 */
[----:B----4-:R-:W-:-:S03]  /*1d100*/  SHF.L.U64.HI R164, R139, 0x2, R245 ;  /* 0x000000028ba47819 */ /* 0x010fc600000102f5 */
[----:B------:R3:W-:Y:S04]  /*1d110*/  STL [R1+0x110], R166 ;  /* 0x000110a601007387 */ /* 0x0007e80000100800 */
[----:B------:R2:W-:Y:S01]  /*1d120*/  STL [R1+0x10c], R164 ;  /* 0x00010ca401007387 */ /* 0x0005e20000100800 */
[----:B-1----:R-:W-:Y:S01]  /*1d130*/  IMAD.SHL.U32 R162, R139, 0x4, RZ ;  /* 0x000000048ba27824 */ /* 0x002fe200078e00ff */
[----:B---3--:R-:W-:-:S04]  /*1d140*/  SHF.L.U64.HI R166, R141, 0x2, R246 ;  /* 0x000000028da67819 */ /* 0x008fc800000102f6 */
[----:B------:R1:W-:Y:S01]  /*1d150*/  STL [R1+0x108], R162 ;  /* 0x000108a201007387 */ /* 0x0003e20000100800 */
[----:B--2---:R-:W-:-:S03]  /*1d160*/  IMAD.SHL.U32 R164, R141, 0x4, RZ ;  /* 0x000000048da47824 */ /* 0x004fc600078e00ff */
[----:B------:R2:W-:Y:S04]  /*1d170*/  STL [R1+0x104], R166 ;  /* 0x000104a601007387 */ /* 0x0005e80000100800 */
[----:B------:R3:W-:Y:S01]  /*1d180*/  STL [R1+0x100], R164 ;  /* 0x000100a401007387 */ /* 0x0007e20000100800 */
[C---:B-1----:R-:W-:Y:S01]  /*1d190*/  SHF.L.U64.HI R162, R143.reuse, 0x2, R247 ;  /* 0x000000028fa27819 */ /* 0x042fe200000102f7 */
[----:B--2---:R-:W-:-:S04]  /*1d1a0*/  IMAD.SHL.U32 R166, R143, 0x4, RZ ;  /* 0x000000048fa67824 */ /* 0x004fc800078e00ff */
[----:B------:R1:W-:Y:S01]  /*1d1b0*/  STL [R1+0xfc], R162 ;  /* 0x0000fca201007387 */ /* 0x0003e20000100800 */
[----:B---3--:R-:W-:-:S03]  /*1d1c0*/  SHF.L.U64.HI R164, R145, 0x2, R248 ;  /* 0x0000000291a47819 */ /* 0x008fc600000102f8 */
[----:B------:R2:W-:Y:S04]  /*1d1d0*/  STL [R1+0xf8], R166 ;  /* 0x0000f8a601007387 */ /* 0x0005e80000100800 */
[----:B------:R3:W-:Y:S01]  /*1d1e0*/  STL [R1+0xf4], R164 ;  /* 0x0000f4a401007387 */ /* 0x0007e20000100800 */
[----:B-1----:R-:W-:Y:S01]  /*1d1f0*/  IMAD.SHL.U32 R162, R145, 0x4, RZ ;  /* 0x0000000491a27824 */ /* 0x002fe200078e00ff */
[----:B--2---:R-:W-:Y:S02]  /*1d200*/  SHF.L.U64.HI R166, R147, 0x2, R163 ;  /* 0x0000000293a67819 */ /* 0x004fe400000102a3 */
[----:B------:R-:W2:Y:S01]  /*1d210*/  LDL.LU R163, [R1+0x878] ;  /* 0x0008780001a37983 */ /* 0x000ea20000300800 */
[----:B---3--:R-:W-:-:S03]  /*1d220*/  SHF.L.U64.HI R164, R149, 0x2, R165 ;  /* 0x0000000295a47819 */ /* 0x008fc600000102a5 */
[----:B------:R1:W-:Y:S04]  /*1d230*/  STL [R1+0xf0], R162 ;  /* 0x0000f0a201007387 */ /* 0x0003e80000100800 */
[----:B------:R3:W-:Y:S04]  /*1d240*/  STL [R1+0xec], R166 ;  /* 0x0000eca601007387 */ /* 0x0007e80000100800 */
[----:B------:R-:W4:Y:S01]  /*1d250*/  LDL.LU R165, [R1+0x874] ;  /* 0x0008740001a57983 */ /* 0x000f220000300800 */
[----:B-1----:R-:W-:-:S05]  /*1d260*/  IMAD.SHL.U32 R162, R147, 0x4, RZ ;  /* 0x0000000493a27824 */ /* 0x002fca00078e00ff */
[----:B------:R1:W-:Y:S01]  /*1d270*/  STL [R1+0xe8], R162 ;  /* 0x0000e8a201007387 */ /* 0x0003e20000100800 */
[----:B---3--:R-:W-:-:S03]  /*1d280*/  SHF.L.U64.HI R166, R151, 0x2, R167 ;  /* 0x0000000297a67819 */ /* 0x008fc600000102a7 */
[----:B------:R-:W3:Y:S01]  /*1d290*/  LDL.LU R248, [R1+0x440] ;  /* 0x0004400001f87983 */ /* 0x000ee20000300800 */
[----:B-1----:R-:W-:-:S03]  /*1d2a0*/  IMAD.SHL.U32 R162, R149, 0x4, RZ ;  /* 0x0000000495a27824 */ /* 0x002fc600078e00ff */
[----:B------:R-:W-:Y:S04]  /*1d2b0*/  STL [R1+0xe4], R164 ;  /* 0x0000e4a401007387 */ /* 0x000fe80000100800 */
[----:B------:R1:W-:Y:S04]  /*1d2c0*/  STL [R1+0xe0], R162 ;  /* 0x0000e0a201007387 */ /* 0x0003e80000100800 */
[----:B------:R-:W3:Y:S04]  /*1d2d0*/  LDL.LU R167, [R1+0x870] ;  /* 0x0008700001a77983 */ /* 0x000ee80000300800 */
[----:B------:R-:W-:Y:S01]  /*1d2e0*/  STL [R1+0xdc], R166 ;  /* 0x0000dca601007387 */ /* 0x000fe20000100800 */
[----:B-1----:R-:W-:Y:S01]  /*1d2f0*/  IMAD.SHL.U32 R162, R151, 0x4, RZ ;  /* 0x0000000497a27824 */ /* 0x002fe200078e00ff */
[----:B--2---:R-:W-:-:S02]  /*1d300*/  SHF.L.U64.HI R164, R163, 0x2, R169 ;  /* 0x00000002a3a47819 */ /* 0x004fc400000102a9 */
[----:B------:R-:W2:Y:S04]  /*1d310*/  LDL.LU R169, [R1+0x86c] ;  /* 0x00086c0001a97983 */ /* 0x000ea80000300800 */
[----:B------:R1:W-:Y:S04]  /*1d320*/  STL [R1+0xd8], R162 ;  /* 0x0000d8a201007387 */ /* 0x0003e80000100800 */
[----:B------:R-:W-:Y:S01]  /*1d330*/  STL [R1+0xd4], R164 ;  /* 0x0000d4a401007387 */ /* 0x000fe20000100800 */
[----:B-1----:R-:W-:Y:S01]  /*1d340*/  IMAD.SHL.U32 R162, R163, 0x4, RZ ;  /* 0x00000004a3a27824 */ /* 0x002fe200078e00ff */
[----:B----4-:R-:W-:-:S02]  /*1d350*/  SHF.L.U64.HI R163, R165, 0x2, R171 ;  /* 0x00000002a5a37819 */ /* 0x010fc400000102ab */
[----:B------:R-:W4:Y:S04]  /*1d360*/  LDL.LU R171, [R1+0x868] ;  /* 0x0008680001ab7983 */ /* 0x000f280000300800 */
[----:B------:R1:W-:Y:S04]  /*1d370*/  STL [R1+0xd0], R162 ;  /* 0x0000d0a201007387 */ /* 0x0003e80000100800 */
[----:B------:R-:W-:Y:S01]  /*1d380*/  STL [R1+0xcc], R163 ;  /* 0x0000cca301007387 */ /* 0x000fe20000100800 */
[----:B-1----:R-:W-:Y:S01]  /*1d390*/  IMAD.SHL.U32 R162, R165, 0x4, RZ ;  /* 0x00000004a5a27824 */ /* 0x002fe200078e00ff */
[----:B---3--:R-:W-:-:S02]  /*1d3a0*/  SHF.L.U64.HI R164, R167, 0x2, R173 ;  /* 0x00000002a7a47819 */ /* 0x008fc400000102ad */
[----:B------:R-:W3:Y:S04]  /*1d3b0*/  LDL.LU R173, [R1+0x864] ;  /* 0x0008640001ad7983 */ /* 0x000ee80000300800 */
[----:B------:R1:W-:Y:S04]  /*1d3c0*/  STL [R1+0xc8], R162 ;  /* 0x0000c8a201007387 */ /* 0x0003e80000100800 */
[----:B------:R4:W-:Y:S01]  /*1d3d0*/  STL [R1+0xc4], R164 ;  /* 0x0000c4a401007387 */ /* 0x0009e20000100800 */
[----:B-1----:R-:W-:Y:S01]  /*1d3e0*/  IMAD.SHL.U32 R162, R167, 0x4, RZ ;  /* 0x00000004a7a27824 */ /* 0x002fe200078e00ff */
[----:B--2---:R-:W-:-:S02]  /*1d3f0*/  SHF.L.U64.HI R163, R169, 0x2, R175 ;  /* 0x00000002a9a37819 */ /* 0x004fc400000102af */
[----:B------:R-:W2:Y:S04]  /*1d400*/  LDL.LU R175, [R1+0x860] ;  /* 0x0008600001af7983 */ /* 0x000ea80000300800 */
[----:B------:R1:W-:Y:S04]  /*1d410*/  STL [R1+0xc0], R162 ;  /* 0x0000c0a201007387 */ /* 0x0003e80000100800 */
[----:B------:R-:W-:Y:S01]  /*1d420*/  STL [R1+0xbc], R163 ;  /* 0x0000bca301007387 */ /* 0x000fe20000100800 */
[----:B----4-:R-:W-:-:S03]  /*1d430*/  SHF.L.U64.HI R164, R171, 0x2, R177 ;  /* 0x00000002aba47819 */ /* 0x010fc600000102b1 */
[----:B------:R-:W4:Y:S01]  /*1d440*/  LDL.LU R177, [R1+0x85c] ;  /* 0x00085c0001b17983 */ /* 0x000f220000300800 */
[----:B-1----:R-:W-:-:S05]  /*1d450*/  IMAD.SHL.U32 R162, R169, 0x4, RZ ;  /* 0x00000004a9a27824 */ /* 0x002fca00078e00ff */
[----:B------:R1:W-:Y:S04]  /*1d460*/  STL [R1+0xb8], R162 ;  /* 0x0000b8a201007387 */ /* 0x0003e80000100800 */
[----:B------:R-:W-:Y:S01]  /*1d470*/  STL [R1+0xb4], R164 ;  /* 0x0000b4a401007387 */ /* 0x000fe20000100800 */
[----:B-1----:R-:W-:Y:S01]  /*1d480*/  IMAD.SHL.U32 R162, R171, 0x4, RZ ;  /* 0x00000004aba27824 */ /* 0x002fe200078e00ff */
[C---:B---3--:R-:W-:Y:S02]  /*1d490*/  SHF.L.U64.HI R163, R173.reuse, 0x2, R179 ;  /* 0x00000002ada37819 */ /* 0x048fe400000102b3 */
        /* <DEDUP_REMOVED lines=32> */
[----:B------:R-:W-:Y:S01]  /*1d6a0*/  STL [R1+0x7c], R163 ;  /* 0x00007ca301007387 */ /* 0x000fe20000100800 */
[----:B-1----:R-:W-:Y:S01]  /*1d6b0*/  IMAD.SHL.U32 R162, R185, 0x4, RZ ;  /* 0x00000004b9a27824 */ /* 0x002fe200078e00ff */
[----:B--2---:R-:W-:-:S02]  /*1d6c0*/  SHF.L.U64.HI R164, R190, 0x2, R196 ;  /* 0x00000002bea47819 */ /* 0x004fc400000102c4 */
[----:B------:R-:W2:Y:S04]  /*1d6d0*/  LDL.LU R196, [R1+0x83c] ;  /* 0x00083c0001c47983 */ /* 0x000ea80000300800 */
[----:B------:R4:W-:Y:S04]  /*1d6e0*/  STL [R1+0x78], R162 ;  /* 0x000078a201007387 */ /* 0x0009e80000100800 */
[----:B------:R-:W-:Y:S01]  /*1d6f0*/  STL [R1+0x74], R164 ;  /* 0x000074a401007387 */ /* 0x000fe20000100800 */
[----:B----4-:R-:W-:-:S03]  /*1d700*/  SHF.L.U64.HI R162, R192, 0x2, R199 ;  /* 0x00000002c0a27819 */ /* 0x010fc600000102c7 */
[----:B------:R-:W4:Y:S01]  /*1d710*/  LDL.LU R199, [R1+0x838] ;  /* 0x0008380001c77983 */ /* 0x000f220000300800 */
[----:B------:R-:W-:-:S05]  /*1d720*/  IMAD.SHL.U32 R163, R190, 0x4, RZ ;  /* 0x00000004bea37824 */ /* 0x000fca00078e00ff */
[----:B------:R1:W-:Y:S04]  /*1d730*/  STL [R1+0x70], R163 ;  /* 0x000070a301007387 */ /* 0x0003e80000100800 */
[----:B------:R3:W-:Y:S01]  /*1d740*/  STL [R1+0x6c], R162 ;  /* 0x00006ca201007387 */ /* 0x0007e20000100800 */
[----:B-1----:R-:W-:Y:S01]  /*1d750*/  IMAD.SHL.U32 R163, R192, 0x4, RZ ;  /* 0x00000004c0a37824 */ /* 0x002fe200078e00ff */
[C---:B---3--:R-:W-:Y:S01]  /*1d760*/  SHF.L.U64.HI R164, R194.reuse, 0x2, R248 ;  /* 0x00000002c2a47819 */ /* 0x048fe200000102f8 */
[----:B------:R-:W-:-:S03]  /*1d770*/  IMAD.SHL.U32 R162, R194, 0x4, RZ ;  /* 0x00000004c2a27824 */ /* 0x000fc600078e00ff */
[----:B------:R2:W-:Y:S04]  /*1d780*/  STL [R1+0x68], R163 ;  /* 0x000068a301007387 */ /* 0x0005e80000100800 */
[----:B------:R-:W-:Y:S01]  /*1d790*/  STL [R1+0x64], R164 ;  /* 0x000064a401007387 */ /* 0x000fe20000100800 */
[----:B--2---:R-:W-:-:S03]  /*1d7a0*/  SHF.L.U64.HI R163, R196, 0x2, R203 ;  /* 0x00000002c4a37819 */ /* 0x004fc600000102cb */
[----:B------:R-:W2:Y:S04]  /*1d7b0*/  LDL.LU R203, [R1+0x834] ;  /* 0x0008340001cb7983 */ /* 0x000ea80000300800 */
[----:B------:R1:W-:Y:S04]  /*1d7c0*/  STL [R1+0x60], R162 ;  /* 0x000060a201007387 */ /* 0x0003e80000100800 */
[----:B------:R-:W3:Y:S01]  /*1d7d0*/  LDL.LU R229, [R1+0x45c] ;  /* 0x00045c0001e57983 */ /* 0x000ee20000300800 */
[----:B-1----:R-:W-:-:S03]  /*1d7e0*/  IMAD.SHL.U32 R162, R196, 0x4, RZ ;  /* 0x00000004c4a27824 */ /* 0x002fc600078e00ff */
[----:B------:R4:W-:Y:S04]  /*1d7f0*/  STL [R1+0x5c], R163 ;  /* 0x00005ca301007387 */ /* 0x0009e80000100800 */
[----:B------:R-:W3:Y:S04]  /*1d800*/  LDL.LU R230, [R1+0x460] ;  /* 0x0004600001e67983 */ /* 0x000ee80000300800 */
[----:B------:R1:W-:Y:S01]  /*1d810*/  STL [R1+0x58], R162 ;  /* 0x000058a201007387 */ /* 0x0003e20000100800 */
[----:B----4-:R-:W-:-:S03]  /*1d820*/  SHF.L.U64.HI R163, R199, 0x2, R201 ;  /* 0x00000002c7a37819 */ /* 0x010fc600000102c9 */
[----:B------:R-:W4:Y:S04]  /*1d830*/  LDL.LU R201, [R1+0x830] ;  /* 0x0008300001c97983 */ /* 0x000f280000300800 */
[----:B------:R-:W3:Y:S01]  /*1d840*/  LDL.LU R231, [R1+0x464] ;  /* 0x0004640001e77983 */ /* 0x000ee20000300800 */
[----:B-1----:R-:W-:-:S03]  /*1d850*/  IMAD.SHL.U32 R162, R199, 0x4, RZ ;  /* 0x00000004c7a27824 */ /* 0x002fc600078e00ff */
[----:B------:R4:W-:Y:S04]  /*1d860*/  STL [R1+0x54], R163 ;  /* 0x000054a301007387 */ /* 0x0009e80000100800 */
[----:B------:R-:W3:Y:S04]  /*1d870*/  LDL.LU R232, [R1+0x468] ;  /* 0x0004680001e87983 */ /* 0x000ee80000300800 */
[----:B------:R-:W3:Y:S04]  /*1d880*/  LDL.LU R233, [R1+0x46c] ;  /* 0x00046c0001e97983 */ /* 0x000ee80000300800 */
[----:B------:R1:W-:Y:S04]  /*1d890*/  STL [R1+0x50], R162 ;  /* 0x000050a201007387 */ /* 0x0003e80000100800 */
[----:B------:R-:W3:Y:S04]  /*1d8a0*/  LDL.LU R234, [R1] ;  /* 0x0000000001ea7983 */ /* 0x000ee80000300800 */
[----:B------:R-:W3:Y:S04]  /*1d8b0*/  LDL.LU R235, [R1+0x470] ;  /* 0x0004700001eb7983 */ /* 0x000ee80000300800 */
[----:B------:R-:W3:Y:S04]  /*1d8c0*/  LDL R236, [R1+0x354] ;  /* 0x0003540001ec7983 */ /* 0x000ee80000100800 */
[----:B------:R-:W3:Y:S04]  /*1d8d0*/  LDL.LU R237, [R1+0x474] ;  /* 0x0004740001ed7983 */ /* 0x000ee80000300800 */
[----:B------:R-:W3:Y:S04]  /*1d8e0*/  LDL R238, [R1+0x358] ;  /* 0x0003580001ee7983 */ /* 0x000ee80000100800 */
[----:B------:R-:W3:Y:S04]  /*1d8f0*/  LDL.LU R239, [R1+0x478] ;  /* 0x0004780001ef7983 */ /* 0x000ee80000300800 */
[----:B------:R-:W3:Y:S04]  /*1d900*/  LDL.LU R240, [R1+0x35c] ;  /* 0x00035c0001f07983 */ /* 0x000ee80000300800 */
[----:B------:R-:W3:Y:S04]  /*1d910*/  LDL.LU R248, [R1+0x47c] ;  /* 0x00047c0001f87983 */ /* 0x000ee80000300800 */
[----:B------:R-:W3:Y:S04]  /*1d920*/  LDL.LU R247, [R1+0x360] ;  /* 0x0003600001f77983 */ /* 0x000ee80000300800 */
[----:B------:R-:W3:Y:S04]  /*1d930*/  LDL.LU R246, [R1+0x480] ;  /* 0x0004800001f67983 */ /* 0x000ee80000300800 */
[----:B------:R-:W3:Y:S01]  /*1d940*/  LDL.LU R245, [R1+0x364] ;  /* 0x0003640001f57983 */ /* 0x000ee20000300800 */
[----:B----4-:R-:W-:-:S03]  /*1d950*/  SHF.L.U64.HI R163, R201, 0x2, R205 ;  /* 0x00000002c9a37819 */ /* 0x010fc600000102cd */
[----:B------:R-:W4:Y:S01]  /*1d960*/  LDL.LU R205, [R1+0x82c] ;  /* 0x00082c0001cd7983 */ /* 0x000f220000300800 */
[----:B-1----:R-:W-:-:S03]  /*1d970*/  IMAD.SHL.U32 R162, R201, 0x4, RZ ;  /* 0x00000004c9a27824 */ /* 0x002fc600078e00ff */
[----:B------:R-:W3:Y:S04]  /*1d980*/  LDL.LU R244, [R1+0x484] ;  /* 0x0004840001f47983 */ /* 0x000ee80000300800 */
[----:B------:R2:W-:Y:S04]  /*1d990*/  STL [R1+0x4c], R163 ;  /* 0x00004ca301007387 */ /* 0x0005e80000100800 */
[----:B------:R-:W3:Y:S04]  /*1d9a0*/  LDL.LU R243, [R1+0x368] ;  /* 0x0003680001f37983 */ /* 0x000ee80000300800 */
[----:B------:R1:W-:Y:S01]  /*1d9b0*/  STL [R1+0x48], R162 ;  /* 0x000048a201007387 */ /* 0x0003e20000100800 */
[----:B--2---:R-:W-:-:S03]  /*1d9c0*/  SHF.L.U64.HI R163, R203, 0x2, R211 ;  /* 0x00000002cba37819 */ /* 0x004fc600000102d3 */
[----:B------:R-:W2:Y:S04]  /*1d9d0*/  LDL.LU R242, [R1+0x488] ;  /* 0x0004880001f27983 */ /* 0x000ea80000300800 */
[----:B------:R-:W2:Y:S04]  /*1d9e0*/  LDL.LU R241, [R1+0x36c] ;  /* 0x00036c0001f17983 */ /* 0x000ea80000300800 */
[----:B------:R-:W3:Y:S04]  /*1d9f0*/  LDL.LU R211, [R1+0x828] ;  /* 0x0008280001d37983 */ /* 0x000ee80000300800 */
[----:B------:R1:W-:Y:S02]  /*1da00*/  STL [R1+0x44], R163 ;  /* 0x000044a301007387 */ /* 0x0003e40000100800 */
[----:B-1----:R-:W-:Y:S01]  /*1da10*/  IMAD.SHL.U32 R162, R203, 0x4, RZ ;  /* 0x00000004cba27824 */ /* 0x002fe200078e00ff */
[----:B------:R-:W-:-:S02]  /*1da20*/  SHF.L.U64.HI R163, R207, 0x2, R252 ;  /* 0x00000002cfa37819 */ /* 0x000fc400000102fc */
[C---:B----4-:R-:W-:Y:S02]  /*1da30*/  SHF.L.U64.HI R164, R205.reuse, 0x2, R249 ;  /* 0x00000002cda47819 */ /* 0x050fe400000102f9 */
[----:B------:R-:W4:Y:S04]  /*1da40*/  LDL.LU R249, [R1+0x824] ;  /* 0x0008240001f97983 */ /* 0x000f280000300800 */
[----:B------:R1:W-:Y:S04]  /*1da50*/  STL [R1+0x40], R162 ;  /* 0x000040a201007387 */ /* 0x0003e80000100800 */
[----:B------:R-:W-:Y:S04]  /*1da60*/  STL [R1+0x3c], R164 ;  /* 0x00003ca401007387 */ /* 0x000fe80000100800 */
[----:B------:R-:W2:Y:S01]  /*1da70*/  LDL.LU R252, [R1+0x820] ;  /* 0x0008200001fc7983 */ /* 0x000ea20000300800 */
[----:B-1----:R-:W-:-:S05]  /*1da80*/  IMAD.SHL.U32 R162, R205, 0x4, RZ ;  /* 0x00000004cda27824 */ /* 0x002fca00078e00ff */
[----:B------:R1:W-:Y:S04]  /*1da90*/  STL [R1+0x38], R162 ;  /* 0x000038a201007387 */ /* 0x0003e80000100800 */
[----:B------:R3:W-:Y:S01]  /*1daa0*/  STL [R1+0x34], R163 ;  /* 0x000034a301007387 */ /* 0x0007e20000100800 */
[----:B-1----:R-:W-:Y:S01]  /*1dab0*/  IMAD.SHL.U32 R162, R207, 0x4, RZ ;  /* 0x00000004cfa27824 */ /* 0x002fe200078e00ff */
[C---:B---3--:R-:W-:Y:S01]  /*1dac0*/  SHF.L.U64.HI R164, R211.reuse, 0x2, R229 ;  /* 0x00000002d3a47819 */ /* 0x048fe200000102e5 */
[----:B------:R-:W-:-:S03]  /*1dad0*/  IMAD.SHL.U32 R163, R211, 0x4, RZ ;  /* 0x00000004d3a37824 */ /* 0x000fc600078e00ff */
[----:B------:R-:W-:Y:S04]  /*1dae0*/  STL [R1+0x30], R162 ;  /* 0x000030a201007387 */ /* 0x000fe80000100800 */
[----:B------:R-:W-:Y:S04]  /*1daf0*/  STL [R1+0x2c], R164 ;  /* 0x00002ca401007387 */ /* 0x000fe80000100800 */
[----:B------:R1:W-:Y:S02]  /*1db00*/  STL [R1+0x28], R163 ;  /* 0x000028a301007387 */ /* 0x0003e40000100800 */
[----:B-1----:R-:W-:Y:S01]  /*1db10*/  SHF.L.U64.HI R163, R250, 0x2, R231 ;  /* 0x00000002faa37819 */ /* 0x002fe200000102e7 */
[----:B------:R-:W-:Y:S01]  /*1db20*/  IMAD.SHL.U32 R251, R238, 0x4, RZ ;  /* 0x00000004eefb7824 */ /* 0x000fe200078e00ff */
[C---:B----4-:R-:W-:Y:S01]  /*1db30*/  SHF.L.U64.HI R162, R249.reuse, 0x2, R230 ;  /* 0x00000002f9a27819 */ /* 0x050fe200000102e6 */
[----:B------:R-:W-:-:S04]  /*1db40*/  IMAD.SHL.U32 R164, R249, 0x4, RZ ;  /* 0x00000004f9a47824 */ /* 0x000fc800078e00ff */
[----:B------:R1:W-:Y:S04]  /*1db50*/  STL [R1+0x24], R162 ;  /* 0x000024a201007387 */ /* 0x0003e80000100800 */
[----:B------:R2:W-:Y:S01]  /*1db60*/  STL [R1+0x20], R164 ;  /* 0x000020a401007387 */ /* 0x0005e20000100800 */
[----:B-1----:R-:W-:-:S03]  /*1db70*/  IMAD.SHL.U32 R162, R250, 0x4, RZ ;  /* 0x00000004faa27824 */ /* 0x002fc600078e00ff */
[----:B------:R1:W-:Y:S01]  /*1db80*/  STL [R1+0x1c], R163 ;  /* 0x00001ca301007387 */ /* 0x0003e20000100800 */
[----:B--2---:R-:W-:-:S03]  /*1db90*/  SHF.L.U64.HI R164, R252, 0x2, R232 ;  /* 0x00000002fca47819 */ /* 0x004fc600000102e8 */
[----:B------:R2:W-:Y:S01]  /*1dba0*/  STL [R1+0x18], R162 ;  /* 0x000018a201007387 */ /* 0x0005e20000100800 */
[----:B-1----:R-:W-:-:S03]  /*1dbb0*/  IMAD.SHL.U32 R163, R252, 0x4, RZ ;  /* 0x00000004fca37824 */ /* 0x002fc600078e00ff */
[----:B------:R1:W-:Y:S01]  /*1dbc0*/  STL [R1+0x14], R164 ;  /* 0x000014a401007387 */ /* 0x0003e20000100800 */
[----:B--2---:R-:W-:-:S03]  /*1dbd0*/  SHF.L.U64.HI R162, R234, 0x2, R233 ;  /* 0x00000002eaa27819 */ /* 0x004fc600000102e9 */
[----:B------:R2:W-:Y:S04]  /*1dbe0*/  STL [R1+0x10], R163 ;  /* 0x000010a301007387 */ /* 0x0005e80000100800 */
[----:B------:R3:W-:Y:S01]  /*1dbf0*/  STL [R1+0xc], R162 ;  /* 0x00000ca201007387 */ /* 0x0007e20000100800 */
[----:B-1----:R-:W-:Y:S01]  /*1dc00*/  IMAD.SHL.U32 R164, R234, 0x4, RZ ;  /* 0x00000004eaa47824 */ /* 0x002fe200078e00ff */
[----:B--2---:R-:W-:-:S04]  /*1dc10*/  SHF.L.U64.HI R163, R236, 0x2, R235 ;  /* 0x00000002eca37819 */ /* 0x004fc800000102eb */
[----:B------:R-:W-:Y:S01]  /*1dc20*/  STL [R1+0x8], R164 ;  /* 0x000008a401007387 */ /* 0x000fe20000100800 */
[----:B---3--:R-:W-:-:S03]  /*1dc30*/  IMAD.SHL.U32 R162, R236, 0x4, RZ ;  /* 0x00000004eca27824 */ /* 0x008fc600078e00ff */
[----:B------:R-:W-:Y:S01]  /*1dc40*/  STL [R1+0x4], R163 ;  /* 0x000004a301007387 */ /* 0x000fe20000100800 */
[C---:B------:R-:W-:Y:S01]  /*1dc50*/  SHF.L.U64.HI R250, R240.reuse, 0x2, R239 ;  /* 0x00000002f0fa7819 */ /* 0x040fe200000102ef */
[----:B------:R-:W-:Y:S02]  /*1dc60*/  IMAD.SHL.U32 R249, R240, 0x4, RZ ;  /* 0x00000004f0f97824 */ /* 0x000fe400078e00ff */
[----:B------:R1:W-:Y:S01]  /*1dc70*/  STL [R1], R162 ;  /* 0x000000a201007387 */ /* 0x0003e20000100800 */
[----:B------:R-:W-:-:S03]  /*1dc80*/  SHF.L.U64.HI R252, R238, 0x2, R237 ;  /* 0x00000002eefc7819 */ /* 0x000fc600000102ed */
[----:B------:R-:W2:Y:S04]  /*1dc90*/  LDL.LU R240, [R1+0x48c] ;  /* 0x00048c0001f07983 */ /* 0x000ea80000300800 */
[----:B------:R-:W2:Y:S04]  /*1dca0*/  LDL.LU R239, [R1+0x370] ;  /* 0x0003700001ef7983 */ /* 0x000ea80000300800 */
[----:B------:R-:W3:Y:S04]  /*1dcb0*/  LDL.LU R238, [R1+0x490] ;  /* 0x0004900001ee7983 */ /* 0x000ee80000300800 */
[----:B------:R-:W3:Y:S04]  /*1dcc0*/  LDL.LU R237, [R1+0x374] ;  /* 0x0003740001ed7983 */ /* 0x000ee80000300800 */
        /* <DEDUP_REMOVED lines=24> */
[----:B------:R-:W2:Y:S04]  /*1de50*/  LDL.LU R212, [R1+0x4c8] ;  /* 0x0004c80001d47983 */ /* 0x000ea80000300800 */
[----:B------:R-:W2:Y:S01]  /*1de60*/  LDL.LU R204, [R1+0x3a8] ;  /* 0x0003a80001cc7983 */ /* 0x000ea20000300800 */
[----:B------:R-:W-:-:S03]  /*1de70*/  SHF.R.S32.HI R206, RZ, 0x1f, R5 ;  /* 0x0000001fffce7819 */ /* 0x000fc60000011405 */
[----:B------:R-:W3:Y:S01]  /*1de80*/  LDL.LU R208, [R1+0x4cc] ;  /* 0x0004cc0001d07983 */ /* 0x000ee20000300800 */
[----:B-1----:R-:W-:-:S03]  /*1de90*/  SHF.L.U64.HI R162, R5, 0x2, R206 ;  /* 0x0000000205a27819 */ /* 0x002fc600000102ce */
[----:B------:R-:W4:Y:S04]  /*1dea0*/  LDL.LU R187, [R1+0x3ac] ;  /* 0x0003ac0001bb7983 */ /* 0x000f280000300800 */
[----:B------:R-:W3:Y:S04]  /*1deb0*/  LDL.LU R191, [R1+0x4a0] ;  /* 0x0004a00001bf7983 */ /* 0x000ee80000300800 */
[----:B------:R-:W3:Y:S04]  /*1dec0*/  LDL.LU R206, [R1+0x4d0] ;  /* 0x0004d00001ce7983 */ /* 0x000ee80000300800 */
[----:B------:R-:W3:Y:S01]  /*1ded0*/  LDL.LU R179, [R1+0x3b0] ;  /* 0x0003b00001b37983 */ /* 0x000ee20000300800 */
[C---:B--2---:R-:W-:Y:S01]  /*1dee0*/  SHF.L.U64.HI R212, R204.reuse, 0x2, R212 ;  /* 0x00000002ccd47819 */ /* 0x044fe200000102d4 */
[----:B------:R-:W-:-:S02]  /*1def0*/  IMAD.SHL.U32 R211, R204, 0x4, RZ ;  /* 0x00000004ccd37824 */ /* 0x000fc400078e00ff */
[----:B------:R-:W2:Y:S04]  /*1df00*/  LDL.LU R204, [R1+0x4d4] ;  /* 0x0004d40001cc7983 */ /* 0x000ea80000300800 */
        /* <DEDUP_REMOVED lines=24> */
[----:B------:R-:W2:Y:S01]  /*1e090*/  LDL.LU R184, [R1+0x3e8] ;  /* 0x0003e80001b87983 */ /* 0x000ea20000300800 */
[-C--:B------:R-:W-:Y:S01]  /*1e0a0*/  LEA.HI.X.SX32 R3, R25, R24.reuse, 0x1, P0 ;  /* 0x0000001819037211 */ /* 0x080fe200000f0eff */
[----:B----4-:R-:W-:Y:S01]  /*1e0b0*/  IMAD.SHL.U32 R207, R187, 0x4, RZ ;  /* 0x00000004bbcf7824 */ /* 0x010fe200078e00ff */
[----:B------:R-:W-:-:S02]  /*1e0c0*/  LEA.HI.X.SX32 R0, R26, R24, 0x1, P1 ;  /* 0x000000181a007211 */ /* 0x000fc400008f0eff */
[----:B---3--:R-:W-:Y:S02]  /*1e0d0*/  SHF.L.U64.HI R208, R187, 0x2, R208 ;  /* 0x00000002bbd07819 */ /* 0x008fe400000102d0 */
[----:B------:R-:W-:Y:S01]  /*1e0e0*/  SHF.R.S32.HI R162, RZ, 0x6, R191 ;  /* 0x00000006ffa27819 */ /* 0x000fe200000114bf */
[----:B------:R-:W3:Y:S04]  /*1e0f0*/  LDL.LU R187, [R1+0x50c] ;  /* 0x00050c0001bb7983 */ /* 0x000ee80000300800 */
[----:B------:R-:W3:Y:S01]  /*1e100*/  LDL.LU R191, [R1+0x3ec] ;  /* 0x0003ec0001bf7983 */ /* 0x000ee20000300800 */
[----:B--2---:R-:W-:Y:S02]  /*1e110*/  SHF.L.U64.HI R196, R195, 0x2, R171 ;  /* 0x00000002c3c47819 */ /* 0x004fe400000102ab */
[----:B------:R-:W-:-:S02]  /*1e120*/  SHF.L.U64.HI R192, R163, 0x2, R167 ;  /* 0x00000002a3c07819 */ /* 0x000fc400000102a7 */
[C---:B------:R-:W-:Y:S01]  /*1e130*/  SHF.L.U64.HI R166, R168.reuse, 0x2, R166 ;  /* 0x00000002a8a67819 */ /* 0x040fe200000102a6 */
[----:B------:R-:W-:Y:S01]  /*1e140*/  IMAD.SHL.U32 R167, R168, 0x4, RZ ;  /* 0x00000004a8a77824 */ /* 0x000fe200078e00ff */
[----:B------:R-:W-:Y:S02]  /*1e150*/  SHF.L.U64.HI R168, R172, 0x2, R170 ;  /* 0x00000002aca87819 */ /* 0x000fe400000102aa */
[C---:B------:R-:W-:Y:S01]  /*1e160*/  SHF.L.U64.HI R170, R176.reuse, 0x2, R174 ;  /* 0x00000002b0aa7819 */ /* 0x040fe200000102ae */
[----:B------:R-:W-:Y:S01]  /*1e170*/  IMAD.SHL.U32 R171, R176, 0x4, RZ ;  /* 0x00000004b0ab7824 */ /* 0x000fe200078e00ff */
[----:B------:R-:W-:Y:S02]  /*1e180*/  SHF.L.U64.HI R174, R182, 0x2, R3 ;  /* 0x00000002b6ae7819 */ /* 0x000fe40000010203 */
[----:B------:R-:W2:Y:S01]  /*1e190*/  LDL.LU R3, [R1+0x81c] ;  /* 0x00081c0001037983 */ /* 0x000ea20000300800 */
[----:B------:R-:W-:-:S03]  /*1e1a0*/  SHF.L.U64.HI R176, R184, 0x2, R0 ;  /* 0x00000002b8b07819 */ /* 0x000fc60000010200 */
[----:B------:R-:W4:Y:S01]  /*1e1b0*/  LDL.LU R0, [R1+0x818] ;  /* 0x0008180001007983 */ /* 0x000f220000300800 */
[-C--:B------:R-:W-:Y:S01]  /*1e1c0*/  LEA.HI.X.SX32 R189, R28, R24.reuse, 0x1, P3 ;  /* 0x000000181cbd7211 */ /* 0x080fe200018f0eff */
[----:B------:R-:W-:Y:S01]  /*1e1d0*/  IMAD.SHL.U32 R199, R173, 0x4, RZ ;  /* 0x00000004adc77824 */ /* 0x000fe200078e00ff */
[-C--:B------:R-:W-:Y:S02]  /*1e1e0*/  LEA.HI.X.SX32 R4, R29, R24.reuse, 0x1, P5 ;  /* 0x000000181d047211 */ /* 0x080fe400028f0eff */
[----:B------:R-:W-:Y:S01]  /*1e1f0*/  SHF.L.U64.HI R194, R193, 0x2, R169 ;  /* 0x00000002c1c27819 */ /* 0x000fe200000102a9 */
[----:B------:R-:W-:Y:S01]  /*1e200*/  IMAD.SHL.U32 R169, R172, 0x4, RZ ;  /* 0x00000004aca97824 */ /* 0x000fe200078e00ff */
[----:B------:R-:W-:Y:S01]  /*1e210*/  SHF.L.U64.HI R200, R173, 0x2, R200 ;  /* 0x00000002adc87819 */ /* 0x000fe200000102c8 */
[----:B------:R-:W-:Y:S01]  /*1e220*/  IMAD.SHL.U32 R173, R180, 0x4, RZ ;  /* 0x00000004b4ad7824 */ /* 0x000fe200078e00ff */
[----:B------:R-:W-:Y:S01]  /*1e230*/  LEA.HI.X.SX32 R2, R30, R24, 0x1, P4 ;  /* 0x000000181e027211 */ /* 0x000fe200020f0eff */
[C---:B------:R-:W-:Y:S01]  /*1e240*/  IMAD.SHL.U32 R201, R175.reuse, 0x4, RZ ;  /* 0x00000004afc97824 */ /* 0x040fe200078e00ff */
[----:B------:R-:W-:Y:S01]  /*1e250*/  SHF.L.U64.HI R172, R180, 0x2, R178 ;  /* 0x00000002b4ac7819 */ /* 0x000fe200000102b2 */
[----:B------:R-:W-:Y:S01]  /*1e260*/  IMAD.SHL.U32 R181, R188, 0x4, RZ ;  /* 0x00000004bcb57824 */ /* 0x000fe200078e00ff */
[----:B------:R-:W-:Y:S01]  /*1e270*/  SHF.L.U64.HI R202, R175, 0x2, R202 ;  /* 0x00000002afca7819 */ /* 0x000fe200000102ca */
[----:B------:R-:W-:Y:S01]  /*1e280*/  IMAD.SHL.U32 R175, R182, 0x4, RZ ;  /* 0x00000004b6af7824 */ /* 0x000fe200078e00ff */
[----:B------:R-:W-:Y:S01]  /*1e290*/  SHF.L.U64.HI R180, R188, 0x2, R189 ;  /* 0x00000002bcb47819 */ /* 0x000fe200000102bd */
[C---:B------:R-:W-:Y:S01]  /*1e2a0*/  IMAD.SHL.U32 R203, R177.reuse, 0x4, RZ ;  /* 0x00000004b1cb7824 */ /* 0x040fe200078e00ff */
[----:B------:R1:W5:Y:S01]  /*1e2b0*/  LDL.LU R189, [R1+0x814] ;  /* 0x0008140001bd7983 */ /* 0x0003620000300800 */
[----:B------:R-:W-:Y:S01]  /*1e2c0*/  SHF.L.U64.HI R204, R177, 0x2, R204 ;  /* 0x00000002b1cc7819 */ /* 0x000fe200000102cc */
[----:B------:R-:W-:-:S02]  /*1e2d0*/  IMAD.SHL.U32 R177, R184, 0x4, RZ ;  /* 0x00000004b8b17824 */ /* 0x000fc400078e00ff */
[----:B------:R1:W5:Y:S01]  /*1e2e0*/  LDL.LU R188, [R1+0x810] ;  /* 0x0008100001bc7983 */ /* 0x0003620000300800 */
[C---:B--2---:R-:W-:Y:S01]  /*1e2f0*/  SHF.L.U64.HI R182, R3.reuse, 0x2, R4 ;  /* 0x0000000203b67819 */ /* 0x044fe20000010204 */
[----:B------:R-:W-:Y:S02]  /*1e300*/  IMAD.SHL.U32 R183, R3, 0x4, RZ ;  /* 0x0000000403b77824 */ /* 0x000fe400078e00ff */
[----:B------:R1:W5:Y:S01]  /*1e310*/  LDL.LU R4, [R1+0x80c] ;  /* 0x00080c0001047983 */ /* 0x0003620000300800 */
[----:B----4-:R-:W-:-:S03]  /*1e320*/  SHF.L.U64.HI R184, R0, 0x2, R2 ;  /* 0x0000000200b87819 */ /* 0x010fc60000010202 */
[----:B------:R1:W5:Y:S04]  /*1e330*/  LDL.LU R3, [R1+0x808] ;  /* 0x0008080001037983 */ /* 0x0003680000300800 */
[----:B------:R1:W5:Y:S01]  /*1e340*/  LDL.LU R2, [R1+0x804] ;  /* 0x0008040001027983 */ /* 0x0003620000300800 */
[----:B------:R-:W-:Y:S02]  /*1e350*/  IMAD.SHL.U32 R185, R0, 0x4, RZ ;  /* 0x0000000400b97824 */ /* 0x000fe400078e00ff */
[----:B------:R-:W2:Y:S01]  /*1e360*/  S2R R0, SR_TID.X ;  /* 0x0000000000007919 */ /* 0x000ea20000002100 */
[----:B------:R-:W-:Y:S01]  /*1e370*/  IMAD.IADD R9, R9, 0x1, R31 ;  /* 0x0000000109097824 */ /* 0x000fe200078e021f */
[----:B------:R-:W-:Y:S01]  /*1e380*/  SHF.L.U64.HI R210, R209, 0x2, R210 ;  /* 0x00000002d1d27819 */ /* 0x000fe200000102d2 */
[----:B------:R-:W-:Y:S01]  /*1e390*/  IMAD.SHL.U32 R205, R179, 0x4, RZ ;  /* 0x00000004b3cd7824 */ /* 0x000fe200078e00ff */
[----:B------:R-:W-:-:S02]  /*1e3a0*/  SHF.L.U64.HI R12, R13, 0x2, R12 ;  /* 0x000000020d0c7819 */ /* 0x000fc4000001020c */
[----:B------:R-:W-:Y:S02]  /*1e3b0*/  CS2R R24, SRZ ;  /* 0x0000000000187805 */ /* 0x000fe4000001ff00 */
[----:B------:R-:W-:Y:S02]  /*1e3c0*/  SHF.L.U64.HI R14, R15, 0x2, R14 ;  /* 0x000000020f0e7819 */ /* 0x000fe4000001020e */
[----:B------:R-:W-:Y:S02]  /*1e3d0*/  CS2R R26, SRZ ;  /* 0x00000000001a7805 */ /* 0x000fe4000001ff00 */
[----:B------:R-:W-:Y:S02]  /*1e3e0*/  SHF.L.U64.HI R16, R17, 0x2, R16 ;  /* 0x0000000211107819 */ /* 0x000fe40000010210 */
[----:B------:R-:W-:Y:S02]  /*1e3f0*/  CS2R R28, SRZ ;  /* 0x00000000001c7805 */ /* 0x000fe4000001ff00 */
        /* <DEDUP_REMOVED lines=19> */
[----:B--2---:R-:W-:Y:S02]  /*1e530*/  SHF.R.U32.HI R0, RZ, 0x6, R0 ;  /* 0x00000006ff007819 */ /* 0x004fe40000011600 */
[----:B------:R-:W-:Y:S02]  /*1e540*/  CS2R R48, SRZ ;  /* 0x0000000000307805 */ /* 0x000fe4000001ff00 */
[----:B------:R-:W-:Y:S02]  /*1e550*/  SHF.L.U64.HI R244, R243, 0x2, R244 ;  /* 0x00000002f3f47819 */ /* 0x000fe400000102f4 */
[----:B------:R-:W-:Y:S02]  /*1e560*/  CS2R R50, SRZ ;  /* 0x0000000000327805 */ /* 0x000fe4000001ff00 */
[----:B------:R-:W-:Y:S02]  /*1e570*/  SHF.L.U64.HI R242, R241, 0x2, R242 ;  /* 0x00000002f1f27819 */ /* 0x000fe400000102f2 */
[----:B------:R-:W-:-:S02]  /*1e580*/  CS2R R52, SRZ ;  /* 0x0000000000347805 */ /* 0x000fc4000001ff00 */
[----:B------:R-:W-:Y:S02]  /*1e590*/  SHF.L.U64.HI R240, R239, 0x2, R240 ;  /* 0x00000002eff07819 */ /* 0x000fe400000102f0 */
        /* <DEDUP_REMOVED lines=33> */
[----:B---3--:R-:W-:Y:S02]  /*1e7b0*/  SHF.L.U64.HI R178, R191, 0x2, R187 ;  /* 0x00000002bfb27819 */ /* 0x008fe400000102bb */
        /* <DEDUP_REMOVED lines=12> */
[----:B------:R-:W-:Y:S01]  /*1e880*/  CS2R R112, SRZ ;  /* 0x0000000000707805 */ /* 0x000fe2000001ff00 */
[----:B------:R-:W-:Y:S01]  /*1e890*/  IMAD.SHL.U32 R209, R209, 0x4, RZ ;  /* 0x00000004d1d17824 */ /* 0x000fe200078e00ff */
[----:B------:R-:W-:Y:S01]  /*1e8a0*/  SGXT.U32 R0, R0, 0x1 ;  /* 0x000000010000781a */ /* 0x000fe20000000000 */
[----:B------:R-:W-:Y:S01]  /*1e8b0*/  IMAD.SHL.U32 R13, R13, 0x4, RZ ;  /* 0x000000040d0d7824 */ /* 0x000fe200078e00ff */
[----:B------:R-:W-:Y:S01]  /*1e8c0*/  CS2R R114, SRZ ;  /* 0x0000000000727805 */ /* 0x000fe2000001ff00 */
        /* <DEDUP_REMOVED lines=36> */
[----:B------:R-:W-:-:S02]  /*1eb10*/  IMAD.SHL.U32 R231, R231, 0x4, RZ ;  /* 0x00000004e7e77824 */ /* 0x000fc400078e00ff */
[----:B------:R-:W-:Y:S02]  /*1eb20*/  IMAD.SHL.U32 R229, R229, 0x4, RZ ;  /* 0x00000004e5e57824 */ /* 0x000fe400078e00ff */
[----:B------:R-:W-:Y:S02]  /*1eb30*/  IMAD.SHL.U32 R227, R227, 0x4, RZ ;  /* 0x00000004e3e37824 */ /* 0x000fe400078e00ff */
[----:B------:R-:W-:Y:S02]  /*1eb40*/  IMAD.SHL.U32 R225, R225, 0x4, RZ ;  /* 0x00000004e1e17824 */ /* 0x000fe400078e00ff */
[----:B------:R-:W-:Y:S02]  /*1eb50*/  IMAD.SHL.U32 R223, R223, 0x4, RZ ;  /* 0x00000004dfdf7824 */ /* 0x000fe400078e00ff */
[----:B------:R-:W-:Y:S02]  /*1eb60*/  IMAD.SHL.U32 R221, R221, 0x4, RZ ;  /* 0x00000004dddd7824 */ /* 0x000fe400078e00ff */
        /* <DEDUP_REMOVED lines=10> */
[----:B------:R-:W-:Y:S01]  /*1ec10*/  VIADD R187, R162, 0xfffffffa ;  /* 0xfffffffaa2bb7836 */ /* 0x000fe20000000000 */
[----:B------:R-:W-:Y:S01]  /*1ec20*/  UIADD3 UR12, UR12, -0x180, URZ ;  /* 0xfffffe800c0c7890 */ /* 0x000fe2000fffe03f */
[----:B------:R-:W-:Y:S01]  /*1ec30*/  UMOV UR13, 0x5 ;  /* 0x00000005000d7882 */ /* 0x000fe20000000000 */
[----:B------:R-:W-:Y:S01]  /*1ec40*/  UMOV UR14, 0xffffffff ;  /* 0xffffffff000e7882 */ /* 0x000fe20000000000 */
[----:B-1----:R-:W-:-:S09]  /*1ec50*/  UMOV UR4, URZ ;  /* 0x0000003f00047c82 */ /* 0x002fd20008000000 */
.L_x_1:
[----:B------:R-:W-:Y:S01]  /*1ec60*/  UIADD3 UR14, UR14, 0x1, URZ ;  /* 0x000000010e0e7890 */ /* 0x000fe2000fffe03f */
[----:B------:R-:W-:-:S04]  /*1ec70*/  DEPBAR.LE SB0, 0xa ;  /* 0x000082800000791a */ /* 0x000fc80000000000 */
[----:B------:R-:W-:Y:S01]  /*1ec80*/  BAR.SYNC.DEFER_BLOCKING 0x0 ;  /* 0x0000000000007b1d */ /* 0x000fe20000010000 */
[----:B------:R-:W-:Y:S01]  /*1ec90*/  UISETP.GT.AND UP0, UPT, UR14, 0x6, UPT ;  /* 0x000000060e00788c */ /* 0x000fe2000bf04270 */
[----:B------:R-:W-:Y:S01]  /*1eca0*/  VIADD R187, R162, 0xfffffffa ;  /* 0xfffffffaa2bb7836 */ /* 0x000fe20000000000 */
[C---:B------:R-:W-:Y:S01]  /*1ecb0*/  ISETP.GE.AND P1, PT, R0.reuse, UR12, PT ;  /* 0x0000000c00007c0c */ /* 0x040fe2000bf26270 */
[----:B------:R-:W-:Y:S01]  /*1ecc0*/  UIADD3 UR13, UR13, 0x1, URZ ;  /* 0x000000010d0d7890 */ /* 0x000fe2000fffe03f */
[----:B------:R-:W-:Y:S01]  /*1ecd0*/  LOP3.LUT R190, R0, 0x2, RZ, 0xfc, !PT ;  /* 0x0000000200be7812 */ /* 0x000fe200078efcff */
[----:B------:R-:W-:Y:S01]  /*1ece0*/  USEL UR14, UR14, URZ, !UP0 ;  /* 0x0000003f0e0e7287 */ /* 0x000fe2000c000000 */
[----:B------:R-:W-:Y:S01]  /*1ecf0*/  ISETP.LE.AND P0, PT, R187, UR4, PT ;  /* 0x00000004bb007c0c */ /* 0x000fe2000bf03270 */
[----:B------:R-:W-:Y:S01]  /*1ed00*/  UMOV UR11, 0x40000040 ;  /* 0x40000040000b7882 */ /* 0x000fe20000000000 */
[----:B------:R-:W-:Y:S01]  /*1ed10*/  UMOV UR9, 0x40000040 ;  /* 0x4000004000097882 */ /* 0x000fe20000000000 */
[----:B------:R-:W-:Y:S01]  /*1ed20*/  ULEA UR5, UR14, UR7, 0xe ;  /* 0x000000070e057291 */ /* 0x000fe2000f8e703f */
[----:B------:R-:W-:Y:S01]  /*1ed30*/  SEL R187, RZ, 0x4, P1 ;  /* 0x00000004ffbb7807 */ /* 0x000fe20000800000 */
[----:B------:R-:W-:Y:S01]  /*1ed40*/  ULEA UR6, UR14, UR7, 0x10 ;  /* 0x000000070e067291 */ /* 0x000fe2000f8e803f */
[----:B------:R-:W-:Y:S01]  /*1ed50*/  ISETP.GE.AND P1, PT, R190, UR12, PT ;  /* 0x0000000cbe007c0c */ /* 0x000fe2000bf26270 */
[----:B------:R-:W-:Y:S01]  /*1ed60*/  UIADD3 UR5, UR5, 0x70000, URZ ;  /* 0x0007000005057890 */ /* 0x000fe2000fffe03f */
[----:B------:R-:W-:Y:S01]  /*1ed70*/  SEL R187, R187, RZ, !P0 ;  /* 0x000000ffbbbb7207 */ /* 0x000fe20004000000 */
[----:B------:R-:W-:Y:S01]  /*1ed80*/  USHF.R.U32.HI UR6, URZ, 0x4, UR6 ;  /* 0x000000043f067899 */ /* 0x000fe20008011606 */
[----:B------:R-:W-:Y:S01]  /*1ed90*/  IADD3 R190, P3, R8, R161, RZ ;  /* 0x000000a108be7210 */ /* 0x000fe20007f7e0ff */
[----:B------:R-:W-:Y:S01]  /*1eda0*/  USHF.R.U32.HI UR5, URZ, 0x4, UR5 ;  /* 0x000000043f057899 */ /* 0x000fe20008011605 */
[----:B------:R-:W-:Y:S01]  /*1edb0*/  ISETP.NE.U32.AND P2, PT, R187, RZ, PT ;  /* 0x000000ffbb00720c */ /* 0x000fe20003f45070 */
[----:B------:R-:W-:Y:S01]  /*1edc0*/  USGXT.U32 UR10, UR6, 0xe ;  /* 0x0000000e060a789a */ /* 0x000fe20008000000 */
[----:B------:R-:W-:Y:S01]  /*1edd0*/  SEL R187, RZ, 0x4, P1 ;  /* 0x00000004ffbb7807 */ /* 0x000fe20000800000 */
[----:B------:R-:W-:Y:S01]  /*1ede0*/  USGXT.U32 UR8, UR5, 0xe ;  /* 0x0000000e0508789a */ /* 0x000fe20008000000 */
[----:B------:R-:W-:Y:S01]  /*1edf0*/  IMAD.X R191, R7, 0x1, R160, P3 ;  /* 0x0000000107bf7824 */ /* 0x000fe200018e06a0 */
[----:B------:R-:W-:Y:S01]  /*1ee00*/  WARPGROUP.ARRIVE ;  /* 0x00000000000079c5 */ /* 0x000fe20000000000 */
[----:B------:R-:W-:Y:S01]  /*1ee10*/  UMOV UR5, URZ ;  /* 0x0000003f00057c82 */ /* 0x000fe20008000000 */
[----:B------:R-:W-:Y:S01]  /*1ee20*/  UMOV UR6, URZ ;  /* 0x0000003f00067c82 */ /* 0x000fe20008000000 */
[----:B------:R-:W-:-:S04]  /*1ee30*/  SEL R187, R187, RZ, !P0 ;  /* 0x000000ffbbbb7207 */ /* 0x000fc80004000000 */
[----:B------:R-:W-:Y:S01]  /*1ee40*/  HGMMA.64x256x8.F32.TF32 R24, gdesc[UR8], R24 ;  /* 0x07e00000081879f0 */ /* 0x000fe20008702818 */
[----:B------:R-:W-:Y:S01]  /*1ee50*/  UIADD3 UR10, UP1, UR10, 0x2, URZ ;  /* 0x000000020a0a7890 */ /* 0x000fe2000ff3e03f */
[----:B------:R-:W-:Y:S01]  /*1ee60*/  ISETP.NE.U32.AND P1, PT, R187, RZ, PT ;  /* 0x000000ffbb00720c */ /* 0x000fe20003f25070 */
[----:B------:R-:W-:Y:S02]  /*1ee70*/  UIADD3 UR8, UP0, UR8, 0x2, URZ ;  /* 0x0000000208087890 */ /* 0x000fe4000ff1e03f */
[----:B------:R-:W-:Y:S02]  /*1ee80*/  UIADD3.X UR11, UR6, 0x40000040, URZ, UP1, !UPT ;  /* 0x40000040060b7890 */ /* 0x000fe40008ffe43f */
[----:B------:R-:W-:Y:S02]  /*1ee90*/  UIADD3.X UR9, UR5, 0x40000040, URZ, UP0, !UPT ;  /* 0x4000004005097890 */ /* 0x000fe400087fe43f */
[----:B------:R-:W-:Y:S02]  /*1eea0*/  UIADD3.64 UR22, UR10, 0x2, URZ ;  /* 0x000000020a167897 */ /* 0x000fe4000fffe03f */
[----:B------:R-:W-:-:S02]  /*1eeb0*/  UIADD3.64 UR20, UR8, 0x2, URZ ;  /* 0x0000000208147897 */ /* 0x000fc4000fffe03f */
[----:B------:R-:W-:-:S04]  /*1eec0*/  UISETP.GT.AND UP0, UPT, UR13, 0x6, UPT ;  /* 0x000000060d00788c */ /* 0x000fc8000bf04270 */
[----:B------:R-:W-:-:S04]  /*1eed0*/  USEL UR13, UR13, URZ, !UP0 ;  /* 0x0000003f0d0d7287 */ /* 0x000fc8000c000000 */
[----:B------:R-:W-:-:S06]  /*1eee0*/  ULEA UR5, UR13, UR7, 0xe ;  /* 0x000000070d057291 */ /* 0x000fcc000f8e703f */
[----:B-----5:R-:W-:Y:S01]  /*1eef0*/  VIADD R187, R3, UR5 ;  /* 0x0000000503bb7c36 */ /* 0x020fe20008000000 */
[----:B------:R-:W-:-:S15]  /*1ef00*/  HGMMA.64x256x8.F32.TF32 R24, gdesc[UR8], R24 ;  /* 0x07e00000081879f0 */ /* 0x000fde0008702818 */
[----:B------:R-:W-:-:S13]  /*1ef10*/  NOP ;  /* 0x0000000000007918 */ /* 0x000fda0000000000 */
[----:B------:R-:W-:Y:S01]  /*1ef20*/  HGMMA.64x256x8.F32.TF32 R24, gdesc[UR20], R24 ;  /* 0x07e00000141879f0 */ /* 0x000fe20008702818 */
[----:B------:R-:W-:Y:S02]  /*1ef30*/  UIADD3.64 UR22, UR10, 0x4, URZ ;  /* 0x000000040a167897 */ /* 0x000fe4000fffe03f */
[----:B------:R-:W-:-:S15]  /*1ef40*/  UIADD3.64 UR20, UR8, 0x4, URZ ;  /* 0x0000000408147897 */ /* 0x000fde000fffe03f */
[----:B------:R-:W-:-:S10]  /*1ef50*/  NOP ;  /* 0x0000000000007918 */ /* 0x000fd40000000000 */
        /* <DEDUP_REMOVED lines=10> */
[----:B------:R-:W-:Y:S02]  /*1f000*/  UIADD3.64 UR20, UR8, 0x202, URZ ;  /* 0x0000020208147897 */ /* 0x000fe4000fffe03f */
[----:B------:R-:W-:Y:S02]  /*1f010*/  UIADD3.64 UR10, UR10, 0x804, URZ ;  /* 0x000008040a0a7897 */ /* 0x000fe4000fffe03f */
[----:B------:R-:W-:-:S15]  /*1f020*/  UIADD3.64 UR8, UR8, 0x204, URZ ;  /* 0x0000020408087897 */ /* 0x000fde000fffe03f */
[----:B------:R-:W-:-:S06]  /*1f030*/  NOP ;  /* 0x0000000000007918 */ /* 0x000fcc0000000000 */
[----:B------:R-:W-:-:S15]  /*1f040*/  HGMMA.64x256x8.F32.TF32 R24, gdesc[UR20], R24 ;  /* 0x07e00000141879f0 */ /* 0x000fde0008702818 */
[----:B------:R-:W-:-:S13]  /*1f050*/  NOP ;  /* 0x0000000000007918 */ /* 0x000fda0000000000 */
[----:B------:R-:W-:Y:S03]  /*1f060*/  HGMMA.64x256x8.F32.TF32 R24, gdesc[UR8], R24, gsb0 ;  /* 0x07e00000081879f0 */ /* 0x000fe60008002818 */
[----:B------:R-:W-:Y:S02]  /*1f070*/  WARPGROUP.DEPBAR.LE gsb0, 0x1 ;  /* 0x00008000000079c5 */ /* 0x000fe40000010100 */
[----:B------:R-:W-:Y:S06]  /*1f080*/  BAR.SYNC.DEFER_BLOCKING 0x0 ;  /* 0x0000000000007b1d */ /* 0x000fec0000010000 */
[----:B------:R-:W-:Y:S01]  /*1f090*/  @!PT LDS RZ, [RZ] ;  /* 0x00000000fffff984 */ /* 0x000fe20000000800 */
[----:B------:R-:W-:Y:S01]  /*1f0a0*/  @!PT LDS RZ, [RZ] ;  /* 0x00000000fffff984 */ /* 0x000fe20000000800 */
[----:B------:R-:W-:Y:S01]  /*1f0b0*/  @!PT LDS RZ, [RZ] ;  /* 0x00000000fffff984 */ /* 0x000fe20000000800 */
[----:B------:R1:W-:Y:S02]  /*1f0c0*/  LDGSTS.E [R187+0x70000], desc[UR16][R190.64], P2 ;  /* 0x70000000bebb7fae */ /* 0x0003e40009121850 */
[----:B-1----:R-:W-:-:S05]  /*1f0d0*/  IADD3 R190, P2, R8, R159, RZ ;  /* 0x0000009f08be7210 */ /* 0x002fca0007f5e0ff */
[----:B------:R-:W-:-:S05]  /*1f0e0*/  IMAD.X R191, R7, 0x1, R158, P2 ;  /* 0x0000000107bf7824 */ /* 0x000fca00010e069e */
[----:B------:R1:W-:Y:S02]  /*1f0f0*/  LDGSTS.E [R187+0x70008], desc[UR16][R190.64], P1 ;  /* 0x70008000bebb7fae */ /* 0x0003e40008921850 */
[C---:B-1----:R-:W-:Y:S02]  /*1f100*/  LOP3.LUT R190, R0.reuse, 0x20, RZ, 0xfc, !PT ;  /* 0x0000002000be7812 */ /* 0x042fe400078efcff */
[----:B------:R-:W-:Y:S02]  /*1f110*/  LOP3.LUT R191, R0, 0x22, RZ, 0xfc, !PT ;  /* 0x0000002200bf7812 */ /* 0x000fe400078efcff */
[----:B------:R-:W-:-:S04]  /*1f120*/  ISETP.GE.AND P1, PT, R190, UR12, PT ;  /* 0x0000000cbe007c0c */ /* 0x000fc8000bf26270 */
[----:B------:R-:W-:Y:S02]  /*1f130*/  SEL R190, RZ, 0x4, P1 ;  /* 0x00000004ffbe7807 */ /* 0x000fe40000800000 */
[----:B------:R-:W-:Y:S02]  /*1f140*/  ISETP.GE.AND P1, PT, R191, UR12, PT ;  /* 0x0000000cbf007c0c */ /* 0x000fe4000bf26270 */
[----:B------:R-:W-:-:S04]  /*1f150*/  SEL R190, R190, RZ, !P0 ;  /* 0x000000ffbebe7207 */ /* 0x000fc80004000000 */
[----:B------:R-:W-:Y:S02]  /*1f160*/  ISETP.NE.U32.AND P2, PT, R190, RZ, PT ;  /* 0x000000ffbe00720c */ /* 0x000fe40003f45070 */
[----:B------:R-:W-:-:S04]  /*1f170*/  SEL R190, RZ, 0x4, P1 ;  /* 0x00000004ffbe7807 */ /* 0x000fc80000800000 */
[----:B------:R-:W-:-:S04]  /*1f180*/  SEL R190, R190, RZ, !P0 ;  /* 0x000000ffbebe7207 */ /* 0x000fc80004000000 */
[----:B------:R-:W-:Y:S02]  /*1f190*/  ISETP.NE.U32.AND P1, PT, R190, RZ, PT ;  /* 0x000000ffbe00720c */ /* 0x000fe40003f25070 */
[----:B------:R-:W-:-:S05]  /*1f1a0*/  IADD3 R190, P3, R8, R177, RZ ;  /* 0x000000b108be7210 */ /* 0x000fca0007f7e0ff */
[----:B------:R-:W-:-:S05]  /*1f1b0*/  IMAD.X R191, R7, 0x1, R176, P3 ;  /* 0x0000000107bf7824 */ /* 0x000fca00018e06b0 */
[----:B------:R1:W-:Y:S02]  /*1f1c0*/  LDGSTS.E [R187+0x72000], desc[UR16][R190.64], P2 ;  /* 0x72000000bebb7fae */ /* 0x0003e40009121850 */
[----:B-1----:R-:W-:-:S05]  /*1f1d0*/  IADD3 R190, P2, R8, R175, RZ ;  /* 0x000000af08be7210 */ /* 0x002fca0007f5e0ff */
[----:B------:R-:W-:-:S05]  /*1f1e0*/  IMAD.X R191, R7, 0x1, R174, P2 ;  /* 0x0000000107bf7824 */ /* 0x000fca00010e06ae */
[----:B------:R1:W-:Y:S02]  /*1f1f0*/  LDGSTS.E [R187+0x72008], desc[UR16][R190.64], P1 ;  /* 0x72008000bebb7fae */ /* 0x0003e40008921850 */
[C---:B-1----:R-:W-:Y:S02]  /*1f200*/  LOP3.LUT R190, R0.reuse, 0x4, RZ, 0xfc, !PT ;  /* 0x0000000400be7812 */ /* 0x042fe400078efcff */
[----:B------:R-:W-:Y:S02]  /*1f210*/  LOP3.LUT R191, R0, 0x6, RZ, 0xfc, !PT ;  /* 0x0000000600bf7812 */ /* 0x000fe400078efcff */
[----:B------:R-:W-:Y:S02]  /*1f220*/  ISETP.GE.AND P1, PT, R190, UR12, PT ;  /* 0x0000000cbe007c0c */ /* 0x000fe4000bf26270 */
[----:B------:R-:W-:Y:S02]  /*1f230*/  IADD3 R190, P3, R8, R157, RZ ;  /* 0x0000009d08be7210 */ /* 0x000fe40007f7e0ff */
[----:B------:R-:W-:-:S02]  /*1f240*/  SEL R187, RZ, 0x4, P1 ;  /* 0x00000004ffbb7807 */ /* 0x000fc40000800000 */
[----:B------:R-:W-:Y:S01]  /*1f250*/  ISETP.GE.AND P1, PT, R191, UR12, PT ;  /* 0x0000000cbf007c0c */ /* 0x000fe2000bf26270 */
[----:B------:R-:W-:Y:S01]  /*1f260*/  IMAD.X R191, R7, 0x1, R156, P3 ;  /* 0x0000000107bf7824 */ /* 0x000fe200018e069c */
[----:B------:R-:W-:-:S04]  /*1f270*/  SEL R187, R187, RZ, !P0 ;  /* 0x000000ffbbbb7207 */ /* 0x000fc80004000000 */
[----:B------:R-:W-:Y:S02]  /*1f280*/  ISETP.NE.U32.AND P2, PT, R187, RZ, PT ;  /* 0x000000ffbb00720c */ /* 0x000fe40003f45070 */
[----:B------:R-:W-:-:S04]  /*1f290*/  SEL R187, RZ, 0x4, P1 ;  /* 0x00000004ffbb7807 */ /* 0x000fc80000800000 */
[----:B------:R-:W-:-:S04]  /*1f2a0*/  SEL R187, R187, RZ, !P0 ;  /* 0x000000ffbbbb7207 */ /* 0x000fc80004000000 */
[----:B------:R-:W-:Y:S02]  /*1f2b0*/  ISETP.NE.U32.AND P1, PT, R187, RZ, PT ;  /* 0x000000ffbb00720c */ /* 0x000fe40003f25070 */
[----:B------:R-:W-:-:S05]  /*1f2c0*/  LOP3.LUT R187, R3, 0x10, RZ, 0x3c, !PT ;  /* 0x0000001003bb7812 */ /* 0x000fca00078e3cff */
[----:B------:R-:W-:-:S05]  /*1f2d0*/  VIADD R187, R187, UR5 ;  /* 0x00000005bbbb7c36 */ /* 0x000fca0008000000 */
        /* <DEDUP_REMOVED lines=203> */
[----:B------:R-:W-:Y:S01]  /*1ff90*/  VIADD R187, R187, UR5 ;  /* 0x00000005bbbb7c36 */ /* 0x000fe20008000000 */
[----:B------:R-:W-:-:S04]  /*1ffa0*/  ULEA UR5, UR13, UR7, 0x10 ;  /* 0x000000070d057291 */ /* 0x000fc8000f8e803f */
        /* <DEDUP_REMOVED lines=19> */
[----:B------:R1:W-:Y:S04]  /*200e0*/  LDGSTS.E [R187+0x72008], desc[UR16][R190.64], P1 ;  /* 0x72008000bebb7fae */ /* 0x0003e80008921850 */
[----:B------:R-:W0:Y:S01]  /*200f0*/  LDGDEPBAR ;  /* 0x00000000000079af */ /* 0x000e220000000000 */
[----:B-1----:R-:W1:Y:S02]  /*20100*/  S2R R191, SR_TID.X ;  /* 0x0000000000bf7919 */ /* 0x002e640000002100 */
[----:B-1----:R-:W-:-:S04]  /*20110*/  LOP3.LUT R191, R191, 0x3f, RZ, 0xc0, !PT ;  /* 0x0000003fbfbf7812 */ /* 0x002fc800078ec0ff */
[----:B------:R-:W-:-:S04]  /*20120*/  ISETP.GE.AND P1, PT, R191, UR12, PT ;  /* 0x0000000cbf007c0c */ /* 0x000fc8000bf26270 */
[----:B------:R-:W-:Y:S02]  /*20130*/  SEL R187, RZ, 0x4, P1 ;  /* 0x00000004ffbb7807 */ /* 0x000fe40000800000 */
[----:B------:R-:W-:Y:S02]  /*20140*/  IADD3 R190, P1, R186, R209, RZ ;  /* 0x000000d1babe7210 */ /* 0x000fe40007f3e0ff */
[----:B------:R-:W-:-:S03]  /*20150*/  SEL R187, R187, RZ, !P0 ;  /* 0x000000ffbbbb7207 */ /* 0x000fc60004000000 */
[----:B------:R-:W-:Y:S01]  /*20160*/  IMAD.X R191, R9, 0x1, R210, P1 ;  /* 0x0000000109bf7824 */ /* 0x000fe200008e06d2 */
[----:B------:R-:W-:Y:S01]  /*20170*/  ISETP.NE.U32.AND P0, PT, R187, RZ, PT ;  /* 0x000000ffbb00720c */ /* 0x000fe20003f05070 */
[----:B------:R-:W-:-:S12]  /*20180*/  VIADD R187, R4, UR5 ;  /* 0x0000000504bb7c36 */ /* 0x000fd80008000000 */
[----:B------:R1:W-:Y:S02]  /*20190*/  LDGSTS.E [R187], desc[UR16][R190.64], P0 ;  /* 0x00000000bebb7fae */ /* 0x0003e40008121850 */
[----:B-1----:R-:W-:-:S05]  /*201a0*/  IADD3 R190, P1, R186, R217, RZ ;  /* 0x000000d9babe7210 */ /* 0x002fca0007f3e0ff */
[----:B------:R-:W-:-:S05]  /*201b0*/  IMAD.X R191, R9, 0x1, R218, P1 ;  /* 0x0000000109bf7824 */ /* 0x000fca00008e06da */
[----:B------:R1:W-:Y:S02]  /*201c0*/  LDGSTS.E [R187+0x400], desc[UR16][R190.64], P0 ;  /* 0x00400000bebb7fae */ /* 0x0003e40008121850 */
        /* <DEDUP_REMOVED lines=11> */
[----:B------:R1:W-:Y:S04]  /*20280*/  LDGSTS.E [R187+0x1400], desc[UR16][R190.64], P0 ;  /* 0x01400000bebb7fae */ /* 0x0003e80008121850 */
[----:B------:R-:W1:Y:S02]  /*20290*/  LDL R191, [R1+0x10] ;  /* 0x0000100001bf7983 */ /* 0x000e640000100800 */
[----:B-1----:R-:W-:Y:S02]  /*202a0*/  IADD3 R190, P1, R186, R191, RZ ;  /* 0x000000bfbabe7210 */ /* 0x002fe40007f3e0ff */
[----:B------:R-:W2:Y:S03]  /*202b0*/  LDL R191, [R1+0x14] ;  /* 0x0000140001bf7983 */ /* 0x000ea60000100800 */
[----:B--2---:R-:W-:-:S05]  /*202c0*/  IMAD.X R191, R9, 0x1, R191, P1 ;  /* 0x0000000109bf7824 */ /* 0x004fca00008e06bf */
        /* <DEDUP_REMOVED lines=125> */
[----:B------:R1:W-:Y:S02]  /*20aa0*/  LDGSTS.E [R187+0x7c00], desc[UR16][R190.64], P0 ;  /* 0x07c00000bebb7fae */ /* 0x0003e40008121850 */
[----:B-1----:R-:W-:Y:S02]  /*20ab0*/  LOP3.LUT R187, R4, 0x20, RZ, 0x3c, !PT ;  /* 0x0000002004bb7812 */ /* 0x002fe400078e3cff */
[----:B------:R-:W-:-:S03]  /*20ac0*/  IADD3 R190, P1, R186, R211, RZ ;  /* 0x000000d3babe7210 */ /* 0x000fc60007f3e0ff */
[----:B------:R-:W-:Y:S02]  /*20ad0*/  VIADD R187, R187, UR5 ;  /* 0x00000005bbbb7c36 */ /* 0x000fe40008000000 */
        /* <DEDUP_REMOVED lines=164> */
[----:B------:R-:W1:Y:S02]  /*21520*/  LDL R191, [R1] ;  /* 0x0000000001bf7983 */ /* 0x000e640000100800 */
        /* <DEDUP_REMOVED lines=283> */
[----:B------:R-:W2:Y:S01]  /*226e0*/  LDL R191, [R1+0x34c] ;  /* 0x00034c0001bf7983 */ /* 0x000ea20000100800 */
[----:B------:R-:W-:Y:S01]  /*226f0*/  UIADD3 UR4, UR4, 0x1, URZ ;  /* 0x0000000104047890 */ /* 0x000fe2000fffe03f */
[----:B------:R-:W-:Y:S01]  /*22700*/  LEA R8, P2, R5, R8, 0x2 ;  /* 0x0000000805087211 */ /* 0x000fe200078410ff */
[----:B------:R-:W-:Y:S01]  /*22710*/  UIADD3 UR12, UR12, -0x40, URZ ;  /* 0xffffffc00c0c7890 */ /* 0x000fe2000fffe03f */
[----:B--2---:R-:W-:Y:S01]  /*22720*/  IMAD.X R191, R9, 0x1, R191, P1 ;  /* 0x0000000109bf7824 */ /* 0x004fe200008e06bf */
[----:B------:R-:W-:-:S04]  /*22730*/  LEA R186, P1, R6, R186, 0x2 ;  /* 0x000000ba06ba7211 */ /* 0x000fc800078210ff */
[----:B------:R1:W-:Y:S01]  /*22740*/  LDGSTS.E [R187+0x7f00], desc[UR16][R190.64], P0 ;  /* 0x07f00000bebb7fae */ /* 0x0003e20008121850 */
[----:B------:R-:W-:-:S03]  /*22750*/  ISETP.NE.U32.AND P0, PT, R162, UR4, PT ;  /* 0x00000004a2007c0c */ /* 0x000fc6000bf05070 */
[----:B------:R-:W0:Y:S01]  /*22760*/  LDGDEPBAR ;  /* 0x00000000000079af */ /* 0x000e220000000000 */
[----:B-1----:R-:W-:Y:S02]  /*22770*/  SHF.R.S32.HI R191, RZ, 0x1f, R5 ;  /* 0x0000001fffbf7819 */ /* 0x002fe40000011405 */
[----:B------:R-:W-:Y:S02]  /*22780*/  SHF.R.S32.HI R190, RZ, 0x1f, R6 ;  /* 0x0000001fffbe7819 */ /* 0x000fe40000011406 */
[----:B------:R-:W-:Y:S02]  /*22790*/  SHF.L.U64.HI R191, R5, 0x2, R191 ;  /* 0x0000000205bf7819 */ /* 0x000fe400000102bf */
[----:B------:R-:W-:-:S03]  /*227a0*/  SHF.L.U64.HI R190, R6, 0x2, R190 ;  /* 0x0000000206be7819 */ /* 0x000fc600000102be */
[----:B------:R-:W-:Y:S02]  /*227b0*/  IMAD.X R7, R7, 0x1, R191, P2 ;  /* 0x0000000107077824 */ /* 0x000fe400010e06bf */
[----:B------:R-:W-:Y:S01]  /*227c0*/  IMAD.X R9, R9, 0x1, R190, P1 ;  /* 0x0000000109097824 */ /* 0x000fe200008e06be */
[----:B------:R-:W-:Y:S06]  /*227d0*/  @P0 BRA `(.L_x_1) ;  /* 0xffffffc400200947 */ /* 0x000fec000383ffff */
.L_x_0:
[----:B------:R-:W1:Y:S01]  /*227e0*/  S2R R191, SR_TID.X ;  /* 0x0000000000bf7919 */ /* 0x000e620000002100 */
[----:B------:R-:W2:Y:S01]  /*227f0*/  S2R R185, SR_TID.X ;  /* 0x0000000000b97919 */ /* 0x000ea20000002100 */
[----:B------:R-:W3:Y:S01]  /*22800*/  S2R R190, SR_TID.X ;  /* 0x0000000000be7919 */ /* 0x000ee20000002100 */
[----:B------:R-:W-:Y:S02]  /*22810*/  WARPGROUP.DEPBAR.LE gsb0, 0x0 ;  /* 0x00008000000079c5 */ /* 0x000fe40000010000 */
[----:B------:R-:W-:-:S04]  /*22820*/  DEPBAR.LE SB0, 0x0 ;  /* 0x000080000000791a */ /* 0x000fc80000000000 */
[----:B------:R-:W4:Y:S01]  /*22830*/  LDL.LU R187, [R1+0x584] ;  /* 0x0005840001bb7983 */ /* 0x000f220000300800 */
[----:B------:R-:W-:-:S03]  /*22840*/  ULDC UR4, c[0x0][0x244] ;  /* 0x0000910000047ab9 */ /* 0x000fc60000000800 */
[----:B------:R-:W4:Y:S04]  /*22850*/  LDL.LU R153, [R1+0x58c] ;  /* 0x00058c0001997983 */ /* 0x000f280000300800 */
[----:B------:R-:W4:Y:S04]  /*22860*/  LDL.LU R158, [R1+0x5a0] ;  /* 0x0005a000019e7983 */ /* 0x000f280000300800 */
[----:B------:R-:W4:Y:S04]  /*22870*/  LDL.LU R157, [R1+0x59c] ;  /* 0x00059c00019d7983 */ /* 0x000f280000300800 */
[----:B------:R-:W4:Y:S01]  /*22880*/  LDL.LU R152, [R1+0x598] ;  /* 0x0005980001987983 */ /* 0x000f220000300800 */
[----:B-1----:R-:W-:-:S03]  /*22890*/  IMAD.SHL.U32 R191, R191, 0x8, RZ ;  /* 0x00000008bfbf7824 */ /* 0x002fc600078e00ff */
[----:B------:R-:W4:Y:S01]  /*228a0*/  LDL.LU R156, [R1+0x594] ;  /* 0x00059400019c7983 */ /* 0x000f220000300800 */
[----:B--2---:R-:W-:Y:S01]  /*228b0*/  IMAD.SHL.U32 R185, R185, 0x80, RZ ;  /* 0x00000080b9b97824 */ /* 0x004fe200078e00ff */
[----:B------:R-:W-:Y:S01]  /*228c0*/  LOP3.LUT R191, R191, 0x380, RZ, 0xc0, !PT ;  /* 0x00000380bfbf7812 */ /* 0x000fe200078ec0ff */
[----:B---3--:R-:W-:-:S03]  /*228d0*/  IMAD.SHL.U32 R190, R190, 0x10, RZ ;  /* 0x00000010bebe7824 */ /* 0x008fc600078e00ff */
[----:B------:R-:W-:Y:S02]  /*228e0*/  LOP3.LUT R185, R185, 0x400, RZ, 0xc0, !PT ;  /* 0x00000400b9b97812 */ /* 0x000fe400078ec0ff */
[----:B------:R-:W-:Y:S02]  /*228f0*/  LOP3.LUT R4, R190, 0x70, RZ, 0xc0, !PT ;  /* 0x00000070be047812 */ /* 0x000fe400078ec0ff */
[----:B------:R-:W-:-:S05]  /*22900*/  IADD3 R0, R191, UR7, R185 ;  /* 0x00000007bf007c10 */ /* 0x000fca000fffe0b9 */
[----:B------:R-:W-:Y:S01]  /*22910*/  IMAD.IADD R0, R4, 0x1, R0 ;  /* 0x0000000104007824 */ /* 0x000fe200078e0200 */
[----:B------:R-:W-:Y:S01]  /*22920*/  BAR.SYNC.DEFER_BLOCKING 0x0 ;  /* 0x0000000000007b1d */ /* 0x000fe20000010000 */
[----:B-----5:R-:W-:-:S07]  /*22930*/  LOP3.LUT R3, R190, 0x7f0, RZ, 0xc0, !PT ;  /* 0x000007f0be037812 */ /* 0x020fce00078ec0ff */
[----:B------:R-:W1:Y:S01]  /*22940*/  LDC R4, c[0x0][0x248] ;  /* 0x00009200ff047b82 */ /* 0x000e620000000800 */
[----:B------:R-:W-:Y:S07]  /*22950*/  STSM.16.M88.4 [R0], R24 ;  /* 0x0000001800007844 */ /* 0x000fee0000000200 */
[----:B------:R-:W-:Y:S06]  /*22960*/  BAR.SYNC.DEFER_BLOCKING 0x0 ;  /* 0x0000000000007b1d */ /* 0x000fec0000010000 */
[----:B------:R-:W2:Y:S02]  /*22970*/  LDS.128 R8, [R3+UR7] ;  /* 0x0000000703087984 */ /* 0x000ea40008000c00 */
[----:B------:R-:W-:Y:S06]  /*22980*/  BAR.SYNC.DEFER_BLOCKING 0x0 ;  /* 0x0000000000007b1d */ /* 0x000fec0000010000 */
[----:B------:R-:W-:Y:S02]  /*22990*/  STSM.16.M88.4 [R0], R28 ;  /* 0x0000001c00007844 */ /* 0x000fe40000000200 */
[----:B------:R-:W-:Y:S06]  /*229a0*/  BAR.SYNC.DEFER_BLOCKING 0x0 ;  /* 0x0000000000007b1d */ /* 0x000fec0000010000 */
[----:B------:R-:W3:Y:S02]  /*229b0*/  LDS.128 R12, [R3+UR7] ;  /* 0x00000007030c7984 */ /* 0x000ee40008000c00 */
        /* <DEDUP_REMOVED lines=98> */
[----:B------:R-:W-:Y:S01]  /*22fe0*/  BAR.SYNC.DEFER_BLOCKING 0x0 ;  /* 0x0000000000007b1d */ /* 0x000fe20000010000 */
[----:B----4-:R-:W-:-:S05]  /*22ff0*/  ISETP.GE.AND P0, PT, R187, R188, PT ;  /* 0x000000bcbb00720c */ /* 0x010fca0003f06270 */
[----:B------:R-:W4:Y:S02]  /*23000*/  LDS.128 R112, [R3+UR7] ;  /* 0x0000000703707984 */ /* 0x000f240008000c00 */
[----:B------:R-:W-:Y:S01]  /*23010*/  BAR.SYNC.DEFER_BLOCKING 0x0 ;  /* 0x0000000000007b1d */ /* 0x000fe20000010000 */
[----:B------:R-:W-:-:S05]  /*23020*/  ISETP.LT.AND P5, PT, R153, R189, !P0 ;  /* 0x000000bd9900720c */ /* 0x000fca00047a1270 */
[----:B------:R1:W-:Y:S02]  /*23030*/  STSM.16.M88.4 [R0], R132 ;  /* 0x0000008400007844 */ /* 0x0003e40000000200 */
[----:B------:R-:W-:Y:S01]  /*23040*/  BAR.SYNC.DEFER_BLOCKING 0x0 ;  /* 0x0000000000007b1d */ /* 0x000fe20000010000 */
[----:B-1----:R-:W-:-:S05]  /*23050*/  IMAD R133, R153, R4, RZ ;  /* 0x0000000499857224 */ /* 0x002fca00078e02ff */
[----:B------:R-:W3:Y:S01]  /*23060*/  LDL.LU R153, [R1+0x590] ;  /* 0x0005900001997983 */ /* 0x000ee20000300800 */
[----:B------:R-:W-:Y:S01]  /*23070*/  IMAD R5, R187, UR4, RZ ;  /* 0x00000004bb057c24 */ /* 0x000fe2000f8e02ff */
[----:B------:R-:W-:Y:S01]  /*23080*/  ULDC.64 UR4, c[0x0][0x220] ;  /* 0x0000880000047ab9 */ /* 0x000fe20000000a00 */
[CC--:B------:R-:W-:Y:S01]  /*23090*/  ISETP.LT.AND P1, PT, R2.reuse, R189.reuse, !P0 ;  /* 0x000000bd0200720c */ /* 0x0c0fe20004721270 */
[-C--:B------:R-:W-:Y:S01]  /*230a0*/  IMAD R7, R2, R4.reuse, RZ ;  /* 0x0000000402077224 */ /* 0x080fe200078e02ff */
[----:B------:R-:W4:Y:S04]  /*230b0*/  LDL.LU R155, [R1+0x588] ;  /* 0x00058800019b7983 */ /* 0x000f280000300800 */
[----:B------:R-:W1:Y:S01]  /*230c0*/  LDS.128 R116, [R3+UR7] ;  /* 0x0000000703747984 */ /* 0x000e620008000c00 */
[----:B------:R-:W-:Y:S01]  /*230d0*/  BAR.SYNC.DEFER_BLOCKING 0x0 ;  /* 0x0000000000007b1d */ /* 0x000fe20000010000 */
[----:B------:R-:W-:Y:S01]  /*230e0*/  LEA R2, P2, R5, UR4, 0x2 ;  /* 0x0000000405027c11 */ /* 0x000fe2000f8410ff */
[-C--:B------:R-:W-:Y:S01]  /*230f0*/  IMAD R134, R157, R4.reuse, RZ ;  /* 0x000000049d867224 */ /* 0x080fe200078e02ff */
[----:B------:R-:W-:Y:S01]  /*23100*/  ISETP.LT.AND P3, PT, R158, R189, !P0 ;  /* 0x000000bd9e00720c */ /* 0x000fe20004761270 */
[----:B------:R-:W-:-:S02]  /*23110*/  IMAD R135, R152, R4, RZ ;  /* 0x0000000498877224 */ /* 0x000fc400078e02ff */
[----:B------:R-:W4:Y:S04]  /*23120*/  LDL.LU R154, [R1+0x580] ;  /* 0x00058000019a7983 */ /* 0x000f280000300800 */
[----:B------:R-:W-:Y:S01]  /*23130*/  STSM.16.M88.4 [R0], R136 ;  /* 0x0000008800007844 */ /* 0x000fe20000000200 */
[----:B------:R-:W-:Y:S01]  /*23140*/  ULDC UR4, c[0x0][0x22c] ;  /* 0x00008b0000047ab9 */ /* 0x000fe20000000800 */
[----:B------:R-:W-:Y:S06]  /*23150*/  BAR.SYNC.DEFER_BLOCKING 0x0 ;  /* 0x0000000000007b1d */ /* 0x000fec0000010000 */
[----:B------:R-:W1:Y:S02]  /*23160*/  LDS.128 R120, [R3+UR7] ;  /* 0x0000000703787984 */ /* 0x000e640008000c00 */
[----:B------:R-:W-:Y:S06]  /*23170*/  BAR.SYNC.DEFER_BLOCKING 0x0 ;  /* 0x0000000000007b1d */ /* 0x000fec0000010000 */
[----:B------:R-:W-:Y:S02]  /*23180*/  STSM.16.M88.4 [R0], R140 ;  /* 0x0000008c00007844 */ /* 0x000fe40000000200 */
[----:B------:R-:W-:Y:S06]  /*23190*/  BAR.SYNC.DEFER_BLOCKING 0x0 ;  /* 0x0000000000007b1d */ /* 0x000fec0000010000 */
[----:B------:R-:W1:Y:S02]  /*231a0*/  LDS.128 R124, [R3+UR7] ;  /* 0x00000007037c7984 */ /* 0x000e640008000c00 */
[----:B------:R-:W-:Y:S06]  /*231b0*/  BAR.SYNC.DEFER_BLOCKING 0x0 ;  /* 0x0000000000007b1d */ /* 0x000fec0000010000 */
[----:B------:R-:W-:Y:S02]  /*231c0*/  STSM.16.M88.4 [R0], R144 ;  /* 0x0000009000007844 */ /* 0x000fe40000000200 */
[----:B------:R-:W-:Y:S06]  /*231d0*/  BAR.SYNC.DEFER_BLOCKING 0x0 ;  /* 0x0000000000007b1d */ /* 0x000fec0000010000 */
[----:B------:R-:W1:Y:S02]  /*231e0*/  LDS.128 R128, [R3+UR7] ;  /* 0x0000000703807984 */ /* 0x000e640008000c00 */
[----:B------:R-:W-:Y:S01]  /*231f0*/  BAR.SYNC.DEFER_BLOCKING 0x0 ;  /* 0x0000000000007b1d */ /* 0x000fe20000010000 */
[----:B------:R-:W-:-:S02]  /*23200*/  LEA.HI.X.SX32 R5, R5, UR5, 0x2, P2 ;  /* 0x0000000505057c11 */ /* 0x000fc400090f16ff */
[-C--:B------:R-:W-:Y:S02]  /*23210*/  LEA R6, P2, R7, R2.reuse, 0x2 ;  /* 0x0000000207067211 */ /* 0x080fe400078410ff */
[----:B------:R-:W-:Y:S01]  /*23220*/  LEA R132, P4, R133, R2, 0x2 ;  /* 0x0000000285847211 */ /* 0x000fe200078810ff */
[----:B------:R2:W-:Y:S01]  /*23230*/  STSM.16.M88.4 [R0], R148 ;  /* 0x0000009400007844 */ /* 0x0005e20000000200 */
[-C--:B------:R-:W-:Y:S01]  /*23240*/  LEA.HI.X.SX32 R7, R7, R5.reuse, 0x2, P2 ;  /* 0x0000000507077211 */ /* 0x080fe200010f16ff */
[----:B------:R-:W-:Y:S01]  /*23250*/  BAR.SYNC.DEFER_BLOCKING 0x0 ;  /* 0x0000000000007b1d */ /* 0x000fe20000010000 */
[----:B------:R-:W-:Y:S02]  /*23260*/  LEA.HI.X.SX32 R133, R133, R5, 0x2, P4 ;  /* 0x0000000585857211 */ /* 0x000fe400020f16ff */
[-C--:B------:R-:W-:Y:S01]  /*23270*/  ISETP.LT.AND P2, PT, R157, R189.reuse, !P0 ;  /* 0x000000bd9d00720c */ /* 0x080fe20004741270 */
[----:B--2---:R-:W-:Y:S02]  /*23280*/  IMAD R0, R158, R4, RZ ;  /* 0x000000049e007224 */ /* 0x004fe400078e02ff */
[----:B------:R2:W-:Y:S01]  /*23290*/  @P1 STG.E desc[UR16][R6.64], R8 ;  /* 0x0000000806001986 */ /* 0x0005e2000c101910 */
[----:B------:R-:W-:-:S03]  /*232a0*/  ISETP.LT.AND P1, PT, R152, R189, !P0 ;  /* 0x000000bd9800720c */ /* 0x000fc60004721270 */
[----:B------:R-:W4:Y:S04]  /*232b0*/  LDL.LU R152, [R1+0x57c] ;  /* 0x00057c0001987983 */ /* 0x000f280000300800 */
[----:B------:R1:W-:Y:S01]  /*232c0*/  @P5 STG.E desc[UR16][R132.64], R9 ;  /* 0x0000000984005986 */ /* 0x0003e2000c101910 */
[----:B--2---:R-:W-:-:S03]  /*232d0*/  LEA R6, P4, R0, R2, 0x2 ;  /* 0x0000000200067211 */ /* 0x004fc600078810ff */
[----:B------:R-:W2:Y:S01]  /*232e0*/  LDL.LU R159, [R1+0x578] ;  /* 0x00057800019f7983 */ /* 0x000ea20000300800 */
[----:B------:R-:W-:Y:S02]  /*232f0*/  LEA R8, P5, R134, R2, 0x2 ;  /* 0x0000000286087211 */ /* 0x000fe400078a10ff */
[-C--:B------:R-:W-:Y:S01]  /*23300*/  LEA.HI.X.SX32 R7, R0, R5.reuse, 0x2, P4 ;  /* 0x0000000500077211 */ /* 0x080fe200020f16ff */
[----:B------:R-:W2:Y:S01]  /*23310*/  LDL.LU R158, [R1+0x574] ;  /* 0x00057400019e7983 */ /* 0x000ea20000300800 */
[----:B-1----:R-:W-:-:S03]  /*23320*/  LEA.HI.X.SX32 R9, R134, R5, 0x2, P5 ;  /* 0x0000000586097211 */ /* 0x002fc600028f16ff */
[----:B------:R-:W-:Y:S04]  /*23330*/  @P3 STG.E desc[UR16][R6.64], R10 ;  /* 0x0000000a06003986 */ /* 0x000fe8000c101910 */
[----:B------:R1:W-:Y:S01]  /*23340*/  @P2 STG.E desc[UR16][R8.64], R11 ;  /* 0x0000000b08002986 */ /* 0x0003e2000c101910 */
[CC--:B---3--:R-:W-:Y:S01]  /*23350*/  ISETP.LT.AND P3, PT, R153.reuse, R189.reuse, !P0 ;  /* 0x000000bd9900720c */ /* 0x0c8fe20004761270 */
[-C--:B-1----:R-:W-:Y:S02]  /*23360*/  IMAD R9, R153, R4.reuse, RZ ;  /* 0x0000000499097224 */ /* 0x082fe400078e02ff */
[----:B------:R-:W3:Y:S01]  /*23370*/  LDL.LU R153, [R1+0x570] ;  /* 0x0005700001997983 */ /* 0x000ee20000300800 */
[C---:B------:R-:W-:Y:S01]  /*23380*/  IMAD R0, R156.reuse, R4, RZ ;  /* 0x000000049c007224 */ /* 0x040fe200078e02ff */
[----:B------:R-:W-:-:S02]  /*23390*/  ISETP.LT.AND P4, PT, R156, R189, !P0 ;  /* 0x000000bd9c00720c */ /* 0x000fc40004781270 */
[CC--:B------:R-:W-:Y:S01]  /*233a0*/  LEA R132, P6, R135.reuse, R2.reuse, 0x2 ;  /* 0x0000000287847211 */ /* 0x0c0fe200078c10ff */
[----:B------:R-:W2:Y:S01]  /*233b0*/  LDL.LU R157, [R1+0x56c] ;  /* 0x00056c00019d7983 */ /* 0x000ea20000300800 */
[C---:B------:R-:W-:Y:S02]  /*233c0*/  LEA R6, P5, R0.reuse, R2, 0x2 ;  /* 0x0000000200067211 */ /* 0x040fe400078a10ff */
[-C--:B------:R-:W-:Y:S01]  /*233d0*/  LEA.HI.X.SX32 R133, R135, R5.reuse, 0x2, P6 ;  /* 0x0000000587857211 */ /* 0x080fe200030f16ff */
[----:B------:R-:W2:Y:S01]  /*233e0*/  LDL.LU R156, [R1+0x568] ;  /* 0x00056800019c7983 */ /* 0x000ea20000300800 */
[----:B------:R-:W-:Y:S01]  /*233f0*/  LEA.HI.X.SX32 R7, R0, R5, 0x2, P5 ;  /* 0x0000000500077211 */ /* 0x000fe200028f16ff */
[----:B----4-:R-:W-:Y:S01]  /*23400*/  IMAD R0, R155, R4, RZ ;  /* 0x000000049b007224 */ /* 0x010fe200078e02ff */
[----:B------:R-:W-:Y:S01]  /*23410*/  LEA R8, P5, R9, R2, 0x2 ;  /* 0x0000000209087211 */ /* 0x000fe200078a10ff */
[----:B------:R-:W-:Y:S01]  /*23420*/  @P1 STG.E desc[UR16][R132.64], R12 ;  /* 0x0000000c84001986 */ /* 0x000fe2000c101910 */
[----:B------:R-:W-:-:S03]  /*23430*/  ISETP.LT.AND P2, PT, R155, R189, !P0 ;  /* 0x000000bd9b00720c */ /* 0x000fc60004741270 */
[----:B------:R1:W-:Y:S01]  /*23440*/  @P4 STG.E desc[UR16][R6.64], R13 ;  /* 0x0000000d06004986 */ /* 0x0003e2000c101910 */
[----:B------:R-:W-:Y:S01]  /*23450*/  LEA.HI.X.SX32 R9, R9, R5, 0x2, P5 ;  /* 0x0000000509097211 */ /* 0x000fe200028f16ff */
[C---:B------:R-:W-:Y:S01]  /*23460*/  IMAD R11, R154.reuse, R4, RZ ;  /* 0x000000049a0b7224 */ /* 0x040fe200078e02ff */
[----:B------:R-:W-:Y:S01]  /*23470*/  ISETP.LT.AND P1, PT, R154, R189, !P0 ;  /* 0x000000bd9a00720c */ /* 0x000fe20004721270 */
[----:B------:R-:W4:Y:S04]  /*23480*/  LDL.LU R155, [R1+0x564] ;  /* 0x00056400019b7983 */ /* 0x000f280000300800 */
[----:B------:R-:W4:Y:S01]  /*23490*/  LDL.LU R154, [R1+0x560] ;  /* 0x00056000019a7983 */ /* 0x000f220000300800 */
[----:B-1----:R-:W-:-:S03]  /*234a0*/  LEA R6, P4, R0, R2, 0x2 ;  /* 0x0000000200067211 */ /* 0x002fc600078810ff */
[----:B------:R1:W-:Y:S01]  /*234b0*/  @P3 STG.E desc[UR16][R8.64], R14 ;  /* 0x0000000e08003986 */ /* 0x0003e2000c101910 */
[----:B------:R-:W-:Y:S02]  /*234c0*/  LEA.HI.X.SX32 R7, R0, R5, 0x2, P4 ;  /* 0x0000000500077211 */ /* 0x000fe400020f16ff */
[----:B------:R-:W-:-:S03]  /*234d0*/  LEA R10, P6, R11, R2, 0x2 ;  /* 0x000000020b0a7211 */ /* 0x000fc600078c10ff */
[----:B------:R1:W-:Y:S01]  /*234e0*/  @P2 STG.E desc[UR16][R6.64], R15 ;  /* 0x0000000f06002986 */ /* 0x0003e2000c101910 */
[----:B------:R-:W-:-:S05]  /*234f0*/  LEA.HI.X.SX32 R11, R11, R5, 0x2, P6 ;  /* 0x000000050b0b7211 */ /* 0x000fca00030f16ff */
[----:B------:R-:W-:Y:S01]  /*23500*/  @P1 STG.E desc[UR16][R10.64], R16 ;  /* 0x000000100a001986 */ /* 0x000fe2000c101910 */
[C---:B------:R-:W-:Y:S01]  /*23510*/  ISETP.LT.AND P5, PT, R152.reuse, R189, !P0 ;  /* 0x000000bd9800720c */ /* 0x040fe200047a1270 */
[----:B------:R-:W-:Y:S02]  /*23520*/  IMAD R0, R152, R4, RZ ;  /* 0x0000000498007224 */ /* 0x000fe400078e02ff */
[----:B------:R-:W4:Y:S04]  /*23530*/  LDL.LU R152, [R1+0x55c] ;  /* 0x00055c0001987983 */ /* 0x000f280000300800 */
[----:B-1----:R-:W4:Y:S01]  /*23540*/  LDL.LU R14, [R1+0x6bc] ;  /* 0x0006bc00010e7983 */ /* 0x002f220000300800 */
[----:B------:R-:W-:-:S04]  /*23550*/  LEA R6, P4, R0, R2, 0x2 ;  /* 0x0000000200067211 */ /* 0x000fc800078810ff */
[----:B------:R-:W-:-:S05]  /*23560*/  LEA.HI.X.SX32 R7, R0, R5, 0x2, P4 ;  /* 0x0000000500077211 */ /* 0x000fca00020f16ff */
[----:B------:R1:W-:Y:S01]  /*23570*/  @P5 STG.E desc[UR16][R6.64], R17 ;  /* 0x0000001106005986 */ /* 0x0003e2000c101910 */
[CC--:B---3--:R-:W-:Y:S01]  /*23580*/  ISETP.LT.AND P1, PT, R153.reuse, R189.reuse, !P0 ;  /* 0x000000bd9900720c */ /* 0x0c8fe20004721270 */
[-C--:B------:R-:W-:Y:S02]  /*23590*/  IMAD R13, R153, R4.reuse, RZ ;  /* 0x00000004990d7224 */ /* 0x080fe400078e02ff */
[----:B------:R-:W3:Y:S04]  /*235a0*/  LDL.LU R153, [R1+0x6b8] ;  /* 0x0006b80001997983 */ /* 0x000ee80000300800 */
[----:B-1----:R-:W3:Y:S04]  /*235b0*/  LDL.LU R17, [R1+0x558] ;  /* 0x0005580001117983 */ /* 0x002ee80000300800 */
[----:B------:R-:W3:Y:S01]  /*235c0*/  LDL.LU R15, [R1+0x554] ;  /* 0x00055400010f7983 */ /* 0x000ee20000300800 */
[CC--:B--2---:R-:W-:Y:S01]  /*235d0*/  IMAD R12, R159.reuse, R4.reuse, RZ ;  /* 0x000000049f0c7224 */ /* 0x0c4fe200078e02ff */
[-C--:B------:R-:W-:Y:S01]  /*235e0*/  ISETP.LT.AND P3, PT, R159, R189.reuse, !P0 ;  /* 0x000000bd9f00720c */ /* 0x080fe20004761270 */
[C---:B------:R-:W-:Y:S01]  /*235f0*/  IMAD R0, R158.reuse, R4, RZ ;  /* 0x000000049e007224 */ /* 0x040fe200078e02ff */
[----:B------:R-:W-:Y:S01]  /*23600*/  ISETP.LT.AND P2, PT, R158, R189, !P0 ;  /* 0x000000bd9e00720c */ /* 0x000fe20004741270 */
[----:B------:R-:W2:Y:S01]  /*23610*/  LDL.LU R16, [R1+0x550] ;  /* 0x0005500001107983 */ /* 0x000ea20000300800 */
[----:B------:R-:W-:-:S02]  /*23620*/  LEA R8, P4, R12, R2, 0x2 ;  /* 0x000000020c087211 */ /* 0x000fc400078810ff */
[----:B------:R-:W-:Y:S02]  /*23630*/  LEA R6, P5, R0, R2, 0x2 ;  /* 0x0000000200067211 */ /* 0x000fe400078a10ff */
[-C--:B------:R-:W-:Y:S02]  /*23640*/  LEA.HI.X.SX32 R9, R12, R5.reuse, 0x2, P4 ;  /* 0x000000050c097211 */ /* 0x080fe400020f16ff */
[----:B------:R-:W-:Y:S01]  /*23650*/  LEA.HI.X.SX32 R7, R0, R5, 0x2, P5 ;  /* 0x0000000500077211 */ /* 0x000fe200028f16ff */
[CC--:B------:R-:W-:Y:S01]  /*23660*/  IMAD R0, R157.reuse, R4.reuse, RZ ;  /* 0x000000049d007224 */ /* 0x0c0fe200078e02ff */
[----:B------:R-:W-:Y:S01]  /*23670*/  ISETP.LT.AND P4, PT, R157, R189, !P0 ;  /* 0x000000bd9d00720c */ /* 0x000fe20004781270 */
[----:B------:R-:W-:Y:S01]  /*23680*/  IMAD R12, R156, R4, RZ ;  /* 0x000000049c0c7224 */ /* 0x000fe200078e02ff */
[----:B------:R1:W-:Y:S01]  /*23690*/  @P3 STG.E desc[UR16][R8.64], R18 ;  /* 0x0000001208003986 */ /* 0x0003e2000c101910 */
[----:B------:R-:W-:-:S03]  /*236a0*/  LEA R10, P6, R13, R2, 0x2 ;  /* 0x000000020d0a7211 */ /* 0x000fc600078c10ff */
[----:B------:R4:W-:Y:S01]  /*236b0*/  @P2 STG.E desc[UR16][R6.64], R19 ;  /* 0x0000001306002986 */ /* 0x0009e2000c101910 */
[----:B------:R-:W-:Y:S02]  /*236c0*/  LEA.HI.X.SX32 R11, R13, R5, 0x2, P6 ;  /* 0x000000050d0b7211 */ /* 0x000fe400030f16ff */
[-C--:B------:R-:W-:Y:S02]  /*236d0*/  ISETP.LT.AND P2, PT, R156, R189.reuse, !P0 ;  /* 0x000000bd9c00720c */ /* 0x080fe40004741270 */
[-C--:B-1----:R-:W-:Y:S02]  /*236e0*/  LEA R8, P5, R12, R2.reuse, 0x2 ;  /* 0x000000020c087211 */ /* 0x082fe400078a10ff */
[C---:B----4-:R-:W-:Y:S02]  /*236f0*/  LEA R6, P3, R0.reuse, R2, 0x2 ;  /* 0x0000000200067211 */ /* 0x050fe400078610ff */
[C---:B------:R-:W-:Y:S02]  /*23700*/  ISETP.LT.AND P6, PT, R155.reuse, R189, !P0 ;  /* 0x000000bd9b00720c */ /* 0x040fe400047c1270 */
[-C--:B------:R-:W-:Y:S01]  /*23710*/  LEA.HI.X.SX32 R7, R0, R5.reuse, 0x2, P3 ;  /* 0x0000000500077211 */ /* 0x080fe200018f16ff */
[-C--:B------:R-:W-:Y:S01]  /*23720*/  IMAD R0, R155, R4.reuse, RZ ;  /* 0x000000049b007224 */ /* 0x080fe200078e02ff */
[----:B------:R-:W-:Y:S01]  /*23730*/  LEA.HI.X.SX32 R9, R12, R5, 0x2, P5 ;  /* 0x000000050c097211 */ /* 0x000fe200028f16ff */
[----:B------:R1:W-:Y:S04]  /*23740*/  @P1 STG.E desc[UR16][R10.64], R20 ;  /* 0x000000140a001986 */ /* 0x0003e8000c101910 */
[----:B------:R4:W-:Y:S04]  /*23750*/  @P4 STG.E desc[UR16][R6.64], R21 ;  /* 0x0000001506004986 */ /* 0x0009e8000c101910 */
[----:B------:R4:W-:Y:S01]  /*23760*/  @P2 STG.E desc[UR16][R8.64], R22 ;  /* 0x0000001608002986 */ /* 0x0009e2000c101910 */
[----:B-1----:R-:W-:Y:S01]  /*23770*/  IMAD R10, R154, R4, RZ ;  /* 0x000000049a0a7224 */ /* 0x002fe200078e02ff */
[----:B----4-:R-:W-:-:S04]  /*23780*/  LEA R6, P4, R0, R2, 0x2 ;  /* 0x0000000200067211 */ /* 0x010fc800078810ff */
[----:B------:R-:W-:Y:S02]  /*23790*/  LEA.HI.X.SX32 R7, R0, R5, 0x2, P4 ;  /* 0x0000000500077211 */ /* 0x000fe400020f16ff */
[----:B------:R-:W-:-:S03]  /*237a0*/  LEA R8, P2, R10, R2, 0x2 ;  /* 0x000000020a087211 */ /* 0x000fc600078410ff */
[----:B------:R1:W-:Y:S01]  /*237b0*/  @P6 STG.E desc[UR16][R6.64], R23 ;  /* 0x0000001706006986 */ /* 0x0003e2000c101910 */
[----:B------:R-:W-:Y:S02]  /*237c0*/  LEA.HI.X.SX32 R9, R10, R5, 0x2, P2 ;  /* 0x000000050a097211 */ /* 0x000fe400010f16ff */
[----:B------:R-:W-:Y:S01]  /*237d0*/  ISETP.LT.AND P5, PT, R14, UR4, !P0 ;  /* 0x000000040e007c0c */ /* 0x000fe2000c7a1270 */
[----:B------:R-:W-:Y:S01]  /*237e0*/  IMAD R0, R152, R4, RZ ;  /* 0x0000000498007224 */ /* 0x000fe200078e02ff */
[----:B------:R-:W4:Y:S01]  /*237f0*/  LDL.LU R14, [R1+0x54c] ;  /* 0x00054c00010e7983 */ /* 0x000f220000300800 */
[----:B------:R-:W-:-:S03]  /*23800*/  ULDC UR4, c[0x0][0x22c] ;  /* 0x00008b0000047ab9 */ /* 0x000fc60000000800 */
[----:B------:R-:W4:Y:S01]  /*23810*/  LDL.LU R11, [R1+0x548] ;  /* 0x00054800010b7983 */ /* 0x000f220000300800 */
[----:B-1----:R-:W-:-:S03]  /*23820*/  LEA R6, P6, R0, R2, 0x2 ;  /* 0x0000000200067211 */ /* 0x002fc600078c10ff */
[----:B------:R-:W4:Y:S01]  /*23830*/  LDL.LU R13, [R1+0x544] ;  /* 0x00054400010d7983 */ /* 0x000f220000300800 */
[----:B------:R-:W-:Y:S02]  /*23840*/  LEA.HI.X.SX32 R7, R0, R5, 0x2, P6 ;  /* 0x0000000500077211 */ /* 0x000fe400030f16ff */
[----:B---3--:R-:W-:Y:S01]  /*23850*/  ISETP.LT.AND P4, PT, R153, UR4, !P0 ;  /* 0x0000000499007c0c */ /* 0x008fe2000c781270 */
[----:B------:R-:W-:Y:S02]  /*23860*/  ULDC UR4, c[0x0][0x22c] ;  /* 0x00008b0000047ab9 */ /* 0x000fe40000000800 */
[----:B------:R-:W-:Y:S01]  /*23870*/  ISETP.LT.AND P2, PT, R17, UR4, !P0 ;  /* 0x0000000411007c0c */ /* 0x000fe2000c741270 */
[----:B------:R-:W-:Y:S02]  /*23880*/  ULDC UR4, c[0x0][0x22c] ;  /* 0x00008b0000047ab9 */ /* 0x000fe40000000800 */
[C---:B------:R-:W-:Y:S01]  /*23890*/  ISETP.LT.AND P6, PT, R15.reuse, UR4, !P0 ;  /* 0x000000040f007c0c */ /* 0x040fe2000c7c1270 */
[-C--:B------:R-:W-:Y:S01]  /*238a0*/  IMAD R0, R15, R4.reuse, RZ ;  /* 0x000000040f007224 */ /* 0x080fe200078e02ff */
[-C--:B------:R-:W-:Y:S01]  /*238b0*/  ISETP.LT.AND P1, PT, R154, R189.reuse, !P0 ;  /* 0x000000bd9a00720c */ /* 0x080fe20004721270 */
[----:B------:R-:W3:Y:S01]  /*238c0*/  LDL.LU R15, [R1+0x540] ;  /* 0x00054000010f7983 */ /* 0x000ee20000300800 */
[----:B------:R-:W-:Y:S01]  /*238d0*/  ISETP.LT.AND P3, PT, R152, R189, !P0 ;  /* 0x000000bd9800720c */ /* 0x000fe20004761270 */
[----:B------:R-:W-:Y:S01]  /*238e0*/  IMAD R10, R17, R4, RZ ;  /* 0x00000004110a7224 */ /* 0x000fe200078e02ff */
[----:B------:R-:W-:Y:S01]  /*238f0*/  ULDC UR4, c[0x0][0x22c] ;  /* 0x00008b0000047ab9 */ /* 0x000fe20000000800 */
[----:B------:R-:W3:Y:S08]  /*23900*/  LDL.LU R12, [R1+0x53c] ;  /* 0x00053c00010c7983 */ /* 0x000ef00000300800 */
[----:B------:R1:W-:Y:S04]  /*23910*/  @P1 STG.E desc[UR16][R8.64], R24 ;  /* 0x0000001808001986 */ /* 0x0003e8000c101910 */
[----:B------:R2:W-:Y:S01]  /*23920*/  @P3 STG.E desc[UR16][R6.64], R25 ;  /* 0x0000001906003986 */ /* 0x0005e2000c101910 */
[----:B-1----:R-:W-:-:S02]  /*23930*/  LEA R8, P1, R10, R2, 0x2 ;  /* 0x000000020a087211 */ /* 0x002fc400078210ff */
[----:B--2---:R-:W-:Y:S02]  /*23940*/  LEA R6, P3, R0, R2, 0x2 ;  /* 0x0000000200067211 */ /* 0x004fe400078610ff */
[-C--:B------:R-:W-:Y:S01]  /*23950*/  LEA.HI.X.SX32 R9, R10, R5.reuse, 0x2, P1 ;  /* 0x000000050a097211 */ /* 0x080fe200008f16ff */
[C---:B------:R-:W-:Y:S01]  /*23960*/  IMAD R10, R16.reuse, R4, RZ ;  /* 0x00000004100a7224 */ /* 0x040fe200078e02ff */
[----:B------:R-:W-:Y:S01]  /*23970*/  ISETP.LT.AND P1, PT, R16, UR4, !P0 ;  /* 0x0000000410007c0c */ /* 0x000fe2000c721270 */
[----:B------:R-:W-:Y:S01]  /*23980*/  ULDC UR4, c[0x0][0x22c] ;  /* 0x00008b0000047ab9 */ /* 0x000fe20000000800 */
[----:B------:R-:W-:Y:S01]  /*23990*/  LEA.HI.X.SX32 R7, R0, R5, 0x2, P3 ;  /* 0x0000000500077211 */ /* 0x000fe200018f16ff */
[----:B------:R1:W-:Y:S04]  /*239a0*/  @P2 STG.E desc[UR16][R8.64], R26 ;  /* 0x0000001a08002986 */ /* 0x0003e8000c101910 */
[----:B------:R2:W-:Y:S04]  /*239b0*/  @P6 STG.E desc[UR16][R6.64], R27 ;  /* 0x0000001b06006986 */ /* 0x0005e8000c101910 */
[----:B------:R-:W3:Y:S01]  /*239c0*/  LDS.128 R24, [R3+UR7] ;  /* 0x0000000703187984 */ /* 0x000ee20008000c00 */
[----:B-1----:R-:W-:-:S04]  /*239d0*/  LEA R8, P2, R10, R2, 0x2 ;  /* 0x000000020a087211 */ /* 0x002fc800078410ff */
[----:B------:R-:W-:-:S05]  /*239e0*/  LEA.HI.X.SX32 R9, R10, R5, 0x2, P2 ;  /* 0x000000050a097211 */ /* 0x000fca00010f16ff */
[----:B------:R1:W-:Y:S01]  /*239f0*/  @P1 STG.E desc[UR16][R8.64], R28 ;  /* 0x0000001c08001986 */ /* 0x0003e2000c101910 */
[C---:B----4-:R-:W-:Y:S01]  /*23a00*/  ISETP.LT.AND P3, PT, R14.reuse, UR4, !P0 ;  /* 0x000000040e007c0c */ /* 0x050fe2000c761270 */
[-C--:B------:R-:W-:Y:S01]  /*23a10*/  IMAD R0, R14, R4.reuse, RZ ;  /* 0x000000040e007224 */ /* 0x080fe200078e02ff */
[----:B------:R-:W-:Y:S01]  /*23a20*/  ULDC UR4, c[0x0][0x22c] ;  /* 0x00008b0000047ab9 */ /* 0x000fe20000000800 */
[----:B------:R-:W4:Y:S01]  /*23a30*/  LDL.LU R14, [R1+0x538] ;  /* 0x00053800010e7983 */ /* 0x000f220000300800 */
[C---:B------:R-:W-:Y:S01]  /*23a40*/  ISETP.LT.AND P2, PT, R11.reuse, UR4, !P0 ;  /* 0x000000040b007c0c */ /* 0x040fe2000c741270 */
[----:B------:R-:W-:Y:S01]  /*23a50*/  IMAD R10, R11, R4, RZ ;  /* 0x000000040b0a7224 */ /* 0x000fe200078e02ff */
[C---:B--2---:R-:W-:Y:S01]  /*23a60*/  LEA R6, P6, R0.reuse, R2, 0x2 ;  /* 0x0000000200067211 */ /* 0x044fe200078c10ff */
[----:B------:R-:W2:Y:S01]  /*23a70*/  LDL.LU R11, [R1+0x534] ;  /* 0x00053400010b7983 */ /* 0x000ea20000300800 */
[----:B------:R-:W-:Y:S02]  /*23a80*/  ULDC UR4, c[0x0][0x22c] ;  /* 0x00008b0000047ab9 */ /* 0x000fe40000000800 */
[----:B------:R-:W-:Y:S01]  /*23a90*/  LEA.HI.X.SX32 R7, R0, R5, 0x2, P6 ;  /* 0x0000000500077211 */ /* 0x000fe200030f16ff */
[C---:B------:R-:W-:Y:S01]  /*23aa0*/  IMAD R0, R13.reuse, R4, RZ ;  /* 0x000000040d007224 */ /* 0x040fe200078e02ff */
[----:B------:R-:W-:Y:S01]  /*23ab0*/  ISETP.LT.AND P6, PT, R13, UR4, !P0 ;  /* 0x000000040d007c0c */ /* 0x000fe2000c7c1270 */
[----:B------:R-:W-:Y:S01]  /*23ac0*/  ULDC UR4, c[0x0][0x22c] ;  /* 0x00008b0000047ab9 */ /* 0x000fe20000000800 */
[----:B------:R-:W2:Y:S01]  /*23ad0*/  LDL.LU R13, [R1+0x530] ;  /* 0x00053000010d7983 */ /* 0x000ea20000300800 */
[----:B-1----:R-:W-:-:S03]  /*23ae0*/  LEA R8, P1, R10, R2, 0x2 ;  /* 0x000000020a087211 */ /* 0x002fc600078210ff */
[----:B------:R1:W-:Y:S01]  /*23af0*/  @P3 STG.E desc[UR16][R6.64], R29 ;  /* 0x0000001d06003986 */ /* 0x0003e2000c101910 */
[----:B------:R-:W-:Y:S02]  /*23b00*/  LEA.HI.X.SX32 R9, R10, R5, 0x2, P1 ;  /* 0x000000050a097211 */ /* 0x000fe400008f16ff */
[----:B-1----:R-:W-:-:S04]  /*23b10*/  LEA R6, P3, R0, R2, 0x2 ;  /* 0x0000000200067211 */ /* 0x002fc800078610ff */
[----:B------:R-:W-:Y:S02]  /*23b20*/  LEA.HI.X.SX32 R7, R0, R5, 0x2, P3 ;  /* 0x0000000500077211 */ /* 0x000fe400018f16ff */
[C---:B---3--:R-:W-:Y:S01]  /*23b30*/  ISETP.LT.AND P1, PT, R15.reuse, UR4, !P0 ;  /* 0x000000040f007c0c */ /* 0x048fe2000c721270 */
[-C--:B------:R-:W-:Y:S01]  /*23b40*/  IMAD R10, R15, R4.reuse, RZ ;  /* 0x000000040f0a7224 */ /* 0x080fe200078e02ff */
[----:B------:R-:W-:Y:S01]  /*23b50*/  ULDC UR4, c[0x0][0x22c] ;  /* 0x00008b0000047ab9 */ /* 0x000fe20000000800 */
[----:B------:R-:W3:Y:S01]  /*23b60*/  LDL.LU R15, [R1+0x52c] ;  /* 0x00052c00010f7983 */ /* 0x000ee20000300800 */
[C---:B------:R-:W-:Y:S01]  /*23b70*/  ISETP.LT.AND P3, PT, R12.reuse, UR4, !P0 ;  /* 0x000000040c007c0c */ /* 0x040fe2000c761270 */
[----:B------:R-:W-:Y:S01]  /*23b80*/  IMAD R0, R12, R4, RZ ;  /* 0x000000040c007224 */ /* 0x000fe200078e02ff */
[----:B------:R-:W-:Y:S01]  /*23b90*/  ULDC UR4, c[0x0][0x22c] ;  /* 0x00008b0000047ab9 */ /* 0x000fe20000000800 */
[----:B------:R-:W3:Y:S04]  /*23ba0*/  LDL.LU R12, [R1+0x528] ;  /* 0x00052800010c7983 */ /* 0x000ee80000300800 */
[----:B------:R1:W-:Y:S04]  /*23bb0*/  @P2 STG.E desc[UR16][R8.64], R30 ;  /* 0x0000001e08002986 */ /* 0x0003e8000c101910 */
[----:B------:R1:W-:Y:S02]  /*23bc0*/  @P6 STG.E desc[UR16][R6.64], R31 ;  /* 0x0000001f06006986 */ /* 0x0003e4000c101910 */
[----:B-1----:R-:W-:-:S04]  /*23bd0*/  LEA R8, P2, R10, R2, 0x2 ;  /* 0x000000020a087211 */ /* 0x002fc800078410ff */
[----:B------:R-:W-:Y:S02]  /*23be0*/  LEA.HI.X.SX32 R9, R10, R5, 0x2, P2 ;  /* 0x000000050a097211 */ /* 0x000fe400010f16ff */
[----:B------:R-:W-:-:S03]  /*23bf0*/  LEA R6, P6, R0, R2, 0x2 ;  /* 0x0000000200067211 */ /* 0x000fc600078c10ff */
[----:B------:R1:W-:Y:S01]  /*23c00*/  @P1 STG.E desc[UR16][R8.64], R32 ;  /* 0x0000002008001986 */ /* 0x0003e2000c101910 */
[----:B------:R-:W-:-:S05]  /*23c10*/  LEA.HI.X.SX32 R7, R0, R5, 0x2, P6 ;  /* 0x0000000500077211 */ /* 0x000fca00030f16ff */
[----:B------:R1:W-:Y:S01]  /*23c20*/  @P3 STG.E desc[UR16][R6.64], R33 ;  /* 0x0000002106003986 */ /* 0x0003e2000c101910 */
[C---:B----4-:R-:W-:Y:S01]  /*23c30*/  ISETP.LT.AND P2, PT, R14.reuse, UR4, !P0 ;  /* 0x000000040e007c0c */ /* 0x050fe2000c741270 */
[-C--:B------:R-:W-:Y:S01]  /*23c40*/  IMAD R10, R14, R4.reuse, RZ ;  /* 0x000000040e0a7224 */ /* 0x080fe200078e02ff */
[----:B------:R-:W-:Y:S01]  /*23c50*/  ULDC UR4, c[0x0][0x22c] ;  /* 0x00008b0000047ab9 */ /* 0x000fe20000000800 */
[----:B------:R-:W4:Y:S01]  /*23c60*/  LDL.LU R14, [R1+0x524] ;  /* 0x00052400010e7983 */ /* 0x000f220000300800 */
[C---:B--2---:R-:W-:Y:S01]  /*23c70*/  ISETP.LT.AND P6, PT, R11.reuse, UR4, !P0 ;  /* 0x000000040b007c0c */ /* 0x044fe2000c7c1270 */
[----:B------:R-:W-:Y:S01]  /*23c80*/  IMAD R0, R11, R4, RZ ;  /* 0x000000040b007224 */ /* 0x000fe200078e02ff */
[C---:B-1----:R-:W-:Y:S01]  /*23c90*/  LEA R8, P1, R10.reuse, R2, 0x2 ;  /* 0x000000020a087211 */ /* 0x042fe200078210ff */
[----:B------:R-:W2:Y:S01]  /*23ca0*/  LDL.LU R11, [R1+0x520] ;  /* 0x00052000010b7983 */ /* 0x000ea20000300800 */
[----:B------:R-:W-:Y:S02]  /*23cb0*/  ULDC UR4, c[0x0][0x22c] ;  /* 0x00008b0000047ab9 */ /* 0x000fe40000000800 */
[----:B------:R-:W-:Y:S01]  /*23cc0*/  LEA.HI.X.SX32 R9, R10, R5, 0x2, P1 ;  /* 0x000000050a097211 */ /* 0x000fe200008f16ff */
[C---:B------:R-:W-:Y:S01]  /*23cd0*/  IMAD R10, R13.reuse, R4, RZ ;  /* 0x000000040d0a7224 */ /* 0x040fe200078e02ff */
[----:B------:R-:W-:Y:S01]  /*23ce0*/  ISETP.LT.AND P1, PT, R13, UR4, !P0 ;  /* 0x000000040d007c0c */ /* 0x000fe2000c721270 */
[----:B------:R-:W-:Y:S01]  /*23cf0*/  ULDC UR4, c[0x0][0x22c] ;  /* 0x00008b0000047ab9 */ /* 0x000fe20000000800 */
[----:B------:R-:W2:Y:S01]  /*23d00*/  LDL.LU R13, [R1+0x71c] ;  /* 0x00071c00010d7983 */ /* 0x000ea20000300800 */
[----:B------:R-:W-:-:S03]  /*23d10*/  LEA R6, P3, R0, R2, 0x2 ;  /* 0x0000000200067211 */ /* 0x000fc600078610ff */
        /* <DEDUP_REMOVED lines=13> */
[----:B------:R1:W-:Y:S04]  /*23df0*/  @P1 STG.E desc[UR16][R8.64], R36 ;  /* 0x0000002408001986 */ /* 0x0003e8000c101910 */
[----:B------:R-:W3:Y:S01]  /*23e00*/  LDL.LU R16, [R1+0x78c] ;  /* 0x00078c0001107983 */ /* 0x000ee20000300800 */
[----:B-1----:R-:W-:-:S04]  /*23e10*/  LEA R6, P6, R0, R2, 0x2 ;  /* 0x0000000200067211 */ /* 0x002fc800078c10ff */
[----:B------:R-:W-:Y:S02]  /*23e20*/  LEA.HI.X.SX32 R7, R0, R5, 0x2, P6 ;  /* 0x0000000500077211 */ /* 0x000fe400030f16ff */
[----:B------:R-:W-:-:S03]  /*23e30*/  LEA R8, P1, R10, R2, 0x2 ;  /* 0x000000020a087211 */ /* 0x000fc600078210ff */
[----:B------:R1:W-:Y:S01]  /*23e40*/  @P3 STG.E desc[UR16][R6.64], R37 ;  /* 0x0000002506003986 */ /* 0x0003e2000c101910 */
[----:B------:R-:W-:-:S03]  /*23e50*/  LEA.HI.X.SX32 R9, R10, R5, 0x2, P1 ;  /* 0x000000050a097211 */ /* 0x000fc600008f16ff */
[----:B------:R-:W3:Y:S04]  /*23e60*/  LDL.LU R10, [R1+0x730] ;  /* 0x00073000010a7983 */ /* 0x000ee80000300800 */
[----:B------:R1:W-:Y:S01]  /*23e70*/  @P2 STG.E desc[UR16][R8.64], R38 ;  /* 0x0000002608002986 */ /* 0x0003e2000c101910 */
[C---:B----4-:R-:W-:Y:S01]  /*23e80*/  IMAD R0, R14.reuse, R4, RZ ;  /* 0x000000040e007224 */ /* 0x050fe200078e02ff */
[----:B------:R-:W-:Y:S01]  /*23e90*/  ISETP.LT.AND P6, PT, R14, UR4, !P0 ;  /* 0x000000040e007c0c */ /* 0x000fe2000c7c1270 */
[----:B------:R-:W-:Y:S01]  /*23ea0*/  ULDC UR4, c[0x0][0x22c] ;  /* 0x00008b0000047ab9 */ /* 0x000fe20000000800 */
[----:B------:R-:W4:Y:S01]  /*23eb0*/  LDL.LU R14, [R1+0x7a8] ;  /* 0x0007a800010e7983 */ /* 0x000f220000300800 */
[C---:B--2---:R-:W-:Y:S02]  /*23ec0*/  ISETP.LT.AND P1, PT, R11.reuse, UR4, !P0 ;  /* 0x000000040b007c0c */ /* 0x044fe4000c721270 */
[----:B-1----:R-:W-:Y:S01]  /*23ed0*/  LEA R6, P3, R0, R2, 0x2 ;  /* 0x0000000200067211 */ /* 0x002fe200078610ff */
[----:B------:R-:W-:Y:S01]  /*23ee0*/  IMAD R11, R11, R4, RZ ;  /* 0x000000040b0b7224 */ /* 0x000fe200078e02ff */
[----:B------:R-:W-:-:S02]  /*23ef0*/  ULDC UR4, c[0x0][0x22c] ;  /* 0x00008b0000047ab9 */ /* 0x000fc40000000800 */
[-C--:B------:R-:W-:Y:S02]  /*23f00*/  LEA.HI.X.SX32 R7, R0, R5.reuse, 0x2, P3 ;  /* 0x0000000500077211 */ /* 0x080fe400018f16ff */
[----:B------:R-:W-:Y:S01]  /*23f10*/  ISETP.LT.AND P3, PT, R13, UR4, !P0 ;  /* 0x000000040d007c0c */ /* 0x000fe2000c761270 */
[----:B------:R-:W-:Y:S01]  /*23f20*/  IMAD R13, R4, 0x2, R11 ;  /* 0x00000002040d7824 */ /* 0x000fe200078e020b */
[CC--:B------:R-:W-:Y:S01]  /*23f30*/  LEA R8, P2, R11.reuse, R2.reuse, 0x2 ;  /* 0x000000020b087211 */ /* 0x0c0fe200078410ff */
[----:B------:R1:W-:Y:S01]  /*23f40*/  @P6 STG.E desc[UR16][R6.64], R39 ;  /* 0x0000002706006986 */ /* 0x0003e2000c101910 */
[----:B------:R-:W-:Y:S02]  /*23f50*/  ULDC UR4, c[0x0][0x22c] ;  /* 0x00008b0000047ab9 */ /* 0x000fe40000000800 */
[----:B------:R-:W-:Y:S02]  /*23f60*/  LEA.HI.X.SX32 R9, R11, R5, 0x2, P2 ;  /* 0x000000050b097211 */ /* 0x000fe400010f16ff */
[----:B-1----:R-:W-:-:S04]  /*23f70*/  LEA R6, P6, R13, R2, 0x2 ;  /* 0x000000020d067211 */ /* 0x002fc800078c10ff */
[----:B------:R-:W-:Y:S02]  /*23f80*/  LEA.HI.X.SX32 R7, R13, R5, 0x2, P6 ;  /* 0x000000050d077211 */ /* 0x000fe400030f16ff */
[----:B---3--:R-:W-:Y:S01]  /*23f90*/  ISETP.LT.AND P2, PT, R15, UR4, !P0 ;  /* 0x000000040f007c0c */ /* 0x008fe2000c741270 */
[----:B------:R-:W-:Y:S01]  /*23fa0*/  ULDC UR4, c[0x0][0x22c] ;  /* 0x00008b0000047ab9 */ /* 0x000fe20000000800 */
[----:B------:R-:W2:Y:S01]  /*23fb0*/  LDL.LU R15, [R1+0x7a4] ;  /* 0x0007a400010f7983 */ /* 0x000ea20000300800 */
[----:B------:R-:W-:Y:S01]  /*23fc0*/  ISETP.LT.AND P6, PT, R12, UR4, !P0 ;  /* 0x000000040c007c0c */ /* 0x000fe2000c7c1270 */
[----:B------:R-:W-:Y:S02]  /*23fd0*/  IMAD R11, R4, 0x2, R13 ;  /* 0x00000002040b7824 */ /* 0x000fe400078e020d */
[----:B------:R-:W3:Y:S01]  /*23fe0*/  LDL.LU R12, [R1+0x7b4] ;  /* 0x0007b400010c7983 */ /* 0x000ee20000300800 */
[----:B------:R-:W-:-:S03]  /*23ff0*/  ULDC UR4, c[0x0][0x22c] ;  /* 0x00008b0000047ab9 */ /* 0x000fc60000000800 */
[----:B------:R-:W3:Y:S01]  /*24000*/  LDL.LU R0, [R1+0x7b0] ;  /* 0x0007b00001007983 */ /* 0x000ee20000300800 */
[----:B------:R-:W-:-:S03]  /*24010*/  IMAD R13, R4, 0x2, R11 ;  /* 0x00000002040d7824 */ /* 0x000fc600078e020b */
[----:B------:R1:W-:Y:S04]  /*24020*/  @P1 STG.E desc[UR16][R8.64], R40 ;  /* 0x0000002808001986 */ /* 0x0003e8000c101910 */
[----:B------:R1:W-:Y:S02]  /*24030*/  @P5 STG.E desc[UR16][R6.64], R41 ;  /* 0x0000002906005986 */ /* 0x0003e4000c101910 */
[-C--:B-1----:R-:W-:Y:S02]  /*24040*/  LEA R8, P1, R11, R2.reuse, 0x2 ;  /* 0x000000020b087211 */ /* 0x082fe400078210ff */
[-C--:B------:R-:W-:Y:S02]  /*24050*/  LEA R6, P5, R13, R2.reuse, 0x2 ;  /* 0x000000020d067211 */ /* 0x080fe400078a10ff */
[-C--:B------:R-:W-:Y:S01]  /*24060*/  LEA.HI.X.SX32 R9, R11, R5.reuse, 0x2, P1 ;  /* 0x000000050b097211 */ /* 0x080fe200008f16ff */
[----:B------:R-:W-:Y:S01]  /*24070*/  IMAD R11, R4, 0x2, R13 ;  /* 0x00000002040b7824 */ /* 0x000fe200078e020d */
[----:B------:R-:W-:Y:S01]  /*24080*/  ISETP.LT.AND P1, PT, R16, UR4, !P0 ;  /* 0x0000000410007c0c */ /* 0x000fe2000c721270 */
[----:B------:R-:W-:Y:S01]  /*24090*/  ULDC UR4, c[0x0][0x22c] ;  /* 0x00008b0000047ab9 */ /* 0x000fe20000000800 */
[----:B------:R-:W-:Y:S01]  /*240a0*/  LEA.HI.X.SX32 R7, R13, R5, 0x2, P5 ;  /* 0x000000050d077211 */ /* 0x000fe200028f16ff */
[----:B------:R1:W-:Y:S01]  /*240b0*/  @P4 STG.E desc[UR16][R8.64], R42 ;  /* 0x0000002a08004986 */ /* 0x0003e2000c101910 */
[----:B------:R-:W-:Y:S01]  /*240c0*/  IMAD R13, R4, 0x2, R11 ;  /* 0x00000002040d7824 */ /* 0x000fe200078e020b */
[----:B------:R-:W-:Y:S01]  /*240d0*/  ISETP.LT.AND P5, PT, R10, UR4, !P0 ;  /* 0x000000040a007c0c */ /* 0x000fe2000c7a1270 */
[----:B------:R-:W-:Y:S01]  /*240e0*/  ULDC UR4, c[0x0][0x22c] ;  /* 0x00008b0000047ab9 */ /* 0x000fe20000000800 */
[----:B------:R-:W3:Y:S04]  /*240f0*/  LDL.LU R10, [R1+0x7c0] ;  /* 0x0007c000010a7983 */ /* 0x000ee80000300800 */
[----:B------:R1:W-:Y:S02]  /*24100*/  @P3 STG.E desc[UR16][R6.64], R43 ;  /* 0x0000002b06003986 */ /* 0x0003e4000c101910 */
[----:B-1----:R-:W-:-:S04]  /*24110*/  LEA R8, P4, R11, R2, 0x2 ;  /* 0x000000020b087211 */ /* 0x002fc800078810ff */
[----:B------:R-:W-:Y:S01]  /*24120*/  LEA.HI.X.SX32 R9, R11, R5, 0x2, P4 ;  /* 0x000000050b097211 */ /* 0x000fe200020f16ff */
[----:B------:R-:W-:Y:S01]  /*24130*/  IMAD R11, R4, 0x2, R13 ;  /* 0x00000002040b7824 */ /* 0x000fe200078e020d */
[----:B------:R-:W-:-:S03]  /*24140*/  LEA R6, P3, R13, R2, 0x2 ;  /* 0x000000020d067211 */ /* 0x000fc600078610ff */
[----:B------:R1:W-:Y:S01]  /*24150*/  @P2 STG.E desc[UR16][R8.64], R44 ;  /* 0x0000002c08002986 */ /* 0x0003e2000c101910 */
[----:B------:R-:W-:Y:S01]  /*24160*/  LEA.HI.X.SX32 R7, R13, R5, 0x2, P3 ;  /* 0x000000050d077211 */ /* 0x000fe200018f16ff */
[----:B------:R-:W-:-:S04]  /*24170*/  IMAD R13, R4, 0x2, R11 ;  /* 0x00000002040d7824 */ /* 0x000fc800078e020b */
[----:B------:R4:W-:Y:S01]  /*24180*/  @P6 STG.E desc[UR16][R6.64], R45 ;  /* 0x0000002d06006986 */ /* 0x0009e2000c101910 */
[----:B-1----:R-:W-:-:S04]  /*24190*/  LEA R8, P2, R11, R2, 0x2 ;  /* 0x000000020b087211 */ /* 0x002fc800078410ff */
[----:B------:R-:W-:Y:S02]  /*241a0*/  LEA.HI.X.SX32 R9, R11, R5, 0x2, P2 ;  /* 0x000000050b097211 */ /* 0x000fe400010f16ff */
[----:B----4-:R-:W-:-:S04]  /*241b0*/  LEA R6, P6, R13, R2, 0x2 ;  /* 0x000000020d067211 */ /* 0x010fc800078c10ff */
[----:B------:R-:W-:Y:S02]  /*241c0*/  LEA.HI.X.SX32 R7, R13, R5, 0x2, P6 ;  /* 0x000000050d077211 */ /* 0x000fe400030f16ff */
[----:B------:R-:W-:Y:S01]  /*241d0*/  ISETP.LT.AND P4, PT, R14, UR4, !P0 ;  /* 0x000000040e007c0c */ /* 0x000fe2000c781270 */
[----:B------:R-:W-:Y:S01]  /*241e0*/  ULDC UR4, c[0x0][0x22c] ;  /* 0x00008b0000047ab9 */ /* 0x000fe20000000800 */
[----:B------:R-:W4:Y:S01]  /*241f0*/  LDL.LU R14, [R1+0x7bc] ;  /* 0x0007bc00010e7983 */ /* 0x000f220000300800 */
[----:B--2---:R-:W-:Y:S01]  /*24200*/  ISETP.LT.AND P3, PT, R15, UR4, !P0 ;  /* 0x000000040f007c0c */ /* 0x004fe2000c761270 */
[----:B------:R-:W-:Y:S02]  /*24210*/  ULDC UR4, c[0x0][0x22c] ;  /* 0x00008b0000047ab9 */ /* 0x000fe40000000800 */
[----:B------:R-:W2:Y:S01]  /*24220*/  LDL.LU R15, [R1+0x7cc] ;  /* 0x0007cc00010f7983 */ /* 0x000ea20000300800 */
[----:B---3--:R-:W-:Y:S01]  /*24230*/  ISETP.LT.AND P2, PT, R12, UR4, !P0 ;  /* 0x000000040c007c0c */ /* 0x008fe2000c741270 */
[----:B------:R-:W-:-:S02]  /*24240*/  ULDC UR4, c[0x0][0x22c] ;  /* 0x00008b0000047ab9 */ /* 0x000fc40000000800 */
[----:B------:R-:W3:Y:S01]  /*24250*/  LDL.LU R12, [R1+0x7c8] ;  /* 0x0007c800010c7983 */ /* 0x000ee20000300800 */
[----:B------:R-:W-:Y:S01]  /*24260*/  ISETP.LT.AND P6, PT, R0, UR4, !P0 ;  /* 0x0000000400007c0c */ /* 0x000fe2000c7c1270 */
[----:B------:R-:W-:Y:S02]  /*24270*/  IMAD R11, R4, 0x2, R13 ;  /* 0x00000002040b7824 */ /* 0x000fe400078e020d */
[----:B------:R-:W3:Y:S01]  /*24280*/  LDL.LU R0, [R1+0x7d4] ;  /* 0x0007d40001007983 */ /* 0x000ee20000300800 */
[----:B------:R-:W-:-:S03]  /*24290*/  ULDC UR4, c[0x0][0x22c] ;  /* 0x00008b0000047ab9 */ /* 0x000fc60000000800 */
[----:B------:R1:W-:Y:S01]  /*242a0*/  @P1 STG.E desc[UR16][R8.64], R46 ;  /* 0x0000002e08001986 */ /* 0x0003e2000c101910 */
[----:B------:R-:W-:-:S03]  /*242b0*/  IMAD R13, R4, 0x2, R11 ;  /* 0x00000002040d7824 */ /* 0x000fc600078e020b */
[----:B------:R1:W-:Y:S02]  /*242c0*/  @P5 STG.E desc[UR16][R6.64], R47 ;  /* 0x0000002f06005986 */ /* 0x0003e4000c101910 */
[----:B-1----:R-:W-:-:S04]  /*242d0*/  LEA R8, P1, R11, R2, 0x2 ;  /* 0x000000020b087211 */ /* 0x002fc800078210ff */
[----:B------:R-:W-:Y:S01]  /*242e0*/  LEA.HI.X.SX32 R9, R11, R5, 0x2, P1 ;  /* 0x000000050b097211 */ /* 0x000fe200008f16ff */
[----:B------:R-:W-:Y:S01]  /*242f0*/  IMAD R11, R4, 0x2, R13 ;  /* 0x00000002040b7824 */ /* 0x000fe200078e020d */
[----:B------:R-:W-:-:S03]  /*24300*/  LEA R6, P5, R13, R2, 0x2 ;  /* 0x000000020d067211 */ /* 0x000fc600078a10ff */
[----:B------:R1:W-:Y:S01]  /*24310*/  @P4 STG.E desc[UR16][R8.64], R48 ;  /* 0x0000003008004986 */ /* 0x0003e2000c101910 */
[----:B------:R-:W-:Y:S01]  /*24320*/  ISETP.LT.AND P1, PT, R10, UR4, !P0 ;  /* 0x000000040a007c0c */ /* 0x000fe2000c721270 */
[----:B------:R-:W-:Y:S02]  /*24330*/  ULDC UR4, c[0x0][0x22c] ;  /* 0x00008b0000047ab9 */ /* 0x000fe40000000800 */
[----:B------:R-:W3:Y:S01]  /*24340*/  LDL.LU R10, [R1+0x7d0] ;  /* 0x0007d000010a7983 */ /* 0x000ee20000300800 */
[----:B------:R-:W-:Y:S01]  /*24350*/  LEA.HI.X.SX32 R7, R13, R5, 0x2, P5 ;  /* 0x000000050d077211 */ /* 0x000fe200028f16ff */
[----:B------:R-:W-:Y:S01]  /*24360*/  IMAD R13, R4, 0x2, R11 ;  /* 0x00000002040d7824 */ /* 0x000fe200078e020b */
[----:B-1----:R-:W-:-:S03]  /*24370*/  LEA R8, P4, R11, R2, 0x2 ;  /* 0x000000020b087211 */ /* 0x002fc600078810ff */
[----:B------:R1:W-:Y:S01]  /*24380*/  @P3 STG.E desc[UR16][R6.64], R49 ;  /* 0x0000003106003986 */ /* 0x0003e2000c101910 */
[----:B------:R-:W-:Y:S01]  /*24390*/  LEA.HI.X.SX32 R9, R11, R5, 0x2, P4 ;  /* 0x000000050b097211 */ /* 0x000fe200020f16ff */
[----:B------:R-:W-:-:S04]  /*243a0*/  IMAD R11, R4, 0x2, R13 ;  /* 0x00000002040b7824 */ /* 0x000fc800078e020d */
[----:B------:R1:W-:Y:S02]  /*243b0*/  @P2 STG.E desc[UR16][R8.64], R50 ;  /* 0x0000003208002986 */ /* 0x0003e4000c101910 */
[----:B-1----:R-:W-:-:S04]  /*243c0*/  LEA R6, P3, R13, R2, 0x2 ;  /* 0x000000020d067211 */ /* 0x002fc800078610ff */
[----:B------:R-:W-:Y:S02]  /*243d0*/  LEA.HI.X.SX32 R7, R13, R5, 0x2, P3 ;  /* 0x000000050d077211 */ /* 0x000fe400018f16ff */
[----:B------:R-:W-:-:S04]  /*243e0*/  LEA R8, P2, R11, R2, 0x2 ;  /* 0x000000020b087211 */ /* 0x000fc800078410ff */
[----:B------:R-:W-:Y:S02]  /*243f0*/  LEA.HI.X.SX32 R9, R11, R5, 0x2, P2 ;  /* 0x000000050b097211 */ /* 0x000fe400010f16ff */
[----:B----4-:R-:W-:Y:S01]  /*24400*/  ISETP.LT.AND P5, PT, R14, UR4, !P0 ;  /* 0x000000040e007c0c */ /* 0x010fe2000c7a1270 */
[----:B------:R-:W-:Y:S01]  /*24410*/  ULDC UR4, c[0x0][0x22c] ;  /* 0x00008b0000047ab9 */ /* 0x000fe20000000800 */
[----:B------:R-:W4:Y:S04]  /*24420*/  LDL.LU R14, [R1+0x7c4] ;  /* 0x0007c400010e7983 */ /* 0x000f280000300800 */
[----:B------:R-:W4:Y:S04]  /*24430*/  LDL.LU R18, [R1+0x7b8] ;  /* 0x0007b80001127983 */ /* 0x000f280000300800 */
[----:B------:R-:W4:Y:S01]  /*24440*/  LDL.LU R17, [R1+0x7ac] ;  /* 0x0007ac0001117983 */ /* 0x000f220000300800 */
[----:B--2---:R-:W-:Y:S01]  /*24450*/  ISETP.LT.AND P4, PT, R15, UR4, !P0 ;  /* 0x000000040f007c0c */ /* 0x004fe2000c781270 */
[----:B------:R-:W-:-:S02]  /*24460*/  ULDC UR4, c[0x0][0x22c] ;  /* 0x00008b0000047ab9 */ /* 0x000fc40000000800 */
[----:B---3--:R-:W-:Y:S01]  /*24470*/  ISETP.LT.AND P3, PT, R12, UR4, !P0 ;  /* 0x000000040c007c0c */ /* 0x008fe2000c761270 */
[----:B------:R-:W-:Y:S02]  /*24480*/  ULDC UR4, c[0x0][0x22c] ;  /* 0x00008b0000047ab9 */ /* 0x000fe40000000800 */
[----:B------:R-:W-:Y:S01]  /*24490*/  ISETP.LT.AND P2, PT, R0, UR4, !P0 ;  /* 0x0000000400007c0c */ /* 0x000fe2000c741270 */
[----:B------:R-:W-:Y:S01]  /*244a0*/  IMAD R13, R4, 0x2, R11 ;  /* 0x00000002040d7824 */ /* 0x000fe200078e020b */
[----:B------:R-:W2:Y:S01]  /*244b0*/  LDL.LU R0, [R1+0x7a0] ;  /* 0x0007a00001007983 */ /* 0x000ea20000300800 */
[----:B------:R-:W-:-:S03]  /*244c0*/  ULDC UR4, c[0x0][0x22c] ;  /* 0x00008b0000047ab9 */ /* 0x000fc60000000800 */
[----:B------:R1:W-:Y:S01]  /*244d0*/  @P6 STG.E desc[UR16][R6.64], R51 ;  /* 0x0000003306006986 */ /* 0x0003e2000c101910 */
[----:B------:R-:W-:-:S03]  /*244e0*/  IMAD R11, R4, 0x2, R13 ;  /* 0x00000002040b7824 */ /* 0x000fc600078e020d */
[----:B------:R3:W-:Y:S04]  /*244f0*/  @P1 STG.E desc[UR16][R8.64], R52 ;  /* 0x0000003408001986 */ /* 0x0007e8000c101910 */
[----:B------:R-:W2:Y:S01]  /*24500*/  LDL.LU R16, [R1+0x72c] ;  /* 0x00072c0001107983 */ /* 0x000ea20000300800 */
[----:B-1----:R-:W-:-:S04]  /*24510*/  LEA R6, P6, R13, R2, 0x2 ;  /* 0x000000020d067211 */ /* 0x002fc800078c10ff */
[----:B------:R-:W-:Y:S01]  /*24520*/  LEA.HI.X.SX32 R7, R13, R5, 0x2, P6 ;  /* 0x000000050d077211 */ /* 0x000fe200030f16ff */
[----:B------:R-:W-:-:S04]  /*24530*/  IMAD R13, R4, 0x2, R11 ;  /* 0x00000002040d7824 */ /* 0x000fc800078e020b */
[----:B------:R1:W-:Y:S01]  /*24540*/  @P5 STG.E desc[UR16][R6.64], R53 ;  /* 0x0000003506005986 */ /* 0x0003e2000c101910 */
[----:B------:R-:W-:Y:S01]  /*24550*/  ISETP.LT.AND P6, PT, R10, UR4, !P0 ;  /* 0x000000040a007c0c */ /* 0x000fe2000c7c1270 */
[C---:B------:R-:W-:Y:S01]  /*24560*/  IMAD R15, R4.reuse, 0x2, R13 ;  /* 0x00000002040f7824 */ /* 0x040fe200078e020d */
[-C--:B------:R-:W-:Y:S01]  /*24570*/  LEA R10, P1, R11, R2.reuse, 0x2 ;  /* 0x000000020b0a7211 */ /* 0x080fe200078210ff */
[----:B------:R-:W-:Y:S01]  /*24580*/  ULDC UR4, c[0x0][0x22c] ;  /* 0x00008b0000047ab9 */ /* 0x000fe20000000800 */
[----:B------:R-:W-:Y:S02]  /*24590*/  LEA R12, P5, R13, R2, 0x2 ;  /* 0x000000020d0c7211 */ /* 0x000fe400078a10ff */
[-C--:B------:R-:W-:Y:S01]  /*245a0*/  LEA.HI.X.SX32 R11, R11, R5.reuse, 0x2, P1 ;  /* 0x000000050b0b7211 */ /* 0x080fe200008f16ff */
[----:B---3--:R-:W-:Y:S01]  /*245b0*/  IMAD R9, R4, 0x2, R15 ;  /* 0x0000000204097824 */ /* 0x008fe200078e020f */
[----:B------:R-:W-:-:S03]  /*245c0*/  LEA.HI.X.SX32 R13, R13, R5, 0x2, P5 ;  /* 0x000000050d0d7211 */ /* 0x000fc600028f16ff */
[----:B------:R3:W-:Y:S01]  /*245d0*/  @P4 STG.E desc[UR16][R10.64], R54 ;  /* 0x000000360a004986 */ /* 0x0007e2000c101910 */
[----:B-1----:R-:W-:-:S03]  /*245e0*/  LEA R6, P4, R15, R2, 0x2 ;  /* 0x000000020f067211 */ /* 0x002fc600078810ff */
[----:B------:R1:W-:Y:S01]  /*245f0*/  @P3 STG.E desc[UR16][R12.64], R55 ;  /* 0x000000370c003986 */ /* 0x0003e2000c101910 */
[----:B------:R-:W-:Y:S02]  /*24600*/  LEA R8, P3, R9, R2, 0x2 ;  /* 0x0000000209087211 */ /* 0x000fe400078610ff */
[-C--:B------:R-:W-:Y:S01]  /*24610*/  LEA.HI.X.SX32 R7, R15, R5.reuse, 0x2, P4 ;  /* 0x000000050f077211 */ /* 0x080fe200020f16ff */
[----:B------:R-:W-:Y:S01]  /*24620*/  IMAD R15, R4, 0x2, R9 ;  /* 0x00000002040f7824 */ /* 0x000fe200078e0209 */
[----:B------:R-:W-:Y:S02]  /*24630*/  LEA.HI.X.SX32 R9, R9, R5, 0x2, P3 ;  /* 0x0000000509097211 */ /* 0x000fe400018f16ff */
[----:B----4-:R-:W-:Y:S01]  /*24640*/  ISETP.LT.AND P1, PT, R14, UR4, !P0 ;  /* 0x000000040e007c0c */ /* 0x010fe2000c721270 */
[----:B------:R-:W-:Y:S01]  /*24650*/  ULDC UR4, c[0x0][0x22c] ;  /* 0x00008b0000047ab9 */ /* 0x000fe20000000800 */
[----:B------:R-:W4:Y:S01]  /*24660*/  LDL.LU R14, [R1+0x720] ;  /* 0x00072000010e7983 */ /* 0x000f220000300800 */
[----:B------:R-:W-:Y:S01]  /*24670*/  ISETP.LT.AND P5, PT, R18, UR4, !P0 ;  /* 0x0000000412007c0c */ /* 0x000fe2000c7a1270 */
[----:B------:R-:W-:-:S02]  /*24680*/  ULDC UR4, c[0x0][0x22c] ;  /* 0x00008b0000047ab9 */ /* 0x000fc40000000800 */
[----:B------:R-:W4:Y:S01]  /*24690*/  LDL.LU R19, [R1+0x718] ;  /* 0x0007180001137983 */ /* 0x000f220000300800 */
[----:B------:R-:W-:Y:S01]  /*246a0*/  ISETP.LT.AND P4, PT, R17, UR4, !P0 ;  /* 0x0000000411007c0c */ /* 0x000fe2000c781270 */
[----:B------:R-:W-:Y:S02]  /*246b0*/  ULDC UR4, c[0x0][0x22c] ;  /* 0x00008b0000047ab9 */ /* 0x000fe40000000800 */
[----:B------:R-:W4:Y:S01]  /*246c0*/  LDL.LU R18, [R1+0x714] ;  /* 0x0007140001127983 */ /* 0x000f220000300800 */
[----:B--2---:R-:W-:-:S03]  /*246d0*/  ISETP.LT.AND P3, PT, R0, UR4, !P0 ;  /* 0x0000000400007c0c */ /* 0x004fc6000c761270 */
[----:B------:R2:W-:Y:S04]  /*246e0*/  @P2 STG.E desc[UR16][R6.64], R56 ;  /* 0x0000003806002986 */ /* 0x0005e8000c101910 */
[----:B------:R-:W4:Y:S01]  /*246f0*/  LDL.LU R0, [R1+0x710] ;  /* 0x0007100001007983 */ /* 0x000f220000300800 */
[CC--:B---3--:R-:W-:Y:S01]  /*24700*/  LEA R10, P2, R15.reuse, R2.reuse, 0x2 ;  /* 0x000000020f0a7211 */ /* 0x0c8fe200078410ff */
[C---:B------:R-:W-:Y:S01]  /*24710*/  IMAD R17, R4.reuse, 0x2, R15 ;  /* 0x0000000204117824 */ /* 0x040fe200078e020f */
[----:B------:R-:W-:Y:S01]  /*24720*/  ULDC UR4, c[0x0][0x22c] ;  /* 0x00008b0000047ab9 */ /* 0x000fe20000000800 */
[----:B------:R3:W-:Y:S01]  /*24730*/  @P6 STG.E desc[UR16][R8.64], R57 ;  /* 0x0000003908006986 */ /* 0x0007e2000c101910 */
[----:B------:R-:W-:Y:S01]  /*24740*/  LEA.HI.X.SX32 R11, R15, R5, 0x2, P2 ;  /* 0x000000050f0b7211 */ /* 0x000fe200010f16ff */
[----:B------:R-:W-:Y:S01]  /*24750*/  IMAD R15, R4, 0x2, R17 ;  /* 0x00000002040f7824 */ /* 0x000fe200078e0211 */
[----:B-1----:R-:W-:-:S03]  /*24760*/  LEA R12, P6, R17, R2, 0x2 ;  /* 0x00000002110c7211 */ /* 0x002fc600078c10ff */
[----:B------:R1:W-:Y:S01]  /*24770*/  @P1 STG.E desc[UR16][R10.64], R58 ;  /* 0x0000003a0a001986 */ /* 0x0003e2000c101910 */
[-C--:B------:R-:W-:Y:S01]  /*24780*/  LEA.HI.X.SX32 R13, R17, R5.reuse, 0x2, P6 ;  /* 0x00000005110d7211 */ /* 0x080fe200030f16ff */
[----:B------:R-:W-:Y:S01]  /*24790*/  IMAD R17, R4, 0x2, R15 ;  /* 0x0000000204117824 */ /* 0x000fe200078e020f */
[CC--:B--2---:R-:W-:Y:S02]  /*247a0*/  LEA R6, P1, R15.reuse, R2.reuse, 0x2 ;  /* 0x000000020f067211 */ /* 0x0c4fe400078210ff */
[----:B------:R-:W-:Y:S01]  /*247b0*/  ISETP.LT.AND P2, PT, R16, UR4, !P0 ;  /* 0x0000000410007c0c */ /* 0x000fe2000c741270 */
[----:B------:R-:W-:Y:S01]  /*247c0*/  ULDC UR4, c[0x0][0x22c] ;  /* 0x00008b0000047ab9 */ /* 0x000fe20000000800 */
[----:B------:R-:W2:Y:S01]  /*247d0*/  LDL.LU R16, [R1+0x70c] ;  /* 0x00070c0001107983 */ /* 0x000ea20000300800 */
[----:B------:R-:W-:Y:S01]  /*247e0*/  LEA.HI.X.SX32 R7, R15, R5, 0x2, P1 ;  /* 0x000000050f077211 */ /* 0x000fe200008f16ff */
[----:B------:R-:W-:Y:S02]  /*247f0*/  IMAD R15, R4, 0x2, R17 ;  /* 0x00000002040f7824 */ /* 0x000fe400078e0211 */
[----:B------:R4:W-:Y:S01]  /*24800*/  @P5 STG.E desc[UR16][R12.64], R59 ;  /* 0x0000003b0c005986 */ /* 0x0009e2000c101910 */
[----:B---3--:R-:W-:-:S03]  /*24810*/  LEA R8, P5, R17, R2, 0x2 ;  /* 0x0000000211087211 */ /* 0x008fc600078a10ff */
[----:B------:R3:W-:Y:S01]  /*24820*/  @P4 STG.E desc[UR16][R6.64], R60 ;  /* 0x0000003c06004986 */ /* 0x0007e2000c101910 */
[----:B-1----:R-:W-:Y:S02]  /*24830*/  LEA R10, P4, R15, R2, 0x2 ;  /* 0x000000020f0a7211 */ /* 0x002fe400078810ff */
[-C--:B------:R-:W-:Y:S02]  /*24840*/  LEA.HI.X.SX32 R9, R17, R5.reuse, 0x2, P5 ;  /* 0x0000000511097211 */ /* 0x080fe400028f16ff */
        /* <DEDUP_REMOVED lines=10> */
[----:B------:R-:W-:Y:S01]  /*248f0*/  ISETP.LT.AND P4, PT, R0, UR4, !P0 ;  /* 0x0000000400007c0c */ /* 0x000fe2000c781270 */
[----:B------:R-:W-:Y:S02]  /*24900*/  IMAD R17, R4, 0x2, R15 ;  /* 0x0000000204117824 */ /* 0x000fe400078e020f */
[----:B------:R-:W4:Y:S01]  /*24910*/  LDL.LU R0, [R1+0x6fc] ;  /* 0x0006fc0001007983 */ /* 0x000f220000300800 */
[----:B------:R-:W-:-:S03]  /*24920*/  ULDC UR4, c[0x0][0x22c] ;  /* 0x00008b0000047ab9 */ /* 0x000fc60000000800 */
[----:B------:R1:W-:Y:S01]  /*24930*/  @P3 STG.E desc[UR16][R8.64], R61 ;  /* 0x0000003d08003986 */ /* 0x0003e2000c101910 */
[CC--:B------:R-:W-:Y:S01]  /*24940*/  LEA R12, P3, R17.reuse, R2.reuse, 0x2 ;  /* 0x00000002110c7211 */ /* 0x0c0fe200078610ff */
[C---:B------:R-:W-:Y:S02]  /*24950*/  IMAD R15, R4.reuse, 0x2, R17 ;  /* 0x00000002040f7824 */ /* 0x040fe400078e0211 */
[----:B------:R2:W-:Y:S01]  /*24960*/  @P2 STG.E desc[UR16][R10.64], R62 ;  /* 0x0000003e0a002986 */ /* 0x0005e2000c101910 */
[----:B------:R-:W-:Y:S01]  /*24970*/  LEA.HI.X.SX32 R13, R17, R5, 0x2, P3 ;  /* 0x00000005110d7211 */ /* 0x000fe200018f16ff */
[----:B------:R-:W-:Y:S01]  /*24980*/  IMAD R17, R4, 0x2, R15 ;  /* 0x0000000204117824 */ /* 0x000fe200078e020f */
[----:B---3--:R-:W-:-:S03]  /*24990*/  LEA R6, P2, R15, R2, 0x2 ;  /* 0x000000020f067211 */ /* 0x008fc600078410ff */
[----:B------:R3:W-:Y:S01]  /*249a0*/  @P6 STG.E desc[UR16][R12.64], R63 ;  /* 0x0000003f0c006986 */ /* 0x0007e2000c101910 */
[-C--:B------:R-:W-:Y:S01]  /*249b0*/  LEA.HI.X.SX32 R7, R15, R5.reuse, 0x2, P2 ;  /* 0x000000050f077211 */ /* 0x080fe200010f16ff */
[----:B------:R-:W-:Y:S01]  /*249c0*/  IMAD R15, R4, 0x2, R17 ;  /* 0x00000002040f7824 */ /* 0x000fe200078e0211 */
[CC--:B-1----:R-:W-:Y:S02]  /*249d0*/  LEA R8, P6, R17.reuse, R2.reuse, 0x2 ;  /* 0x0000000211087211 */ /* 0x0c2fe400078c10ff */
[----:B--2---:R-:W-:Y:S01]  /*249e0*/  ISETP.LT.AND P3, PT, R16, UR4, !P0 ;  /* 0x0000000410007c0c */ /* 0x004fe2000c761270 */
[----:B------:R-:W-:Y:S01]  /*249f0*/  ULDC UR4, c[0x0][0x22c] ;  /* 0x00008b0000047ab9 */ /* 0x000fe20000000800 */
[----:B------:R-:W2:Y:S01]  /*24a00*/  LDL.LU R16, [R1+0x6f8] ;  /* 0x0006f80001107983 */ /* 0x000ea20000300800 */
[----:B------:R-:W-:Y:S01]  /*24a10*/  LEA.HI.X.SX32 R9, R17, R5, 0x2, P6 ;  /* 0x0000000511097211 */ /* 0x000fe200030f16ff */
[----:B------:R-:W-:Y:S02]  /*24a20*/  IMAD R17, R4, 0x2, R15 ;  /* 0x0000000204117824 */ /* 0x000fe400078e020f */
[----:B------:R1:W-:Y:S01]  /*24a30*/  @P1 STG.E desc[UR16][R6.64], R64 ;  /* 0x0000004006001986 */ /* 0x0003e2000c101910 */
[----:B------:R-:W-:-:S03]  /*24a40*/  LEA R10, P1, R15, R2, 0x2 ;  /* 0x000000020f0a7211 */ /* 0x000fc600078210ff */
[----:B------:R1:W-:Y:S01]  /*24a50*/  @P5 STG.E desc[UR16][R8.64], R65 ;  /* 0x0000004108005986 */ /* 0x0003e2000c101910 */
[----:B---3--:R-:W-:Y:S02]  /*24a60*/  LEA R12, P5, R17, R2, 0x2 ;  /* 0x00000002110c7211 */ /* 0x008fe400078a10ff */
[-C--:B------:R-:W-:Y:S02]  /*24a70*/  LEA.HI.X.SX32 R11, R15, R5.reuse, 0x2, P1 ;  /* 0x000000050f0b7211 */ /* 0x080fe400008f16ff */
[----:B------:R-:W-:Y:S02]  /*24a80*/  LEA.HI.X.SX32 R13, R17, R5, 0x2, P5 ;  /* 0x00000005110d7211 */ /* 0x000fe400028f16ff */
[----:B----4-:R-:W-:Y:S01]  /*24a90*/  ISETP.LT.AND P2, PT, R14, UR4, !P0 ;  /* 0x000000040e007c0c */ /* 0x010fe2000c741270 */
[----:B------:R-:W-:Y:S01]  /*24aa0*/  ULDC UR4, c[0x0][0x22c] ;  /* 0x00008b0000047ab9 */ /* 0x000fe20000000800 */
[----:B------:R-:W3:Y:S01]  /*24ab0*/  LDL.LU R14, [R1+0x6f4] ;  /* 0x0006f400010e7983 */ /* 0x000ee20000300800 */
        /* <DEDUP_REMOVED lines=11> */
[CC--:B-1----:R-:W-:Y:S01]  /*24b70*/  LEA R6, P4, R15.reuse, R2.reuse, 0x2 ;  /* 0x000000020f067211 */ /* 0x0c2fe200078810ff */
[C---:B------:R-:W-:Y:S02]  /*24b80*/  IMAD R17, R4.reuse, 0x2, R15 ;  /* 0x0000000204117824 */ /* 0x040fe400078e020f */
[----:B------:R1:W-:Y:S01]  /*24b90*/  @P3 STG.E desc[UR16][R12.64], R67 ;  /* 0x000000430c003986 */ /* 0x0003e2000c101910 */
[----:B------:R-:W-:Y:S01]  /*24ba0*/  LEA.HI.X.SX32 R7, R15, R5, 0x2, P4 ;  /* 0x000000050f077211 */ /* 0x000fe200020f16ff */
[----:B------:R-:W-:Y:S01]  /*24bb0*/  IMAD R15, R4, 0x2, R17 ;  /* 0x00000002040f7824 */ /* 0x000fe200078e0211 */
[----:B------:R-:W-:-:S03]  /*24bc0*/  LEA R8, P3, R17, R2, 0x2 ;  /* 0x0000000211087211 */ /* 0x000fc600078610ff */
        /* <DEDUP_REMOVED lines=10> */
[----:B-1----:R-:W-:-:S03]  /*24c70*/  LEA R12, P6, R17, R2, 0x2 ;  /* 0x00000002110c7211 */ /* 0x002fc600078c10ff */
[----:B------:R1:W-:Y:S01]  /*24c80*/  @P1 STG.E desc[UR16][R10.64], R70 ;  /* 0x000000460a001986 */ /* 0x0003e2000c101910 */
[----:B------:R-:W-:Y:S02]  /*24c90*/  LEA R6, P1, R15, R2, 0x2 ;  /* 0x000000020f067211 */ /* 0x000fe400078210ff */
[-C--:B------:R-:W-:Y:S02]  /*24ca0*/  LEA.HI.X.SX32 R13, R17, R5.reuse, 0x2, P6 ;  /* 0x00000005110d7211 */ /* 0x080fe400030f16ff */
[----:B------:R-:W-:Y:S02]  /*24cb0*/  LEA.HI.X.SX32 R7, R15, R5, 0x2, P1 ;  /* 0x000000050f077211 */ /* 0x000fe400008f16ff */
[----:B---3--:R-:W-:Y:S01]  /*24cc0*/  ISETP.LT.AND P3, PT, R14, UR4, !P0 ;  /* 0x000000040e007c0c */ /* 0x008fe2000c761270 */
[----:B------:R-:W-:Y:S01]  /*24cd0*/  ULDC UR4, c[0x0][0x22c] ;  /* 0x00008b0000047ab9 */ /* 0x000fe20000000800 */
[----:B------:R-:W3:Y:S01]  /*24ce0*/  LDL.LU R14, [R1+0x6e0] ;  /* 0x0006e000010e7983 */ /* 0x000ee20000300800 */
[----:B----4-:R-:W-:Y:S01]  /*24cf0*/  ISETP.LT.AND P2, PT, R19, UR4, !P0 ;  /* 0x0000000413007c0c */ /* 0x010fe2000c741270 */
        /* <DEDUP_REMOVED lines=26> */
[----:B------:R-:W-:-:S03]  /*24ea0*/  LEA R6, P2, R15, R2, 0x2 ;  /* 0x000000020f067211 */ /* 0x000fc600078410ff */
[----:B------:R4:W-:Y:S01]  /*24eb0*/  @P6 STG.E desc[UR16][R12.64], R75 ;  /* 0x0000004b0c006986 */ /* 0x0009e2000c101910 */
[----:B-1----:R-:W-:Y:S02]  /*24ec0*/  LEA R8, P6, R17, R2, 0x2 ;  /* 0x0000000211087211 */ /* 0x002fe400078c10ff */
        /* <DEDUP_REMOVED lines=331> */
[----:B------:R-:W-:Y:S01]  /*26380*/  LEA R12, P3, R17, R2, 0x2 ;  /* 0x00000002110c7211 */ /* 0x000fe200078610ff */
[----:B------:R-:W-:-:S03]  /*26390*/  IMAD R15, R4, 0x2, R17 ;  /* 0x00000002040f7824 */ /* 0x000fc600078e0211 */
[----:B------:R-:W-:Y:S01]  /*263a0*/  LEA.HI.X.SX32 R13, R17, R5, 0x2, P3 ;  /* 0x00000005110d7211 */ /* 0x000fe200018f16ff */
[----:B------:R-:W-:Y:S01]  /*263b0*/  IMAD R17, R4, 0x2, R15 ;  /* 0x0000000204117824 */ /* 0x000fe200078e020f */
[----:B------:R2:W-:Y:S01]  /*263c0*/  @P2 STG.E desc[UR16][R10.64], R122 ;  /* 0x0000007a0a002986 */ /* 0x0005e2000c101910 */
[----:B------:R-:W-:-:S03]  /*263d0*/  LEA R6, P2, R15, R2, 0x2 ;  /* 0x000000020f067211 */ /* 0x000fc600078410ff */
[----:B------:R4:W-:Y:S01]  /*263e0*/  @P6 STG.E desc[UR16][R12.64], R123 ;  /* 0x0000007b0c006986 */ /* 0x0009e2000c101910 */
[----:B-1----:R-:W-:Y:S02]  /*263f0*/  LEA R8, P6, R17, R2, 0x2 ;  /* 0x0000000211087211 */ /* 0x002fe400078c10ff */
[-C--:B------:R-:W-:Y:S01]  /*26400*/  LEA.HI.X.SX32 R7, R15, R5.reuse, 0x2, P2 ;  /* 0x000000050f077211 */ /* 0x080fe200010f16ff */
[----:B------:R-:W-:Y:S01]  /*26410*/  IMAD R15, R4, 0x2, R17 ;  /* 0x00000002040f7824 */ /* 0x000fe200078e0211 */
[----:B------:R-:W-:Y:S02]  /*26420*/  LEA.HI.X.SX32 R9, R17, R5, 0x2, P6 ;  /* 0x0000000511097211 */ /* 0x000fe400030f16ff */
[----:B--2---:R-:W-:Y:S01]  /*26430*/  ISETP.LT.AND P3, PT, R16, UR4, !P0 ;  /* 0x0000000410007c0c */ /* 0x004fe2000c761270 */
[----:B------:R1:W-:Y:S01]  /*26440*/  @P1 STG.E desc[UR16][R6.64], R124 ;  /* 0x0000007c06001986 */ /* 0x0003e2000c101910 */
[----:B------:R-:W-:-:S03]  /*26450*/  ULDC UR4, c[0x0][0x22c] ;  /* 0x00008b0000047ab9 */ /* 0x000fc60000000800 */
[----:B------:R2:W-:Y:S01]  /*26460*/  @P5 STG.E desc[UR16][R8.64], R125 ;  /* 0x0000007d08005986 */ /* 0x0005e2000c101910 */
[----:B------:R-:W-:-:S03]  /*26470*/  LEA R10, P5, R15, R2, 0x2 ;  /* 0x000000020f0a7211 */ /* 0x000fc600078a10ff */
[----:B------:R-:W2:Y:S01]  /*26480*/  LDL.LU R16, [R1+0x600] ;  /* 0x0006000001107983 */ /* 0x000ea20000300800 */
[----:B------:R-:W-:-:S05]  /*26490*/  LEA.HI.X.SX32 R11, R15, R5, 0x2, P5 ;  /* 0x000000050f0b7211 */ /* 0x000fca00028f16ff */
[----:B------:R2:W-:Y:S01]  /*264a0*/  @P4 STG.E desc[UR16][R10.64], R126 ;  /* 0x0000007e0a004986 */ /* 0x0005e2000c101910 */
[----:B---3--:R-:W-:Y:S01]  /*264b0*/  ISETP.LT.AND P2, PT, R14, UR4, !P0 ;  /* 0x000000040e007c0c */ /* 0x008fe2000c741270 */
[----:B------:R-:W-:Y:S02]  /*264c0*/  ULDC UR4, c[0x0][0x22c] ;  /* 0x00008b0000047ab9 */ /* 0x000fe40000000800 */
[----:B------:R-:W3:Y:S01]  /*264d0*/  LDL.LU R14, [R1+0x5fc] ;  /* 0x0005fc00010e7983 */ /* 0x000ee20000300800 */
[----:B----4-:R-:W-:Y:S01]  /*264e0*/  ISETP.LT.AND P1, PT, R19, UR4, !P0 ;  /* 0x0000000413007c0c */ /* 0x010fe2000c721270 */
[----:B------:R-:W-:Y:S02]  /*264f0*/  ULDC UR4, c[0x0][0x22c] ;  /* 0x00008b0000047ab9 */ /* 0x000fe40000000800 */
[----:B------:R-:W-:Y:S01]  /*26500*/  ISETP.LT.AND P5, PT, R18, UR4, !P0 ;  /* 0x0000000412007c0c */ /* 0x000fe2000c7a1270 */
[----:B------:R-:W-:Y:S01]  /*26510*/  ULDC UR4, c[0x0][0x22c] ;  /* 0x00008b0000047ab9 */ /* 0x000fe20000000800 */
[----:B------:R-:W4:Y:S01]  /*26520*/  LDL.LU R18, [R1+0x5f8] ;  /* 0x0005f80001127983 */ /* 0x000f220000300800 */
[----:B------:R-:W-:Y:S01]  /*26530*/  ISETP.LT.AND P4, PT, R0, UR4, !P0 ;  /* 0x0000000400007c0c */ /* 0x000fe2000c781270 */
[----:B------:R-:W-:-:S02]  /*26540*/  IMAD R17, R4, 0x2, R15 ;  /* 0x0000000204117824 */ /* 0x000fc400078e020f */
[----:B------:R-:W4:Y:S01]  /*26550*/  LDL.LU R0, [R1+0x5f4] ;  /* 0x0005f40001007983 */ /* 0x000f220000300800 */
[----:B------:R-:W-:Y:S01]  /*26560*/  ULDC UR4, c[0x0][0x22c] ;  /* 0x00008b0000047ab9 */ /* 0x000fe20000000800 */
[----:B------:R-:W-:Y:S01]  /*26570*/  IMAD R19, R4, 0x2, R17 ;  /* 0x0000000204137824 */ /* 0x000fe200078e0211 */
[----:B------:R-:W-:-:S03]  /*26580*/  LEA R12, P6, R17, R2, 0x2 ;  /* 0x00000002110c7211 */ /* 0x000fc600078c10ff */
[----:B------:R-:W-:Y:S01]  /*26590*/  IMAD R15, R4, 0x2, R19 ;  /* 0x00000002040f7824 */ /* 0x000fe200078e0213 */
[----:B------:R-:W-:-:S03]  /*265a0*/  LEA.HI.X.SX32 R13, R17, R5, 0x2, P6 ;  /* 0x00000005110d7211 */ /* 0x000fc600030f16ff */
[C---:B------:R-:W-:Y:S02]  /*265b0*/  IMAD R17, R4.reuse, 0x2, R15 ;  /* 0x0000000204117824 */ /* 0x040fe400078e020f */
[----:B------:R2:W-:Y:S01]  /*265c0*/  @P3 STG.E desc[UR16][R12.64], R127 ;  /* 0x0000007f0c003986 */ /* 0x0005e2000c101910 */
[-C--:B-1----:R-:W-:Y:S01]  /*265d0*/  LEA R6, P3, R19, R2.reuse, 0x2 ;  /* 0x0000000213067211 */ /* 0x082fe200078610ff */
[C---:B------:R-:W-:Y:S01]  /*265e0*/  IMAD R21, R4.reuse, 0x2, R17 ;  /* 0x0000000204157824 */ /* 0x040fe200078e0211 */
[----:B--2---:R-:W-:Y:S02]  /*265f0*/  LEA R8, P6, R15, R2, 0x2 ;  /* 0x000000020f087211 */ /* 0x004fe400078c10ff */
[-C--:B------:R-:W-:Y:S01]  /*26600*/  LEA.HI.X.SX32 R7, R19, R5.reuse, 0x2, P3 ;  /* 0x0000000513077211 */ /* 0x080fe200018f16ff */
[----:B------:R-:W-:Y:S01]  /*26610*/  IMAD R19, R4, 0x2, R21 ;  /* 0x0000000204137824 */ /* 0x000fe200078e0215 */
[----:B------:R-:W-:-:S03]  /*26620*/  LEA.HI.X.SX32 R9, R15, R5, 0x2, P6 ;  /* 0x000000050f097211 */ /* 0x000fc600030f16ff */
[----:B------:R1:W-:Y:S01]  /*26630*/  @P2 STG.E desc[UR16][R6.64], R128 ;  /* 0x0000008006002986 */ /* 0x0003e2000c101910 */
[C---:B------:R-:W-:Y:S01]  /*26640*/  IMAD R3, R4.reuse, 0x2, R19 ;  /* 0x0000000204037824 */ /* 0x040fe200078e0213 */
[-C--:B------:R-:W-:Y:S02]  /*26650*/  LEA R10, P6, R17, R2.reuse, 0x2 ;  /* 0x00000002110a7211 */ /* 0x080fe400078c10ff */
[----:B------:R2:W-:Y:S01]  /*26660*/  @P1 STG.E desc[UR16][R8.64], R129 ;  /* 0x0000008108001986 */ /* 0x0005e2000c101910 */
[C---:B------:R-:W-:Y:S01]  /*26670*/  LEA R12, P1, R21.reuse, R2, 0x2 ;  /* 0x00000002150c7211 */ /* 0x040fe200078210ff */
[----:B------:R-:W-:Y:S01]  /*26680*/  IMAD R23, R4, 0x2, R3 ;  /* 0x0000000204177824 */ /* 0x000fe200078e0203 */
[----:B------:R-:W-:Y:S01]  /*26690*/  ISETP.LT.AND P3, PT, R16, UR4, !P0 ;  /* 0x0000000410007c0c */ /* 0x000fe2000c761270 */
[----:B------:R-:W-:Y:S01]  /*266a0*/  ULDC UR4, c[0x0][0x22c] ;  /* 0x00008b0000047ab9 */ /* 0x000fe20000000800 */
[-C--:B------:R-:W-:Y:S01]  /*266b0*/  LEA.HI.X.SX32 R13, R21, R5.reuse, 0x2, P1 ;  /* 0x00000005150d7211 */ /* 0x080fe200008f16ff */
[----:B------:R-:W-:Y:S01]  /*266c0*/  IMAD R4, R4, 0x2, R23 ;  /* 0x0000000204047824 */ /* 0x000fe200078e0217 */
[----:B------:R-:W-:-:S02]  /*266d0*/  LEA.HI.X.SX32 R11, R17, R5, 0x2, P6 ;  /* 0x00000005110b7211 */ /* 0x000fc400030f16ff */
[----:B-1----:R-:W-:-:S04]  /*266e0*/  LEA R6, P1, R3, R2, 0x2 ;  /* 0x0000000203067211 */ /* 0x002fc800078210ff */
[----:B------:R-:W-:Y:S01]  /*266f0*/  LEA.HI.X.SX32 R7, R3, R5, 0x2, P1 ;  /* 0x0000000503077211 */ /* 0x000fe200008f16ff */
[----:B------:R2:W-:Y:S04]  /*26700*/  @P5 STG.E desc[UR16][R10.64], R130 ;  /* 0x000000820a005986 */ /* 0x0005e8000c101910 */
[----:B------:R2:W-:Y:S01]  /*26710*/  @P4 STG.E desc[UR16][R12.64], R131 ;  /* 0x000000830c004986 */ /* 0x0005e2000c101910 */
[----:B---3--:R-:W-:Y:S01]  /*26720*/  ISETP.LT.AND P2, PT, R14, UR4, !P0 ;  /* 0x000000040e007c0c */ /* 0x008fe2000c741270 */
[----:B------:R-:W-:Y:S01]  /*26730*/  ULDC UR4, c[0x0][0x22c] ;  /* 0x00008b0000047ab9 */ /* 0x000fe20000000800 */
[----:B------:R-:W-:-:S04]  /*26740*/  LEA R14, P6, R19, R2, 0x2 ;  /* 0x00000002130e7211 */ /* 0x000fc800078c10ff */
[----:B------:R-:W-:Y:S02]  /*26750*/  LEA.HI.X.SX32 R15, R19, R5, 0x2, P6 ;  /* 0x00000005130f7211 */ /* 0x000fe400030f16ff */
[----:B----4-:R-:W-:Y:S01]  /*26760*/  ISETP.LT.AND P1, PT, R18, UR4, !P0 ;  /* 0x0000000412007c0c */ /* 0x010fe2000c721270 */
[----:B------:R-:W-:Y:S01]  /*26770*/  ULDC UR4, c[0x0][0x22c] ;  /* 0x00008b0000047ab9 */ /* 0x000fe20000000800 */
[----:B------:R-:W-:-:S04]  /*26780*/  LEA R16, P6, R4, R2, 0x2 ;  /* 0x0000000204107211 */ /* 0x000fc800078c10ff */
[-C--:B------:R-:W-:Y:S02]  /*26790*/  LEA.HI.X.SX32 R17, R4, R5.reuse, 0x2, P6 ;  /* 0x0000000504117211 */ /* 0x080fe400030f16ff */
[C---:B------:R-:W-:Y:S01]  /*267a0*/  LEA R2, P6, R23.reuse, R2, 0x2 ;  /* 0x0000000217027211 */ /* 0x040fe200078c10ff */
[----:B------:R2:W-:Y:S03]  /*267b0*/  @P3 STG.E desc[UR16][R14.64], R24 ;  /* 0x000000180e003986 */ /* 0x0005e6000c101910 */
[----:B------:R-:W-:Y:S01]  /*267c0*/  LEA.HI.X.SX32 R3, R23, R5, 0x2, P6 ;  /* 0x0000000517037211 */ /* 0x000fe200030f16ff */
[----:B------:R2:W-:Y:S04]  /*267d0*/  @P2 STG.E desc[UR16][R6.64], R25 ;  /* 0x0000001906002986 */ /* 0x0005e8000c101910 */
[----:B------:R2:W-:Y:S01]  /*267e0*/  @P1 STG.E desc[UR16][R2.64], R26 ;  /* 0x0000001a02001986 */ /* 0x0005e2000c101910 */
[----:B------:R-:W-:-:S13]  /*267f0*/  ISETP.LT.AND P0, PT, R0, UR4, !P0 ;  /* 0x0000000400007c0c */ /* 0x000fda000c701270 */
[----:B--2---:R-:W-:Y:S05]  /*26800*/  @!P0 EXIT ;  /* 0x000000000000894d */ /* 0x004fea0003800000 */
[----:B------:R-:W-:Y:S01]  /*26810*/  STG.E desc[UR16][R16.64], R27 ;  /* 0x0000001b10007986 */ /* 0x000fe2000c101910 */
[----:B------:R-:W-:Y:S05]  /*26820*/  EXIT ;  /* 0x000000000000794d */ /* 0x000fea0003800000 */
.L_x_2:
[----:B------:R-:W-:-:S00]  /*26830*/  BRA `(.L_x_2) ;  /* 0xfffffffc00fc7947 */ /* 0x000fc0000383ffff */
[----:B------:R-:W-:-:S00]  /*26840*/  NOP ;  /* 0x0000000000007918 */ /* 0x000fc00000000000 */
        /* <DEDUP_REMOVED lines=11> */
.L_x_3:


//--------------------- .nv.shared.matmul_kernel  --------------------------
	.section	.nv.shared.matmul_kernel,"aw",@nobits
	.sectionflags	@""
	.align	16
	.zero		1024


//--------------------- .nv.shared.reserved.0     --------------------------
	.section	.nv.shared.reserved.0,"aw",@nobits
	.weak		__nv_reservedSMEM_offset_0_alias
	.size		__nv_reservedSMEM_offset_0_alias, 0, 0
	.other		__nv_reservedSMEM_offset_0_alias,@"STO_CUDA_RESERVED_SHARED STV_DEFAULT"
__nv_reservedSMEM_offset_0_alias:
	.zero		0


//--------------------- .nv.constant0.matmul_kernel --------------------------
	.section	.nv.constant0.matmul_kernel,"a",@progbits
	.sectionflags	@""
	.align	4
.nv.constant0.matmul_kernel:
	.zero		608


//--------------------- SYMBOLS --------------------------

	.type		.nv.reservedSmem.offset0,@object
	.size		.nv.reservedSmem.offset0,0x4
